	.target	sm_90a

	.elftype	@"ET_EXEC"


//--------------------- .note.nv.tkinfo           --------------------------
	.section	.note.nv.tkinfo,"",@"SHT_NOTE"
	.sectionflags	@"SHF_NOTE_NV_TKINFO"
	.tkinfo
        /*0018*/ 	.word	0x00000002
        /*0030*/ 	.string	""
        /*0030*/ 	.string	"ptxas"
        /*0030*/ 	.string	"Cuda compilation tools, release 13.0, V13.0.88"
        /*0030*/ 	.string	"Build cuda_13.0.r13.0/compiler.36424714_0"
        /*0030*/ 	.string	"-arch sm_90a -m 64 "



//--------------------- .note.nv.cuinfo           --------------------------
	.section	.note.nv.cuinfo,"",@"SHT_NOTE"
	.sectionflags	@"SHF_NOTE_NV_CUINFO"
        /*0018*/ 	.short	0x0002
        /*001a*/ 	.short	0x005a
        /*001c*/ 	.short	0x0082
	.zero		2


//--------------------- .nv.info                  --------------------------
	.section	.nv.info,"",@"SHT_CUDA_INFO"
	.align	4


	//----- nvinfo : EIATTR_REGCOUNT
	.align		4
        /*0000*/ 	.byte	0x04, 0x2f
        /*0002*/ 	.short	(.L_16 - .L_15)
	.align		4
.L_15:
        /*0004*/ 	.word	index@(_ZN7cutlass13device_kernelINS_4gemm6kernel13GemmUniversalIN4cute5tupleIJiiiiEEENS1_10collective13CollectiveMmaINS1_37MainloopSm90TmaGmmaWarpSpecializedFP8ILi12ENS5_IJNS4_1CILi1EEESB_SB_EEENS1_35KernelTmaWarpSpecializedCooperativeEEENS5_IJNSA_ILi128EEESF_NSA_ILi64EEEEEENS_12float_e4m3_tENS5_IJlSB_lEEESI_SJ_NS4_8TiledMMAINS4_8MMA_AtomIJNS4_4SM904GMMA31MMA_64x128x32_F32E4M3E4M3_SS_TNILNSN_7ScaleInE1ELSP_1EEEEEENS4_6LayoutINS5_IJNSA_ILi2EEESB_SB_EEENS5_IJSB_NSA_ILi0EEESV_EEEEENS5_IJNS4_10UnderscoreESY_SY_EEEEENS4_13SM90_TMA_LOADENS4_14ComposedLayoutINS4_7SwizzleILi2ELi4ELi3EEENS4_18smem_ptr_flag_bitsILi8EEENSS_INS5_IJNSA_ILi8EEESG_EEENS5_IJSG_SB_EEEEEEEvNS4_8identityES11_S1B_vS1C_EENS_8epilogue10collective18CollectiveEpilogueINS1E_22Sm90TmaWarpSpecializedILi4ELi2ELi16ELb0ELb0EEEJSH_NS5_IJSF_NSA_ILi32EEEEEESI_SJ_SI_SJ_NS1E_6fusion15FusionCallbacksIS1I_NS1L_13LinCombEltActINS1E_6thread4GELUESI_fSI_fLNS_15FloatRoundStyleE2EEESH_S1K_JEEES11_NS12_INS13_ILi1ELi4ELi3EEES16_NSS_INS5_IJS17_S1J_EEENS5_IJS1J_SB_EEEEEEENS4_39AutoVectorizingCopyWithAssumedAlignmentILi128EEENS4_14SM90_TMA_STOREES1X_S1Z_NS4_9Copy_AtomIJNS4_17SM90_U32x4_STSM_NENS_6half_tEEEEvEEEvvEEEEvNT_6ParamsE)
        /*0008*/ 	.word	0x000000a8


	//----- nvinfo : EIATTR_FRAME_SIZE
	.align		4
.L_16:
        /*000c*/ 	.byte	0x04, 0x11
        /*000e*/ 	.short	(.L_18 - .L_17)
	.align		4
.L_17:
        /*0010*/ 	.word	index@(_ZN7cutlass13device_kernelINS_4gemm6kernel13GemmUniversalIN4cute5tupleIJiiiiEEENS1_10collective13CollectiveMmaINS1_37MainloopSm90TmaGmmaWarpSpecializedFP8ILi12ENS5_IJNS4_1CILi1EEESB_SB_EEENS1_35KernelTmaWarpSpecializedCooperativeEEENS5_IJNSA_ILi128EEESF_NSA_ILi64EEEEEENS_12float_e4m3_tENS5_IJlSB_lEEESI_SJ_NS4_8TiledMMAINS4_8MMA_AtomIJNS4_4SM904GMMA31MMA_64x128x32_F32E4M3E4M3_SS_TNILNSN_7ScaleInE1ELSP_1EEEEEENS4_6LayoutINS5_IJNSA_ILi2EEESB_SB_EEENS5_IJSB_NSA_ILi0EEESV_EEEEENS5_IJNS4_10UnderscoreESY_SY_EEEEENS4_13SM90_TMA_LOADENS4_14ComposedLayoutINS4_7SwizzleILi2ELi4ELi3EEENS4_18smem_ptr_flag_bitsILi8EEENSS_INS5_IJNSA_ILi8EEESG_EEENS5_IJSG_SB_EEEEEEEvNS4_8identityES11_S1B_vS1C_EENS_8epilogue10collective18CollectiveEpilogueINS1E_22Sm90TmaWarpSpecializedILi4ELi2ELi16ELb0ELb0EEEJSH_NS5_IJSF_NSA_ILi32EEEEEESI_SJ_SI_SJ_NS1E_6fusion15FusionCallbacksIS1I_NS1L_13LinCombEltActINS1E_6thread4GELUESI_fSI_fLNS_15FloatRoundStyleE2EEESH_S1K_JEEES11_NS12_INS13_ILi1ELi4ELi3EEES16_NSS_INS5_IJS17_S1J_EEENS5_IJS1J_SB_EEEEEEENS4_39AutoVectorizingCopyWithAssumedAlignmentILi128EEENS4_14SM90_TMA_STOREES1X_S1Z_NS4_9Copy_AtomIJNS4_17SM90_U32x4_STSM_NENS_6half_tEEEEvEEEvvEEEEvNT_6ParamsE)
        /*0014*/ 	.word	0x00000000


	//----- nvinfo : EIATTR_MIN_STACK_SIZE
	.align		4
.L_18:
        /*0018*/ 	.byte	0x04, 0x12
        /*001a*/ 	.short	(.L_20 - .L_19)
	.align		4
.L_19:
        /*001c*/ 	.word	index@(_ZN7cutlass13device_kernelINS_4gemm6kernel13GemmUniversalIN4cute5tupleIJiiiiEEENS1_10collective13CollectiveMmaINS1_37MainloopSm90TmaGmmaWarpSpecializedFP8ILi12ENS5_IJNS4_1CILi1EEESB_SB_EEENS1_35KernelTmaWarpSpecializedCooperativeEEENS5_IJNSA_ILi128EEESF_NSA_ILi64EEEEEENS_12float_e4m3_tENS5_IJlSB_lEEESI_SJ_NS4_8TiledMMAINS4_8MMA_AtomIJNS4_4SM904GMMA31MMA_64x128x32_F32E4M3E4M3_SS_TNILNSN_7ScaleInE1ELSP_1EEEEEENS4_6LayoutINS5_IJNSA_ILi2EEESB_SB_EEENS5_IJSB_NSA_ILi0EEESV_EEEEENS5_IJNS4_10UnderscoreESY_SY_EEEEENS4_13SM90_TMA_LOADENS4_14ComposedLayoutINS4_7SwizzleILi2ELi4ELi3EEENS4_18smem_ptr_flag_bitsILi8EEENSS_INS5_IJNSA_ILi8EEESG_EEENS5_IJSG_SB_EEEEEEEvNS4_8identityES11_S1B_vS1C_EENS_8epilogue10collective18CollectiveEpilogueINS1E_22Sm90TmaWarpSpecializedILi4ELi2ELi16ELb0ELb0EEEJSH_NS5_IJSF_NSA_ILi32EEEEEESI_SJ_SI_SJ_NS1E_6fusion15FusionCallbacksIS1I_NS1L_13LinCombEltActINS1E_6thread4GELUESI_fSI_fLNS_15FloatRoundStyleE2EEESH_S1K_JEEES11_NS12_INS13_ILi1ELi4ELi3EEES16_NSS_INS5_IJS17_S1J_EEENS5_IJS1J_SB_EEEEEEENS4_39AutoVectorizingCopyWithAssumedAlignmentILi128EEENS4_14SM90_TMA_STOREES1X_S1Z_NS4_9Copy_AtomIJNS4_17SM90_U32x4_STSM_NENS_6half_tEEEEvEEEvvEEEEvNT_6ParamsE)
        /*0020*/ 	.word	0x00000000
.L_20:


//--------------------- .nv.compat                --------------------------
	.section	.nv.compat,"",@"SHT_CUDA_COMPAT_INFO"
	.align	4
        /*0000*/ 	.byte	0x02, 0x09, 0x01, 0x00, 0x02, 0x02, 0x04, 0x00, 0x02, 0x05, 0x05, 0x00, 0x03, 0x07, 0x01, 0x01
        /*0010*/ 	.byte	0x02, 0x03, 0x01, 0x00, 0x02, 0x06, 0x01, 0x00, 0x04, 0x0b, 0x08, 0x00, 0x00, 0x00, 0x00, 0x00
        /*0020*/ 	.byte	0x00, 0x00, 0x00, 0x00


//--------------------- .nv.info._ZN7cutlass13device_kernelINS_4gemm6kernel13GemmUniversalIN4cute5tupleIJiiiiEEENS1_10collective13CollectiveMmaINS1_37MainloopSm90TmaGmmaWarpSpecializedFP8ILi12ENS5_IJNS4_1CILi1EEESB_SB_EEENS1_35KernelTmaWarpSpecializedCooperativeEEENS5_IJNSA_ILi128EEESF_NSA_ILi64EEEEEENS_12float_e4m3_tENS5_IJlSB_lEEESI_SJ_NS4_8TiledMMAINS4_8MMA_AtomIJNS4_4SM904GMMA31MMA_64x128x32_F32E4M3E4M3_SS_TNILNSN_7ScaleInE1ELSP_1EEEEEENS4_6LayoutINS5_IJNSA_ILi2EEESB_SB_EEENS5_IJSB_NSA_ILi0EEESV_EEEEENS5_IJNS4_10UnderscoreESY_SY_EEEEENS4_13SM90_TMA_LOADENS4_14ComposedLayoutINS4_7SwizzleILi2ELi4ELi3EEENS4_18smem_ptr_flag_bitsILi8EEENSS_INS5_IJNSA_ILi8EEESG_EEENS5_IJSG_SB_EEEEEEEvNS4_8identityES11_S1B_vS1C_EENS_8epilogue10collective18CollectiveEpilogueINS1E_22Sm90TmaWarpSpecializedILi4ELi2ELi16ELb0ELb0EEEJSH_NS5_IJSF_NSA_ILi32EEEEEESI_SJ_SI_SJ_NS1E_6fusion15FusionCallbacksIS1I_NS1L_13LinCombEltActINS1E_6thread4GELUESI_fSI_fLNS_15FloatRoundStyleE2EEESH_S1K_JEEES11_NS12_INS13_ILi1ELi4ELi3EEES16_NSS_INS5_IJS17_S1J_EEENS5_IJS1J_SB_EEEEEEENS4_39AutoVectorizingCopyWithAssumedAlignmentILi128EEENS4_14SM90_TMA_STOREES1X_S1Z_NS4_9Copy_AtomIJNS4_17SM90_U32x4_STSM_NENS_6half_tEEEEvEEEvvEEEEvNT_6ParamsE --------------------------
	.section	.nv.info._ZN7cutlass13device_kernelINS_4gemm6kernel13GemmUniversalIN4cute5tupleIJiiiiEEENS1_10collective13CollectiveMmaINS1_37MainloopSm90TmaGmmaWarpSpecializedFP8ILi12ENS5_IJNS4_1CILi1EEESB_SB_EEENS1_35KernelTmaWarpSpecializedCooperativeEEENS5_IJNSA_ILi128EEESF_NSA_ILi64EEEEEENS_12float_e4m3_tENS5_IJlSB_lEEESI_SJ_NS4_8TiledMMAINS4_8MMA_AtomIJNS4_4SM904GMMA31MMA_64x128x32_F32E4M3E4M3_SS_TNILNSN_7ScaleInE1ELSP_1EEEEEENS4_6LayoutINS5_IJNSA_ILi2EEESB_SB_EEENS5_IJSB_NSA_ILi0EEESV_EEEEENS5_IJNS4_10UnderscoreESY_SY_EEEEENS4_13SM90_TMA_LOADENS4_14ComposedLayoutINS4_7SwizzleILi2ELi4ELi3EEENS4_18smem_ptr_flag_bitsILi8EEENSS_INS5_IJNSA_ILi8EEESG_EEENS5_IJSG_SB_EEEEEEEvNS4_8identityES11_S1B_vS1C_EENS_8epilogue10collective18CollectiveEpilogueINS1E_22Sm90TmaWarpSpecializedILi4ELi2ELi16ELb0ELb0EEEJSH_NS5_IJSF_NSA_ILi32EEEEEESI_SJ_SI_SJ_NS1E_6fusion15FusionCallbacksIS1I_NS1L_13LinCombEltActINS1E_6thread4GELUESI_fSI_fLNS_15FloatRoundStyleE2EEESH_S1K_JEEES11_NS12_INS13_ILi1ELi4ELi3EEES16_NSS_INS5_IJS17_S1J_EEENS5_IJS1J_SB_EEEEEEENS4_39AutoVectorizingCopyWithAssumedAlignmentILi128EEENS4_14SM90_TMA_STOREES1X_S1Z_NS4_9Copy_AtomIJNS4_17SM90_U32x4_STSM_NENS_6half_tEEEEvEEEvvEEEEvNT_6ParamsE,"",@"SHT_CUDA_INFO"
	.sectionflags	@""
	.align	4


	//----- nvinfo : EIATTR_CUDA_API_VERSION
	.align		4
        /*0000*/ 	.byte	0x04, 0x37
        /*0002*/ 	.short	(.L_22 - .L_21)
.L_21:
        /*0004*/ 	.word	0x00000082


	//----- nvinfo : EIATTR_KPARAM_INFO
	.align		4
.L_22:
        /*0008*/ 	.byte	0x04, 0x17
        /*000a*/ 	.short	(.L_24 - .L_23)
.L_23:
        /*000c*/ 	.word	0x00000000
        /*0010*/ 	.short	0x0000
        /*0012*/ 	.short	0x0070
        /*0014*/ 	.byte	0x00, 0xf0, 0x01, 0x1c


	//----- nvinfo : EIATTR_SPARSE_MMA_MASK
	.align		4
.L_24:
        /*0018*/ 	.byte	0x03, 0x50
        /*001a*/ 	.short	0x0000


	//----- nvinfo : EIATTR_MAXREG_COUNT
	.align		4
        /*001c*/ 	.byte	0x03, 0x1b
        /*001e*/ 	.short	0x00a8


	//----- nvinfo : EIATTR_NUM_BARRIERS
	.align		4
        /*0020*/ 	.byte	0x02, 0x4c
        /*0022*/ 	.byte	0x02
	.zero		1


	//----- nvinfo : EIATTR_EXTERNS
	.align		4
        /*0024*/ 	.byte	0x04, 0x0f
        /*0026*/ 	.short	(.L_26 - .L_25)


	//   ....[0]....
	.align		4
.L_25:
        /*0028*/ 	.word	index@(__assertfail)


	//----- nvinfo : EIATTR_MERCURY_ISA_VERSION
	.align		4
.L_26:
        /*002c*/ 	.byte	0x03, 0x5f
        /*002e*/ 	.short	0x0101


	//----- nvinfo : EIATTR_INT_WARP_WIDE_INSTR_OFFSETS
	.align		4
        /*0030*/ 	.byte	0x04, 0x31
        /*0032*/ 	.short	(.L_28 - .L_27)


	//   ....[0]....
.L_27:
        /*0034*/ 	.word	0x000009e0


	//   ....[1]....
        /*0038*/ 	.word	0x000009f0


	//   ....[2]....
        /*003c*/ 	.word	0x00000a70


	//----- nvinfo : EIATTR_COOP_GROUP_MASK_REGIDS
	.align		4
.L_28:
        /*0040*/ 	.byte	0x04, 0x29
        /*0042*/ 	.short	(.L_30 - .L_29)


	//   ....[0]....
.L_29:
        /*0044*/ 	.word	0xffffffff


	//   ....[1]....
        /*0048*/ 	.word	0xffffffff


	//   ....[2]....
        /*004c*/ 	.word	0xffffffff


	//   ....[3]....
        /*0050*/ 	.word	0xffffffff


	//   ....[4]....
        /*0054*/ 	.word	0xffffffff


	//   ....[5]....
        /*0058*/ 	.word	0xffffffff


	//----- nvinfo : EIATTR_COOP_GROUP_INSTR_OFFSETS
	.align		4
.L_30:
        /*005c*/ 	.byte	0x04, 0x28
        /*005e*/ 	.short	(.L_32 - .L_31)


	//   ....[0]....
.L_31:
        /*0060*/ 	.word	0x00000070


	//   ....[1]....
        /*0064*/ 	.word	0x00000080


	//   ....[2]....
        /*0068*/ 	.word	0x00000440


	//   ....[3]....
        /*006c*/ 	.word	0x00000700


	//   ....[4]....
        /*0070*/ 	.word	0x000008b0


	//   ....[5]....
        /*0074*/ 	.word	0x00001590


	//----- nvinfo : EIATTR_REG_RECONFIG
	.align		4
.L_32:
        /*0078*/ 	.byte	0x01, 0x54
	.zero		2


	//----- nvinfo : EIATTR_SYSCALL_OFFSETS
	.align		4
        /*007c*/ 	.byte	0x04, 0x46
        /*007e*/ 	.short	(.L_34 - .L_33)


	//   ....[0]....
.L_33:
        /*0080*/ 	.word	0x00003320


	//   ....[1]....
        /*0084*/ 	.word	0x00003460


	//----- nvinfo : EIATTR_MBARRIER_INSTR_OFFSETS
	.align		4
.L_34:
        /*0088*/ 	.byte	0x04, 0x39
        /*008a*/ 	.short	(.L_36 - .L_35)


	//   ....[0]....
.L_35:
        /*008c*/ 	.word	0x00000560
        /*0090*/ 	.word	0x000000ff
        /*0094*/ 	.word	0x00000000
        /*0098*/ 	.short	0x0100
        /*009a*/ 	.byte	0x08
	.zero		1


	//   ....[1]....
        /*009c*/ 	.word	0x00000570
        /*00a0*/ 	.word	0x000000ff
        /*00a4*/ 	.word	0x00000060
        /*00a8*/ 	.short	0x0100
        /*00aa*/ 	.byte	0x08
	.zero		1


	//   ....[2]....
        /*00ac*/ 	.word	0x00000580
        /*00b0*/ 	.word	0x000000ff
        /*00b4*/ 	.word	0x00000008
        /*00b8*/ 	.short	0x0100
        /*00ba*/ 	.byte	0x08
	.zero		1


	//   ....[3]....
        /*00bc*/ 	.word	0x00000590
        /*00c0*/ 	.word	0x000000ff
        /*00c4*/ 	.word	0x00000068
        /*00c8*/ 	.short	0x0100
        /*00ca*/ 	.byte	0x08
	.zero		1


	//   ....[4]....
        /*00cc*/ 	.word	0x000005a0
        /*00d0*/ 	.word	0x000000ff
        /*00d4*/ 	.word	0x00000010
        /*00d8*/ 	.short	0x0100
        /*00da*/ 	.byte	0x08
	.zero		1


	//   ....[5]....
        /*00dc*/ 	.word	0x000005b0
        /*00e0*/ 	.word	0x000000ff
        /*00e4*/ 	.word	0x00000070
        /*00e8*/ 	.short	0x0100
        /*00ea*/ 	.byte	0x08
	.zero		1


	//   ....[6]....
        /*00ec*/ 	.word	0x000005c0
        /*00f0*/ 	.word	0x000000ff
        /*00f4*/ 	.word	0x00000018
        /*00f8*/ 	.short	0x0100
        /*00fa*/ 	.byte	0x08
	.zero		1


	//   ....[7]....
        /*00fc*/ 	.word	0x000005d0
        /*0100*/ 	.word	0x000000ff
        /*0104*/ 	.word	0x00000078
        /*0108*/ 	.short	0x0100
        /*010a*/ 	.byte	0x08
	.zero		1


	//   ....[8]....
        /*010c*/ 	.word	0x000005e0
        /*0110*/ 	.word	0x000000ff
        /*0114*/ 	.word	0x00000020
        /*0118*/ 	.short	0x0100
        /*011a*/ 	.byte	0x08
	.zero		1


	//   ....[9]....
        /*011c*/ 	.word	0x000005f0
        /*0120*/ 	.word	0x000000ff
        /*0124*/ 	.word	0x00000080
        /*0128*/ 	.short	0x0100
        /*012a*/ 	.byte	0x08
	.zero		1


	//   ....[10]....
        /*012c*/ 	.word	0x00000600
        /*0130*/ 	.word	0x000000ff
        /*0134*/ 	.word	0x00000028
        /*0138*/ 	.short	0x0100
        /*013a*/ 	.byte	0x08
	.zero		1


	//   ....[11]....
        /*013c*/ 	.word	0x00000610
        /*0140*/ 	.word	0x000000ff
        /*0144*/ 	.word	0x00000088
        /*0148*/ 	.short	0x0100
        /*014a*/ 	.byte	0x08
	.zero		1


	//   ....[12]....
        /*014c*/ 	.word	0x00000620
        /*0150*/ 	.word	0x000000ff
        /*0154*/ 	.word	0x00000030
        /*0158*/ 	.short	0x0100
        /*015a*/ 	.byte	0x08
	.zero		1


	//   ....[13]....
        /*015c*/ 	.word	0x00000630
        /*0160*/ 	.word	0x000000ff
        /*0164*/ 	.word	0x00000090
        /*0168*/ 	.short	0x0100
        /*016a*/ 	.byte	0x08
	.zero		1


	//   ....[14]....
        /*016c*/ 	.word	0x00000640
        /*0170*/ 	.word	0x000000ff
        /*0174*/ 	.word	0x00000038
        /*0178*/ 	.short	0x0100
        /*017a*/ 	.byte	0x08
	.zero		1


	//   ....[15]....
        /*017c*/ 	.word	0x00000650
        /*0180*/ 	.word	0x000000ff
        /*0184*/ 	.word	0x00000098
        /*0188*/ 	.short	0x0100
        /*018a*/ 	.byte	0x08
	.zero		1


	//   ....[16]....
        /*018c*/ 	.word	0x00000660
        /*0190*/ 	.word	0x000000ff
        /*0194*/ 	.word	0x00000040
        /*0198*/ 	.short	0x0100
        /*019a*/ 	.byte	0x08
	.zero		1


	//   ....[17]....
        /*019c*/ 	.word	0x00000670
        /*01a0*/ 	.word	0x000000ff
        /*01a4*/ 	.word	0x000000a0
        /*01a8*/ 	.short	0x0100
        /*01aa*/ 	.byte	0x08
	.zero		1


	//   ....[18]....
        /*01ac*/ 	.word	0x00000680
        /*01b0*/ 	.word	0x000000ff
        /*01b4*/ 	.word	0x00000048
        /*01b8*/ 	.short	0x0100
        /*01ba*/ 	.byte	0x08
	.zero		1


	//   ....[19]....
        /*01bc*/ 	.word	0x00000690
        /*01c0*/ 	.word	0x000000ff
        /*01c4*/ 	.word	0x000000a8
        /*01c8*/ 	.short	0x0100
        /*01ca*/ 	.byte	0x08
	.zero		1


	//   ....[20]....
        /*01cc*/ 	.word	0x000006a0
        /*01d0*/ 	.word	0x000000ff
        /*01d4*/ 	.word	0x00000050
        /*01d8*/ 	.short	0x0100
        /*01da*/ 	.byte	0x08
	.zero		1


	//   ....[21]....
        /*01dc*/ 	.word	0x000006b0
        /*01e0*/ 	.word	0x000000ff
        /*01e4*/ 	.word	0x000000b0
        /*01e8*/ 	.short	0x0100
        /*01ea*/ 	.byte	0x08
	.zero		1


	//   ....[22]....
        /*01ec*/ 	.word	0x000006c0
        /*01f0*/ 	.word	0x000000ff
        /*01f4*/ 	.word	0x00000058
        /*01f8*/ 	.short	0x0100
        /*01fa*/ 	.byte	0x08
	.zero		1


	//   ....[23]....
        /*01fc*/ 	.word	0x000006d0
        /*0200*/ 	.word	0x000000ff
        /*0204*/ 	.word	0x000000b8
        /*0208*/ 	.short	0x0100
        /*020a*/ 	.byte	0x08
	.zero		1


	//   ....[24]....
        /*020c*/ 	.word	0x00000820
        /*0210*/ 	.word	0x000000ff
        /*0214*/ 	.word	0x000000c0
        /*0218*/ 	.short	0x0100
        /*021a*/ 	.byte	0x08
	.zero		1


	//   ....[25]....
        /*021c*/ 	.word	0x00000830
        /*0220*/ 	.word	0x000000ff
        /*0224*/ 	.word	0x000000e0
        /*0228*/ 	.short	0x0100
        /*022a*/ 	.byte	0x08
	.zero		1


	//   ....[26]....
        /*022c*/ 	.word	0x00000840
        /*0230*/ 	.word	0x000000ff
        /*0234*/ 	.word	0x000000c8
        /*0238*/ 	.short	0x0100
        /*023a*/ 	.byte	0x08
	.zero		1


	//   ....[27]....
        /*023c*/ 	.word	0x00000850
        /*0240*/ 	.word	0x000000ff
        /*0244*/ 	.word	0x000000e8
        /*0248*/ 	.short	0x0100
        /*024a*/ 	.byte	0x08
	.zero		1


	//   ....[28]....
        /*024c*/ 	.word	0x00000860
        /*0250*/ 	.word	0x000000ff
        /*0254*/ 	.word	0x000000d0
        /*0258*/ 	.short	0x0100
        /*025a*/ 	.byte	0x08
	.zero		1


	//   ....[29]....
        /*025c*/ 	.word	0x00000870
        /*0260*/ 	.word	0x000000ff
        /*0264*/ 	.word	0x000000f0
        /*0268*/ 	.short	0x0100
        /*026a*/ 	.byte	0x08
	.zero		1


	//   ....[30]....
        /*026c*/ 	.word	0x00000880
        /*0270*/ 	.word	0x000000ff
        /*0274*/ 	.word	0x000000d8
        /*0278*/ 	.short	0x0100
        /*027a*/ 	.byte	0x08
	.zero		1


	//   ....[31]....
        /*027c*/ 	.word	0x00000890
        /*0280*/ 	.word	0x000000ff
        /*0284*/ 	.word	0x000000f8
        /*0288*/ 	.short	0x0100
        /*028a*/ 	.byte	0x08
	.zero		1


	//   ....[32]....
        /*028c*/ 	.word	0x00000b10
        /*0290*/ 	.word	0x000000ff
        /*0294*/ 	.word	0x00000100
        /*0298*/ 	.short	0x0100
        /*029a*/ 	.byte	0x08
	.zero		1


	//   ....[33]....
        /*029c*/ 	.word	0x00000b70
        /*02a0*/ 	.word	0x000000ff
        /*02a4*/ 	.word	0x00000108
        /*02a8*/ 	.short	0x0100
        /*02aa*/ 	.byte	0x08
	.zero		1


	//   ....[34]....
        /*02ac*/ 	.word	0x00001ad0
        /*02b0*/ 	.word	0x000000ff
        /*02b4*/ 	.word	0x00000000
        /*02b8*/ 	.short	0x010a
        /*02ba*/ 	.byte	0x05
	.zero		1


	//   ....[35]....
        /*02bc*/ 	.word	0x00001b10
        /*02c0*/ 	.word	0x000000ff
        /*02c4*/ 	.word	0x00000000
        /*02c8*/ 	.short	0x010a
        /*02ca*/ 	.byte	0x05
	.zero		1


	//   ....[36]....
        /*02cc*/ 	.word	0x00002440
        /*02d0*/ 	.word	0x000000ff
        /*02d4*/ 	.word	0x00000000
        /*02d8*/ 	.short	0x010a
        /*02da*/ 	.byte	0x08
	.zero		1


	//   ....[37]....
        /*02dc*/ 	.word	0x00002480
        /*02e0*/ 	.word	0x000000ff
        /*02e4*/ 	.word	0x00000000
        /*02e8*/ 	.short	0x010a
        /*02ea*/ 	.byte	0x08
	.zero		1


	//   ....[38]....
        /*02ec*/ 	.word	0x00002ac0
        /*02f0*/ 	.word	0x000000ff
        /*02f4*/ 	.word	0x00000000
        /*02f8*/ 	.short	0x0101
        /*02fa*/ 	.byte	0x07
	.zero		1


	//   ....[39]....
        /*02fc*/ 	.word	0x000030f0
        /*0300*/ 	.word	0x000000ff
        /*0304*/ 	.word	0x00000000
        /*0308*/ 	.short	0x0101
        /*030a*/ 	.byte	0x05
	.zero		1


	//   ....[40]....
        /*030c*/ 	.word	0x00003900
        /*0310*/ 	.word	0x0000000d
        /*0314*/ 	.word	0x000000c0
        /*0318*/ 	.short	0x010a
        /*031a*/ 	.byte	0x3f
	.zero		1


	//   ....[41]....
        /*031c*/ 	.word	0x00003c10
        /*0320*/ 	.word	0x00000006
        /*0324*/ 	.word	0x00000000
        /*0328*/ 	.short	0x0101
        /*032a*/ 	.byte	0x3f
	.zero		1


	//   ....[42]....
        /*032c*/ 	.word	0x00005d10
        /*0330*/ 	.word	0x0000001a
        /*0334*/ 	.word	0x000000c0
        /*0338*/ 	.short	0x010a
        /*033a*/ 	.byte	0x3f
	.zero		1


	//   ....[43]....
        /*033c*/ 	.word	0x00005f50
        /*0340*/ 	.word	0x0000000f
        /*0344*/ 	.word	0x00000000
        /*0348*/ 	.short	0x0101
        /*034a*/ 	.byte	0x3f
	.zero		1


	//   ....[44]....
        /*034c*/ 	.word	0x00007ee0
        /*0350*/ 	.word	0x00000019
        /*0354*/ 	.word	0x000000c0
        /*0358*/ 	.short	0x010a
        /*035a*/ 	.byte	0x3f
	.zero		1


	//   ....[45]....
        /*035c*/ 	.word	0x00008120
        /*0360*/ 	.word	0x0000000f
        /*0364*/ 	.word	0x00000000
        /*0368*/ 	.short	0x0101
        /*036a*/ 	.byte	0x3f
	.zero		1


	//   ....[46]....
        /*036c*/ 	.word	0x0000a0b0
        /*0370*/ 	.word	0x00000014
        /*0374*/ 	.word	0x000000c0
        /*0378*/ 	.short	0x010a
        /*037a*/ 	.byte	0x3f
	.zero		1


	//   ....[47]....
        /*037c*/ 	.word	0x0000a2f0
        /*0380*/ 	.word	0x0000000e
        /*0384*/ 	.word	0x00000000
        /*0388*/ 	.short	0x0101
        /*038a*/ 	.byte	0x3f
	.zero		1


	//   ....[48]....
        /*038c*/ 	.word	0x0000cf80
        /*0390*/ 	.word	0x000000ff
        /*0394*/ 	.word	0x00000108
        /*0398*/ 	.short	0x010a
        /*039a*/ 	.byte	0x04
	.zero		1


	//   ....[49]....
        /*039c*/ 	.word	0x0000d390
        /*03a0*/ 	.word	0x000000ff
        /*03a4*/ 	.word	0x000000e0
        /*03a8*/ 	.short	0x010a
        /*03aa*/ 	.byte	0x05
	.zero		1


	//   ....[50]....
        /*03ac*/ 	.word	0x0000d480
        /*03b0*/ 	.word	0x000000ff
        /*03b4*/ 	.word	0x000000c0
        /*03b8*/ 	.short	0x010b
        /*03ba*/ 	.byte	0x05
	.zero		1


	//   ....[51]....
        /*03bc*/ 	.word	0x0000d4e0
        /*03c0*/ 	.word	0x000000ff
        /*03c4*/ 	.word	0x00000000
        /*03c8*/ 	.short	0x0101
        /*03ca*/ 	.byte	0x04
	.zero		1


	//   ....[52]....
        /*03cc*/ 	.word	0x0000d510
        /*03d0*/ 	.word	0x000000ff
        /*03d4*/ 	.word	0x000000e8
        /*03d8*/ 	.short	0x010a
        /*03da*/ 	.byte	0x05
	.zero		1


	//   ....[53]....
        /*03dc*/ 	.word	0x0000d620
        /*03e0*/ 	.word	0x000000ff
        /*03e4*/ 	.word	0x000000c8
        /*03e8*/ 	.short	0x010b
        /*03ea*/ 	.byte	0x05
	.zero		1


	//   ....[54]....
        /*03ec*/ 	.word	0x0000d680
        /*03f0*/ 	.word	0x000000ff
        /*03f4*/ 	.word	0x00000000
        /*03f8*/ 	.short	0x0101
        /*03fa*/ 	.byte	0x04
	.zero		1


	//   ....[55]....
        /*03fc*/ 	.word	0x0000d6b0
        /*0400*/ 	.word	0x000000ff
        /*0404*/ 	.word	0x000000f0
        /*0408*/ 	.short	0x010a
        /*040a*/ 	.byte	0x05
	.zero		1


	//   ....[56]....
        /*040c*/ 	.word	0x0000d7c0
        /*0410*/ 	.word	0x000000ff
        /*0414*/ 	.word	0x000000d0
        /*0418*/ 	.short	0x010b
        /*041a*/ 	.byte	0x05
	.zero		1


	//   ....[57]....
        /*041c*/ 	.word	0x0000d820
        /*0420*/ 	.word	0x000000ff
        /*0424*/ 	.word	0x00000000
        /*0428*/ 	.short	0x0101
        /*042a*/ 	.byte	0x04
	.zero		1


	//   ....[58]....
        /*042c*/ 	.word	0x0000d850
        /*0430*/ 	.word	0x000000ff
        /*0434*/ 	.word	0x000000f8
        /*0438*/ 	.short	0x010a
        /*043a*/ 	.byte	0x05
	.zero		1


	//   ....[59]....
        /*043c*/ 	.word	0x0000d960
        /*0440*/ 	.word	0x000000ff
        /*0444*/ 	.word	0x000000d8
        /*0448*/ 	.short	0x010b
        /*044a*/ 	.byte	0x05
	.zero		1


	//   ....[60]....
        /*044c*/ 	.word	0x0000da40
        /*0450*/ 	.word	0x000000ff
        /*0454*/ 	.word	0x00000000
        /*0458*/ 	.short	0x0101
        /*045a*/ 	.byte	0x04
	.zero		1


	//   ....[61]....
        /*045c*/ 	.word	0x0000e0a0
        /*0460*/ 	.word	0x00000003
        /*0464*/ 	.word	0x000000e0
        /*0468*/ 	.short	0x010a
        /*046a*/ 	.byte	0x3f
	.zero		1


	//   ....[62]....
        /*046c*/ 	.word	0x0000e0e0
        /*0470*/ 	.word	0x00000003
        /*0474*/ 	.word	0x000000e8
        /*0478*/ 	.short	0x010a
        /*047a*/ 	.byte	0x3f
	.zero		1


	//   ....[63]....
        /*047c*/ 	.word	0x0000e120
        /*0480*/ 	.word	0x00000003
        /*0484*/ 	.word	0x000000f0
        /*0488*/ 	.short	0x010a
        /*048a*/ 	.byte	0x3f
	.zero		1


	//   ....[64]....
        /*048c*/ 	.word	0x0000e170
        /*0490*/ 	.word	0x00000003
        /*0494*/ 	.word	0x000000f8
        /*0498*/ 	.short	0x010a
        /*049a*/ 	.byte	0x3f
	.zero		1


	//   ....[65]....
        /*049c*/ 	.word	0x0000e4b0
        /*04a0*/ 	.word	0x00000015
        /*04a4*/ 	.word	0x00000060
        /*04a8*/ 	.short	0x010a
        /*04aa*/ 	.byte	0x3f
	.zero		1


	//   ....[66]....
        /*04ac*/ 	.word	0x0000e7f0
        /*04b0*/ 	.word	0x00000006
        /*04b4*/ 	.word	0x00000108
        /*04b8*/ 	.short	0x0101
        /*04ba*/ 	.byte	0x3f
	.zero		1


	//   ....[67]....
        /*04bc*/ 	.word	0x0000ef50
        /*04c0*/ 	.word	0x00000007
        /*04c4*/ 	.word	0x00000000
        /*04c8*/ 	.short	0x010a
        /*04ca*/ 	.byte	0x3f
	.zero		1


	//   ....[68]....
        /*04cc*/ 	.word	0x0000efd0
        /*04d0*/ 	.word	0x00000009
        /*04d4*/ 	.word	0x00000000
        /*04d8*/ 	.short	0x010a
        /*04da*/ 	.byte	0x3f
	.zero		1


	//   ....[69]....
        /*04dc*/ 	.word	0x0000f060
        /*04e0*/ 	.word	0x00000006
        /*04e4*/ 	.word	0x00000000
        /*04e8*/ 	.short	0x010a
        /*04ea*/ 	.byte	0x3f
	.zero		1


	//   ....[70]....
        /*04ec*/ 	.word	0x0000f0f0
        /*04f0*/ 	.word	0x00000009
        /*04f4*/ 	.word	0x00000000
        /*04f8*/ 	.short	0x010a
        /*04fa*/ 	.byte	0x3f
	.zero		1


	//   ....[71]....
        /*04fc*/ 	.word	0x0000f180
        /*0500*/ 	.word	0x00000006
        /*0504*/ 	.word	0x00000000
        /*0508*/ 	.short	0x010a
        /*050a*/ 	.byte	0x3f
	.zero		1


	//   ....[72]....
        /*050c*/ 	.word	0x0000f210
        /*0510*/ 	.word	0x00000009
        /*0514*/ 	.word	0x00000000
        /*0518*/ 	.short	0x010a
        /*051a*/ 	.byte	0x3f
	.zero		1


	//   ....[73]....
        /*051c*/ 	.word	0x0000f2a0
        /*0520*/ 	.word	0x00000006
        /*0524*/ 	.word	0x00000000
        /*0528*/ 	.short	0x010a
        /*052a*/ 	.byte	0x3f
	.zero		1


	//   ....[74]....
        /*052c*/ 	.word	0x0000f330
        /*0530*/ 	.word	0x00000009
        /*0534*/ 	.word	0x00000000
        /*0538*/ 	.short	0x010a
        /*053a*/ 	.byte	0x3f
	.zero		1


	//   ....[75]....
        /*053c*/ 	.word	0x0000f3c0
        /*0540*/ 	.word	0x00000006
        /*0544*/ 	.word	0x00000000
        /*0548*/ 	.short	0x010a
        /*054a*/ 	.byte	0x3f
	.zero		1


	//   ....[76]....
        /*054c*/ 	.word	0x0000f450
        /*0550*/ 	.word	0x00000009
        /*0554*/ 	.word	0x00000000
        /*0558*/ 	.short	0x010a
        /*055a*/ 	.byte	0x3f
	.zero		1


	//   ....[77]....
        /*055c*/ 	.word	0x0000f4e0
        /*0560*/ 	.word	0x00000006
        /*0564*/ 	.word	0x00000000
        /*0568*/ 	.short	0x010a
        /*056a*/ 	.byte	0x3f
	.zero		1


	//   ....[78]....
        /*056c*/ 	.word	0x0000f570
        /*0570*/ 	.word	0x00000003
        /*0574*/ 	.word	0x00000000
        /*0578*/ 	.short	0x010a
        /*057a*/ 	.byte	0x3f
	.zero		1


	//   ....[79]....
        /*057c*/ 	.word	0x0000f5e0
        /*0580*/ 	.word	0x00000005
        /*0584*/ 	.word	0x00000000
        /*0588*/ 	.short	0x010a
        /*058a*/ 	.byte	0x3f
	.zero		1


	//   ....[80]....
        /*058c*/ 	.word	0x0000f640
        /*0590*/ 	.word	0x00000005
        /*0594*/ 	.word	0x00000000
        /*0598*/ 	.short	0x010a
        /*059a*/ 	.byte	0x3f
	.zero		1


	//   ....[81]....
        /*059c*/ 	.word	0x0000f690
        /*05a0*/ 	.word	0x0000000d
        /*05a4*/ 	.word	0x000000c0
        /*05a8*/ 	.short	0x010a
        /*05aa*/ 	.byte	0x3f
	.zero		1


	//   ....[82]....
        /*05ac*/ 	.word	0x0000f6e0
        /*05b0*/ 	.word	0x0000001a
        /*05b4*/ 	.word	0x000000c0
        /*05b8*/ 	.short	0x010a
        /*05ba*/ 	.byte	0x3f
	.zero		1


	//   ....[83]....
        /*05bc*/ 	.word	0x0000f730
        /*05c0*/ 	.word	0x00000019
        /*05c4*/ 	.word	0x000000c0
        /*05c8*/ 	.short	0x010a
        /*05ca*/ 	.byte	0x3f
	.zero		1


	//   ....[84]....
        /*05cc*/ 	.word	0x0000f780
        /*05d0*/ 	.word	0x00000014
        /*05d4*/ 	.word	0x000000c0
        /*05d8*/ 	.short	0x010a
        /*05da*/ 	.byte	0x3f
	.zero		1


	//   ....[85]....
        /*05dc*/ 	.word	0x0000f7e0
        /*05e0*/ 	.word	0x0000000a
        /*05e4*/ 	.word	0x00000108
        /*05e8*/ 	.short	0x010a
        /*05ea*/ 	.byte	0x3f
	.zero		1


	//   ....[86]....
        /*05ec*/ 	.word	0x0000f840
        /*05f0*/ 	.word	0x00000005
        /*05f4*/ 	.word	0x000000e0
        /*05f8*/ 	.short	0x010a
        /*05fa*/ 	.byte	0x3f
	.zero		1


	//   ....[87]....
        /*05fc*/ 	.word	0x0000f8a0
        /*0600*/ 	.word	0x00000005
        /*0604*/ 	.word	0x000000e8
        /*0608*/ 	.short	0x010a
        /*060a*/ 	.byte	0x3f
	.zero		1


	//   ....[88]....
        /*060c*/ 	.word	0x0000f900
        /*0610*/ 	.word	0x00000005
        /*0614*/ 	.word	0x000000f0
        /*0618*/ 	.short	0x010a
        /*061a*/ 	.byte	0x3f
	.zero		1


	//   ....[89]....
        /*061c*/ 	.word	0x0000f960
        /*0620*/ 	.word	0x00000005
        /*0624*/ 	.word	0x000000f8
        /*0628*/ 	.short	0x010a
        /*062a*/ 	.byte	0x3f
	.zero		1


	//   ....[90]....
        /*062c*/ 	.word	0x0000f9b0
        /*0630*/ 	.word	0x00000003
        /*0634*/ 	.word	0x000000e0
        /*0638*/ 	.short	0x010a
        /*063a*/ 	.byte	0x3f
	.zero		1


	//   ....[91]....
        /*063c*/ 	.word	0x0000fa00
        /*0640*/ 	.word	0x00000003
        /*0644*/ 	.word	0x000000e8
        /*0648*/ 	.short	0x010a
        /*064a*/ 	.byte	0x3f
	.zero		1


	//   ....[92]....
        /*064c*/ 	.word	0x0000fa50
        /*0650*/ 	.word	0x00000003
        /*0654*/ 	.word	0x000000f0
        /*0658*/ 	.short	0x010a
        /*065a*/ 	.byte	0x3f
	.zero		1


	//   ....[93]....
        /*065c*/ 	.word	0x0000fb20
        /*0660*/ 	.word	0x00000015
        /*0664*/ 	.word	0x00000060
        /*0668*/ 	.short	0x010a
        /*066a*/ 	.byte	0x3f
	.zero		1


	//   ....[94]....
        /*066c*/ 	.word	0x0000fbf0
        /*0670*/ 	.word	0x00000007
        /*0674*/ 	.word	0x00000000
        /*0678*/ 	.short	0x010a
        /*067a*/ 	.byte	0x3f
	.zero		1


	//   ....[95]....
        /*067c*/ 	.word	0x0000fc40
        /*0680*/ 	.word	0x00000009
        /*0684*/ 	.word	0x00000000
        /*0688*/ 	.short	0x010a
        /*068a*/ 	.byte	0x3f
	.zero		1


	//   ....[96]....
        /*068c*/ 	.word	0x0000fc90
        /*0690*/ 	.word	0x00000006
        /*0694*/ 	.word	0x00000000
        /*0698*/ 	.short	0x010a
        /*069a*/ 	.byte	0x3f
	.zero		1


	//   ....[97]....
        /*069c*/ 	.word	0x0000fce0
        /*06a0*/ 	.word	0x00000009
        /*06a4*/ 	.word	0x00000000
        /*06a8*/ 	.short	0x010a
        /*06aa*/ 	.byte	0x3f
	.zero		1


	//   ....[98]....
        /*06ac*/ 	.word	0x0000fd30
        /*06b0*/ 	.word	0x00000006
        /*06b4*/ 	.word	0x00000000
        /*06b8*/ 	.short	0x010a
        /*06ba*/ 	.byte	0x3f
	.zero		1


	//   ....[99]....
        /*06bc*/ 	.word	0x0000fd80
        /*06c0*/ 	.word	0x00000009
        /*06c4*/ 	.word	0x00000000
        /*06c8*/ 	.short	0x010a
        /*06ca*/ 	.byte	0x3f
	.zero		1


	//   ....[100]....
        /*06cc*/ 	.word	0x0000fdd0
        /*06d0*/ 	.word	0x00000006
        /*06d4*/ 	.word	0x00000000
        /*06d8*/ 	.short	0x010a
        /*06da*/ 	.byte	0x3f
	.zero		1


	//   ....[101]....
        /*06dc*/ 	.word	0x0000fe20
        /*06e0*/ 	.word	0x00000009
        /*06e4*/ 	.word	0x00000000
        /*06e8*/ 	.short	0x010a
        /*06ea*/ 	.byte	0x3f
	.zero		1


	//   ....[102]....
        /*06ec*/ 	.word	0x0000fe70
        /*06f0*/ 	.word	0x00000006
        /*06f4*/ 	.word	0x00000000
        /*06f8*/ 	.short	0x010a
        /*06fa*/ 	.byte	0x3f
	.zero		1


	//   ....[103]....
        /*06fc*/ 	.word	0x0000fec0
        /*0700*/ 	.word	0x00000009
        /*0704*/ 	.word	0x00000000
        /*0708*/ 	.short	0x010a
        /*070a*/ 	.byte	0x3f
	.zero		1


	//   ....[104]....
        /*070c*/ 	.word	0x0000ff10
        /*0710*/ 	.word	0x00000006
        /*0714*/ 	.word	0x00000000
        /*0718*/ 	.short	0x010a
        /*071a*/ 	.byte	0x3f
	.zero		1


	//----- nvinfo : EIATTR_NUM_MBARRIERS
	.align		4
.L_36:
        /*071c*/ 	.byte	0x03, 0x38
        /*071e*/ 	.short	0x0022


	//----- nvinfo : EIATTR_EXIT_INSTR_OFFSETS
	.align		4
        /*0720*/ 	.byte	0x04, 0x1c
        /*0722*/ 	.short	(.L_38 - .L_37)


	//   ....[0]....
.L_37:
        /*0724*/ 	.word	0x00000c10


	//   ....[1]....
        /*0728*/ 	.word	0x00001420


	//   ....[2]....
        /*072c*/ 	.word	0x0000c8b0


	//   ....[3]....
        /*0730*/ 	.word	0x0000cee0


	//   ....[4]....
        /*0734*/ 	.word	0x0000cf10


	//   ....[5]....
        /*0738*/ 	.word	0x0000e1c0


	//   ....[6]....
        /*073c*/ 	.word	0x0000f5c0


	//----- nvinfo : EIATTR_MAX_THREADS
	.align		4
.L_38:
        /*0740*/ 	.byte	0x04, 0x05
        /*0742*/ 	.short	(.L_40 - .L_39)
.L_39:
        /*0744*/ 	.word	0x00000180
        /*0748*/ 	.word	0x00000001
        /*074c*/ 	.word	0x00000001


	//----- nvinfo : EIATTR_CRS_STACK_SIZE
	.align		4
.L_40:
        /*0750*/ 	.byte	0x04, 0x1e
        /*0752*/ 	.short	(.L_42 - .L_41)
.L_41:
        /*0754*/ 	.word	0x00000000


	//----- nvinfo : EIATTR_CBANK_PARAM_SIZE
	.align		4
.L_42:
        /*0758*/ 	.byte	0x03, 0x19
        /*075a*/ 	.short	0x0770


	//----- nvinfo : EIATTR_PARAM_CBANK
	.align		4
        /*075c*/ 	.byte	0x04, 0x0a
        /*075e*/ 	.short	(.L_44 - .L_43)
	.align		4
.L_43:
        /*0760*/ 	.word	index@(.nv.constant0._ZN7cutlass13device_kernelINS_4gemm6kernel13GemmUniversalIN4cute5tupleIJiiiiEEENS1_10collective13CollectiveMmaINS1_37MainloopSm90TmaGmmaWarpSpecializedFP8ILi12ENS5_IJNS4_1CILi1EEESB_SB_EEENS1_35KernelTmaWarpSpecializedCooperativeEEENS5_IJNSA_ILi128EEESF_NSA_ILi64EEEEEENS_12float_e4m3_tENS5_IJlSB_lEEESI_SJ_NS4_8TiledMMAINS4_8MMA_AtomIJNS4_4SM904GMMA31MMA_64x128x32_F32E4M3E4M3_SS_TNILNSN_7ScaleInE1ELSP_1EEEEEENS4_6LayoutINS5_IJNSA_ILi2EEESB_SB_EEENS5_IJSB_NSA_ILi0EEESV_EEEEENS5_IJNS4_10UnderscoreESY_SY_EEEEENS4_13SM90_TMA_LOADENS4_14ComposedLayoutINS4_7SwizzleILi2ELi4ELi3EEENS4_18smem_ptr_flag_bitsILi8EEENSS_INS5_IJNSA_ILi8EEESG_EEENS5_IJSG_SB_EEEEEEEvNS4_8identityES11_S1B_vS1C_EENS_8epilogue10collective18CollectiveEpilogueINS1E_22Sm90TmaWarpSpecializedILi4ELi2ELi16ELb0ELb0EEEJSH_NS5_IJSF_NSA_ILi32EEEEEESI_SJ_SI_SJ_NS1E_6fusion15FusionCallbacksIS1I_NS1L_13LinCombEltActINS1E_6thread4GELUESI_fSI_fLNS_15FloatRoundStyleE2EEESH_S1K_JEEES11_NS12_INS13_ILi1ELi4ELi3EEES16_NSS_INS5_IJS17_S1J_EEENS5_IJS1J_SB_EEEEEEENS4_39AutoVectorizingCopyWithAssumedAlignmentILi128EEENS4_14SM90_TMA_STOREES1X_S1Z_NS4_9Copy_AtomIJNS4_17SM90_U32x4_STSM_NENS_6half_tEEEEvEEEvvEEEEvNT_6ParamsE)
        /*0764*/ 	.short	0x0210
        /*0766*/ 	.short	0x0770


	//----- nvinfo : EIATTR_SW_WAR
	.align		4
.L_44:
        /*0768*/ 	.byte	0x04, 0x36
        /*076a*/ 	.short	(.L_46 - .L_45)
.L_45:
        /*076c*/ 	.word	0x00000008
.L_46:


//--------------------- .nv.callgraph             --------------------------
	.section	.nv.callgraph,"",@"SHT_CUDA_CALLGRAPH"
	.align	4
	.sectionentsize	8
	.align		4
        /*0000*/ 	.word	0x00000000
	.align		4
        /*0004*/ 	.word	0xffffffff
	.align		4
        /*0008*/ 	.word	index@(_ZN7cutlass13device_kernelINS_4gemm6kernel13GemmUniversalIN4cute5tupleIJiiiiEEENS1_10collective13CollectiveMmaINS1_37MainloopSm90TmaGmmaWarpSpecializedFP8ILi12ENS5_IJNS4_1CILi1EEESB_SB_EEENS1_35KernelTmaWarpSpecializedCooperativeEEENS5_IJNSA_ILi128EEESF_NSA_ILi64EEEEEENS_12float_e4m3_tENS5_IJlSB_lEEESI_SJ_NS4_8TiledMMAINS4_8MMA_AtomIJNS4_4SM904GMMA31MMA_64x128x32_F32E4M3E4M3_SS_TNILNSN_7ScaleInE1ELSP_1EEEEEENS4_6LayoutINS5_IJNSA_ILi2EEESB_SB_EEENS5_IJSB_NSA_ILi0EEESV_EEEEENS5_IJNS4_10UnderscoreESY_SY_EEEEENS4_13SM90_TMA_LOADENS4_14ComposedLayoutINS4_7SwizzleILi2ELi4ELi3EEENS4_18smem_ptr_flag_bitsILi8EEENSS_INS5_IJNSA_ILi8EEESG_EEENS5_IJSG_SB_EEEEEEEvNS4_8identityES11_S1B_vS1C_EENS_8epilogue10collective18CollectiveEpilogueINS1E_22Sm90TmaWarpSpecializedILi4ELi2ELi16ELb0ELb0EEEJSH_NS5_IJSF_NSA_ILi32EEEEEESI_SJ_SI_SJ_NS1E_6fusion15FusionCallbacksIS1I_NS1L_13LinCombEltActINS1E_6thread4GELUESI_fSI_fLNS_15FloatRoundStyleE2EEESH_S1K_JEEES11_NS12_INS13_ILi1ELi4ELi3EEES16_NSS_INS5_IJS17_S1J_EEENS5_IJS1J_SB_EEEEEEENS4_39AutoVectorizingCopyWithAssumedAlignmentILi128EEENS4_14SM90_TMA_STOREES1X_S1Z_NS4_9Copy_AtomIJNS4_17SM90_U32x4_STSM_NENS_6half_tEEEEvEEEvvEEEEvNT_6ParamsE)
	.align		4
        /*000c*/ 	.word	index@(__assertfail)
	.align		4
        /*0010*/ 	.word	0x00000000
	.align		4
        /*0014*/ 	.word	0xfffffffe
	.align		4
        /*0018*/ 	.word	0x00000000
	.align		4
        /*001c*/ 	.word	0xfffffffd
	.align		4
        /*0020*/ 	.word	0x00000000
	.align		4
        /*0024*/ 	.word	0xfffffffc


//--------------------- .nv.constant4             --------------------------
	.section	.nv.constant4,"a",@progbits
	.align	8
	.align		8
.nv.constant4:
        /*0000*/ 	.dword	__assertfail
	.align		8
        /*0008*/ 	.dword	__unnamed_1
	.align		8
        /*0010*/ 	.dword	__unnamed_2
	.align		8
        /*0018*/ 	.dword	_ZN39_INTERNAL_5f5f3225_4_k_cu_1db9962b_29264cuda3std3__45__cpo5beginE
	.align		8
        /*0020*/ 	.dword	_ZN39_INTERNAL_5f5f3225_4_k_cu_1db9962b_29264cuda3std3__45__cpo3endE
	.align		8
        /*0028*/ 	.dword	_ZN39_INTERNAL_5f5f3225_4_k_cu_1db9962b_29264cuda3std3__45__cpo6cbeginE
	.align		8
        /*0030*/ 	.dword	_ZN39_INTERNAL_5f5f3225_4_k_cu_1db9962b_29264cuda3std3__45__cpo4cendE
	.align		8
        /*0038*/ 	.dword	_ZN39_INTERNAL_5f5f3225_4_k_cu_1db9962b_29264cuda3std3__441_GLOBAL__N__5f5f3225_4_k_cu_1db9962b_29266ignoreE
	.align		8
        /*0040*/ 	.dword	_ZN39_INTERNAL_5f5f3225_4_k_cu_1db9962b_29264cuda3std3__419piecewise_constructE
	.align		8
        /*0048*/ 	.dword	_ZN39_INTERNAL_5f5f3225_4_k_cu_1db9962b_29264cuda3std3__48in_placeE
	.align		8
        /*0050*/ 	.dword	_ZN39_INTERNAL_5f5f3225_4_k_cu_1db9962b_29264cuda3std6ranges3__45__cpo4swapE
	.align		8
        /*0058*/ 	.dword	_ZN39_INTERNAL_5f5f3225_4_k_cu_1db9962b_29264cuda3std6ranges3__45__cpo9iter_moveE
	.align		8
        /*0060*/ 	.dword	_ZN39_INTERNAL_5f5f3225_4_k_cu_1db9962b_29264cute7productE
	.align		8
        /*0068*/ 	.dword	_ZN39_INTERNAL_5f5f3225_4_k_cu_1db9962b_29264cute1_E
	.align		8
        /*0070*/ 	.dword	$str$24
	.align		8
        /*0078*/ 	.dword	$str$25


//--------------------- .text._ZN7cutlass13device_kernelINS_4gemm6kernel13GemmUniversalIN4cute5tupleIJiiiiEEENS1_10collective13CollectiveMmaINS1_37MainloopSm90TmaGmmaWarpSpecializedFP8ILi12ENS5_IJNS4_1CILi1EEESB_SB_EEENS1_35KernelTmaWarpSpecializedCooperativeEEENS5_IJNSA_ILi128EEESF_NSA_ILi64EEEEEENS_12float_e4m3_tENS5_IJlSB_lEEESI_SJ_NS4_8TiledMMAINS4_8MMA_AtomIJNS4_4SM904GMMA31MMA_64x128x32_F32E4M3E4M3_SS_TNILNSN_7ScaleInE1ELSP_1EEEEEENS4_6LayoutINS5_IJNSA_ILi2EEESB_SB_EEENS5_IJSB_NSA_ILi0EEESV_EEEEENS5_IJNS4_10UnderscoreESY_SY_EEEEENS4_13SM90_TMA_LOADENS4_14ComposedLayoutINS4_7SwizzleILi2ELi4ELi3EEENS4_18smem_ptr_flag_bitsILi8EEENSS_INS5_IJNSA_ILi8EEESG_EEENS5_IJSG_SB_EEEEEEEvNS4_8identityES11_S1B_vS1C_EENS_8epilogue10collective18CollectiveEpilogueINS1E_22Sm90TmaWarpSpecializedILi4ELi2ELi16ELb0ELb0EEEJSH_NS5_IJSF_NSA_ILi32EEEEEESI_SJ_SI_SJ_NS1E_6fusion15FusionCallbacksIS1I_NS1L_13LinCombEltActINS1E_6thread4GELUESI_fSI_fLNS_15FloatRoundStyleE2EEESH_S1K_JEEES11_NS12_INS13_ILi1ELi4ELi3EEES16_NSS_INS5_IJS17_S1J_EEENS5_IJS1J_SB_EEEEEEENS4_39AutoVectorizingCopyWithAssumedAlignmentILi128EEENS4_14SM90_TMA_STOREES1X_S1Z_NS4_9Copy_AtomIJNS4_17SM90_U32x4_STSM_NENS_6half_tEEEEvEEEvvEEEEvNT_6ParamsE --------------------------
	.section	.text._ZN7cutlass13device_kernelINS_4gemm6kernel13GemmUniversalIN4cute5tupleIJiiiiEEENS1_10collective13CollectiveMmaINS1_37MainloopSm90TmaGmmaWarpSpecializedFP8ILi12ENS5_IJNS4_1CILi1EEESB_SB_EEENS1_35KernelTmaWarpSpecializedCooperativeEEENS5_IJNSA_ILi128EEESF_NSA_ILi64EEEEEENS_12float_e4m3_tENS5_IJlSB_lEEESI_SJ_NS4_8TiledMMAINS4_8MMA_AtomIJNS4_4SM904GMMA31MMA_64x128x32_F32E4M3E4M3_SS_TNILNSN_7ScaleInE1ELSP_1EEEEEENS4_6LayoutINS5_IJNSA_ILi2EEESB_SB_EEENS5_IJSB_NSA_ILi0EEESV_EEEEENS5_IJNS4_10UnderscoreESY_SY_EEEEENS4_13SM90_TMA_LOADENS4_14ComposedLayoutINS4_7SwizzleILi2ELi4ELi3EEENS4_18smem_ptr_flag_bitsILi8EEENSS_INS5_IJNSA_ILi8EEESG_EEENS5_IJSG_SB_EEEEEEEvNS4_8identityES11_S1B_vS1C_EENS_8epilogue10collective18CollectiveEpilogueINS1E_22Sm90TmaWarpSpecializedILi4ELi2ELi16ELb0ELb0EEEJSH_NS5_IJSF_NSA_ILi32EEEEEESI_SJ_SI_SJ_NS1E_6fusion15FusionCallbacksIS1I_NS1L_13LinCombEltActINS1E_6thread4GELUESI_fSI_fLNS_15FloatRoundStyleE2EEESH_S1K_JEEES11_NS12_INS13_ILi1ELi4ELi3EEES16_NSS_INS5_IJS17_S1J_EEENS5_IJS1J_SB_EEEEEEENS4_39AutoVectorizingCopyWithAssumedAlignmentILi128EEENS4_14SM90_TMA_STOREES1X_S1Z_NS4_9Copy_AtomIJNS4_17SM90_U32x4_STSM_NENS_6half_tEEEEvEEEvvEEEEvNT_6ParamsE,"ax",@progbits
	.align	128
.text._ZN7cutlass13device_kernelINS_4gemm6kernel13GemmUniversalIN4cute5tupleIJiiiiEEENS1_10collective13CollectiveMmaINS1_37MainloopSm90TmaGmmaWarpSpecializedFP8ILi12ENS5_IJNS4_1CILi1EEESB_SB_EEENS1_35KernelTmaWarpSpecializedCooperativeEEENS5_IJNSA_ILi128EEESF_NSA_ILi64EEEEEENS_12float_e4m3_tENS5_IJlSB_lEEESI_SJ_NS4_8TiledMMAINS4_8MMA_AtomIJNS4_4SM904GMMA31MMA_64x128x32_F32E4M3E4M3_SS_TNILNSN_7ScaleInE1ELSP_1EEEEEENS4_6LayoutINS5_IJNSA_ILi2EEESB_SB_EEENS5_IJSB_NSA_ILi0EEESV_EEEEENS5_IJNS4_10UnderscoreESY_SY_EEEEENS4_13SM90_TMA_LOADENS4_14ComposedLayoutINS4_7SwizzleILi2ELi4ELi3EEENS4_18smem_ptr_flag_bitsILi8EEENSS_INS5_IJNSA_ILi8EEESG_EEENS5_IJSG_SB_EEEEEEEvNS4_8identityES11_S1B_vS1C_EENS_8epilogue10collective18CollectiveEpilogueINS1E_22Sm90TmaWarpSpecializedILi4ELi2ELi16ELb0ELb0EEEJSH_NS5_IJSF_NSA_ILi32EEEEEESI_SJ_SI_SJ_NS1E_6fusion15FusionCallbacksIS1I_NS1L_13LinCombEltActINS1E_6thread4GELUESI_fSI_fLNS_15FloatRoundStyleE2EEESH_S1K_JEEES11_NS12_INS13_ILi1ELi4ELi3EEES16_NSS_INS5_IJS17_S1J_EEENS5_IJS1J_SB_EEEEEEENS4_39AutoVectorizingCopyWithAssumedAlignmentILi128EEENS4_14SM90_TMA_STOREES1X_S1Z_NS4_9Copy_AtomIJNS4_17SM90_U32x4_STSM_NENS_6half_tEEEEvEEEvvEEEEvNT_6ParamsE:
        .type           _ZN7cutlass13device_kernelINS_4gemm6kernel13GemmUniversalIN4cute5tupleIJiiiiEEENS1_10collective13CollectiveMmaINS1_37MainloopSm90TmaGmmaWarpSpecializedFP8ILi12ENS5_IJNS4_1CILi1EEESB_SB_EEENS1_35KernelTmaWarpSpecializedCooperativeEEENS5_IJNSA_ILi128EEESF_NSA_ILi64EEEEEENS_12float_e4m3_tENS5_IJlSB_lEEESI_SJ_NS4_8TiledMMAINS4_8MMA_AtomIJNS4_4SM904GMMA31MMA_64x128x32_F32E4M3E4M3_SS_TNILNSN_7ScaleInE1ELSP_1EEEEEENS4_6LayoutINS5_IJNSA_ILi2EEESB_SB_EEENS5_IJSB_NSA_ILi0EEESV_EEEEENS5_IJNS4_10UnderscoreESY_SY_EEEEENS4_13SM90_TMA_LOADENS4_14ComposedLayoutINS4_7SwizzleILi2ELi4ELi3EEENS4_18smem_ptr_flag_bitsILi8EEENSS_INS5_IJNSA_ILi8EEESG_EEENS5_IJSG_SB_EEEEEEEvNS4_8identityES11_S1B_vS1C_EENS_8epilogue10collective18CollectiveEpilogueINS1E_22Sm90TmaWarpSpecializedILi4ELi2ELi16ELb0ELb0EEEJSH_NS5_IJSF_NSA_ILi32EEEEEESI_SJ_SI_SJ_NS1E_6fusion15FusionCallbacksIS1I_NS1L_13LinCombEltActINS1E_6thread4GELUESI_fSI_fLNS_15FloatRoundStyleE2EEESH_S1K_JEEES11_NS12_INS13_ILi1ELi4ELi3EEES16_NSS_INS5_IJS17_S1J_EEENS5_IJS1J_SB_EEEEEEENS4_39AutoVectorizingCopyWithAssumedAlignmentILi128EEENS4_14SM90_TMA_STOREES1X_S1Z_NS4_9Copy_AtomIJNS4_17SM90_U32x4_STSM_NENS_6half_tEEEEvEEEvvEEEEvNT_6ParamsE,@function
        .size           _ZN7cutlass13device_kernelINS_4gemm6kernel13GemmUniversalIN4cute5tupleIJiiiiEEENS1_10collective13CollectiveMmaINS1_37MainloopSm90TmaGmmaWarpSpecializedFP8ILi12ENS5_IJNS4_1CILi1EEESB_SB_EEENS1_35KernelTmaWarpSpecializedCooperativeEEENS5_IJNSA_ILi128EEESF_NSA_ILi64EEEEEENS_12float_e4m3_tENS5_IJlSB_lEEESI_SJ_NS4_8TiledMMAINS4_8MMA_AtomIJNS4_4SM904GMMA31MMA_64x128x32_F32E4M3E4M3_SS_TNILNSN_7ScaleInE1ELSP_1EEEEEENS4_6LayoutINS5_IJNSA_ILi2EEESB_SB_EEENS5_IJSB_NSA_ILi0EEESV_EEEEENS5_IJNS4_10UnderscoreESY_SY_EEEEENS4_13SM90_TMA_LOADENS4_14ComposedLayoutINS4_7SwizzleILi2ELi4ELi3EEENS4_18smem_ptr_flag_bitsILi8EEENSS_INS5_IJNSA_ILi8EEESG_EEENS5_IJSG_SB_EEEEEEEvNS4_8identityES11_S1B_vS1C_EENS_8epilogue10collective18CollectiveEpilogueINS1E_22Sm90TmaWarpSpecializedILi4ELi2ELi16ELb0ELb0EEEJSH_NS5_IJSF_NSA_ILi32EEEEEESI_SJ_SI_SJ_NS1E_6fusion15FusionCallbacksIS1I_NS1L_13LinCombEltActINS1E_6thread4GELUESI_fSI_fLNS_15FloatRoundStyleE2EEESH_S1K_JEEES11_NS12_INS13_ILi1ELi4ELi3EEES16_NSS_INS5_IJS17_S1J_EEENS5_IJS1J_SB_EEEEEEENS4_39AutoVectorizingCopyWithAssumedAlignmentILi128EEENS4_14SM90_TMA_STOREES1X_S1Z_NS4_9Copy_AtomIJNS4_17SM90_U32x4_STSM_NENS_6half_tEEEEvEEEvvEEEEvNT_6ParamsE,(.L_x_205 - _ZN7cutlass13device_kernelINS_4gemm6kernel13GemmUniversalIN4cute5tupleIJiiiiEEENS1_10collective13CollectiveMmaINS1_37MainloopSm90TmaGmmaWarpSpecializedFP8ILi12ENS5_IJNS4_1CILi1EEESB_SB_EEENS1_35KernelTmaWarpSpecializedCooperativeEEENS5_IJNSA_ILi128EEESF_NSA_ILi64EEEEEENS_12float_e4m3_tENS5_IJlSB_lEEESI_SJ_NS4_8TiledMMAINS4_8MMA_AtomIJNS4_4SM904GMMA31MMA_64x128x32_F32E4M3E4M3_SS_TNILNSN_7ScaleInE1ELSP_1EEEEEENS4_6LayoutINS5_IJNSA_ILi2EEESB_SB_EEENS5_IJSB_NSA_ILi0EEESV_EEEEENS5_IJNS4_10UnderscoreESY_SY_EEEEENS4_13SM90_TMA_LOADENS4_14ComposedLayoutINS4_7SwizzleILi2ELi4ELi3EEENS4_18smem_ptr_flag_bitsILi8EEENSS_INS5_IJNSA_ILi8EEESG_EEENS5_IJSG_SB_EEEEEEEvNS4_8identityES11_S1B_vS1C_EENS_8epilogue10collective18CollectiveEpilogueINS1E_22Sm90TmaWarpSpecializedILi4ELi2ELi16ELb0ELb0EEEJSH_NS5_IJSF_NSA_ILi32EEEEEESI_SJ_SI_SJ_NS1E_6fusion15FusionCallbacksIS1I_NS1L_13LinCombEltActINS1E_6thread4GELUESI_fSI_fLNS_15FloatRoundStyleE2EEESH_S1K_JEEES11_NS12_INS13_ILi1ELi4ELi3EEES16_NSS_INS5_IJS17_S1J_EEENS5_IJS1J_SB_EEEEEEENS4_39AutoVectorizingCopyWithAssumedAlignmentILi128EEENS4_14SM90_TMA_STOREES1X_S1Z_NS4_9Copy_AtomIJNS4_17SM90_U32x4_STSM_NENS_6half_tEEEEvEEEvvEEEEvNT_6ParamsE)
        .other          _ZN7cutlass13device_kernelINS_4gemm6kernel13GemmUniversalIN4cute5tupleIJiiiiEEENS1_10collective13CollectiveMmaINS1_37MainloopSm90TmaGmmaWarpSpecializedFP8ILi12ENS5_IJNS4_1CILi1EEESB_SB_EEENS1_35KernelTmaWarpSpecializedCooperativeEEENS5_IJNSA_ILi128EEESF_NSA_ILi64EEEEEENS_12float_e4m3_tENS5_IJlSB_lEEESI_SJ_NS4_8TiledMMAINS4_8MMA_AtomIJNS4_4SM904GMMA31MMA_64x128x32_F32E4M3E4M3_SS_TNILNSN_7ScaleInE1ELSP_1EEEEEENS4_6LayoutINS5_IJNSA_ILi2EEESB_SB_EEENS5_IJSB_NSA_ILi0EEESV_EEEEENS5_IJNS4_10UnderscoreESY_SY_EEEEENS4_13SM90_TMA_LOADENS4_14ComposedLayoutINS4_7SwizzleILi2ELi4ELi3EEENS4_18smem_ptr_flag_bitsILi8EEENSS_INS5_IJNSA_ILi8EEESG_EEENS5_IJSG_SB_EEEEEEEvNS4_8identityES11_S1B_vS1C_EENS_8epilogue10collective18CollectiveEpilogueINS1E_22Sm90TmaWarpSpecializedILi4ELi2ELi16ELb0ELb0EEEJSH_NS5_IJSF_NSA_ILi32EEEEEESI_SJ_SI_SJ_NS1E_6fusion15FusionCallbacksIS1I_NS1L_13LinCombEltActINS1E_6thread4GELUESI_fSI_fLNS_15FloatRoundStyleE2EEESH_S1K_JEEES11_NS12_INS13_ILi1ELi4ELi3EEES16_NSS_INS5_IJS17_S1J_EEENS5_IJS1J_SB_EEEEEEENS4_39AutoVectorizingCopyWithAssumedAlignmentILi128EEENS4_14SM90_TMA_STOREES1X_S1Z_NS4_9Copy_AtomIJNS4_17SM90_U32x4_STSM_NENS_6half_tEEEEvEEEvvEEEEvNT_6ParamsE,@"STO_CUDA_ENTRY STV_DEFAULT"
_ZN7cutlass13device_kernelINS_4gemm6kernel13GemmUniversalIN4cute5tupleIJiiiiEEENS1_10collective13CollectiveMmaINS1_37MainloopSm90TmaGmmaWarpSpecializedFP8ILi12ENS5_IJNS4_1CILi1EEESB_SB_EEENS1_35KernelTmaWarpSpecializedCooperativeEEENS5_IJNSA_ILi128EEESF_NSA_ILi64EEEEEENS_12float_e4m3_tENS5_IJlSB_lEEESI_SJ_NS4_8TiledMMAINS4_8MMA_AtomIJNS4_4SM904GMMA31MMA_64x128x32_F32E4M3E4M3_SS_TNILNSN_7ScaleInE1ELSP_1EEEEEENS4_6LayoutINS5_IJNSA_ILi2EEESB_SB_EEENS5_IJSB_NSA_ILi0EEESV_EEEEENS5_IJNS4_10UnderscoreESY_SY_EEEEENS4_13SM90_TMA_LOADENS4_14ComposedLayoutINS4_7SwizzleILi2ELi4ELi3EEENS4_18smem_ptr_flag_bitsILi8EEENSS_INS5_IJNSA_ILi8EEESG_EEENS5_IJSG_SB_EEEEEEEvNS4_8identityES11_S1B_vS1C_EENS_8epilogue10collective18CollectiveEpilogueINS1E_22Sm90TmaWarpSpecializedILi4ELi2ELi16ELb0ELb0EEEJSH_NS5_IJSF_NSA_ILi32EEEEEESI_SJ_SI_SJ_NS1E_6fusion15FusionCallbacksIS1I_NS1L_13LinCombEltActINS1E_6thread4GELUESI_fSI_fLNS_15FloatRoundStyleE2EEESH_S1K_JEEES11_NS12_INS13_ILi1ELi4ELi3EEES16_NSS_INS5_IJS17_S1J_EEENS5_IJS1J_SB_EEEEEEENS4_39AutoVectorizingCopyWithAssumedAlignmentILi128EEENS4_14SM90_TMA_STOREES1X_S1Z_NS4_9Copy_AtomIJNS4_17SM90_U32x4_STSM_NENS_6half_tEEEEvEEEvvEEEEvNT_6ParamsE:
[----:B------:R-:W1:Y:S01]  /*0000*/  LDC R1, c[0x0][0x28] ;  /* 0x00000a00ff017b82 */ /* 0x000e620000000800 */
[----:B------:R-:W2:Y:S07]  /*0010*/  S2R R18, SR_TID.X ;  /* 0x0000000000127919 */ /* 0x000eae0000002100 */
[----:B------:R-:W3:Y:S01]  /*0020*/  LDC.64 R8, c[0x0][0x588] ;  /* 0x00016200ff087b82 */ /* 0x000ee20000000a00 */
[----:B------:R-:W-:Y:S01]  /*0030*/  ELECT P0, URZ, PT ;  /* 0x00000000003f782f */ /* 0x000fe20003800000 */
[----:B------:R-:W-:Y:S01]  /*0040*/  BSSY B0, `(.L_x_0) ;  /* 0x0000016000007945 */ /* 0x000fe20003800000 */
[----:B--2---:R-:W-:-:S02]  /*0050*/  SHF.R.U32.HI R0, RZ, 0x5, R18 ;  /* 0x00000005ff007819 */ /* 0x004fc40000011612 */
[----:B------:R-:W-:-:S03]  /*0060*/  SHF.R.U32.HI R4, RZ, 0x7, R18 ;  /* 0x00000007ff047819 */ /* 0x000fc60000011612 */
[----:B------:R-:W2:Y:S04]  /*0070*/  SHFL.IDX PT, R3, R0, RZ, 0x1f ;  /* 0x00001fff00037589 */ /* 0x000ea800000e0000 */
[----:B------:R4:W1:Y:S01]  /*0080*/  SHFL.IDX PT, R6, R4, RZ, 0x1f ;  /* 0x00001fff04067589 */ /* 0x00086200000e0000 */
[----:B--2---:R-:W-:Y:S02]  /*0090*/  ISETP.NE.OR P0, PT, R3, RZ, !P0 ;  /* 0x000000ff0300720c */ /* 0x004fe40004705670 */
[----:B------:R-:W-:-:S11]  /*00a0*/  SHF.R.S32.HI R2, RZ, 0x1f, R3 ;  /* 0x0000001fff027819 */ /* 0x000fd60000011403 */
[----:B-1-34-:R-:W-:Y:S05]  /*00b0*/  @P0 BRA `(.L_x_1) ;  /* 0x0000000000380947 */ /* 0x01afea0003800000 */
[----:B------:R-:W-:Y:S02]  /*00c0*/  ULDC.64 UR4, c[0x0][0x198] ;  /* 0x0000660000047ab9 */ /* 0x000fe40000000a00 */
[----:B------:R-:W-:Y:S02]  /*00d0*/  UIADD3 UR6, UP0, UR4, 0xf0, URZ ;  /* 0x000000f004067890 */ /* 0x000fe4000ff1e03f */
[----:B------:R-:W-:Y:S02]  /*00e0*/  UIADD3 UR8, UP1, UR4, 0x1f0, URZ ;  /* 0x000001f004087890 */ /* 0x000fe4000ff3e03f */
[----:B------:R-:W-:Y:S02]  /*00f0*/  UIADD3 UR10, UP2, UR4, 0x3f0, URZ ;  /* 0x000003f0040a7890 */ /* 0x000fe4000ff5e03f */
[----:B------:R-:W-:Y:S02]  /*0100*/  UIADD3 UR4, UP3, UR4, 0x4f0, URZ ;  /* 0x000004f004047890 */ /* 0x000fe4000ff7e03f */
[----:B------:R-:W-:-:S02]  /*0110*/  UIADD3.X UR7, URZ, UR5, URZ, UP0, !UPT ;  /* 0x000000053f077290 */ /* 0x000fc400087fe43f */
[----:B------:R-:W-:Y:S02]  /*0120*/  UIADD3.X UR9, URZ, UR5, URZ, UP1, !UPT ;  /* 0x000000053f097290 */ /* 0x000fe40008ffe43f */
[----:B------:R-:W-:Y:S02]  /*0130*/  UIADD3.X UR11, URZ, UR5, URZ, UP2, !UPT ;  /* 0x000000053f0b7290 */ /* 0x000fe400097fe43f */
[----:B------:R-:W-:-:S03]  /*0140*/  UIADD3.X UR5, URZ, UR5, URZ, UP3, !UPT ;  /* 0x000000053f057290 */ /* 0x000fc60009ffe43f */
[----:B------:R1:W-:Y:S02]  /*0150*/  UTMACCTL.PF [UR6] ;  /* 0x00000000060079b9 */ /* 0x0003e40008040000 */
[----:B------:R1:W-:Y:S02]  /*0160*/  UTMACCTL.PF [UR8] ;  /* 0x00000000080079b9 */ /* 0x0003e40008040000 */
[----:B------:R1:W-:Y:S02]  /*0170*/  UTMACCTL.PF [UR10] ;  /* 0x000000000a0079b9 */ /* 0x0003e40008040000 */
[----:B------:R1:W-:Y:S02]  /*0180*/  UTMACCTL.PF [UR4] ;  /* 0x00000000040079b9 */ /* 0x0003e40008040000 */
[----:B-1----:R-:W-:Y:S01]  /*0190*/  NOP ;  /* 0x0000000000007918 */ /* 0x002fe20000000000 */
.L_x_1:
[----:B------:R-:W-:Y:S05]  /*01a0*/  BSYNC B0 ;  /* 0x0000000000007941 */ /* 0x000fea0003800000 */
.L_x_0:
[----:B------:R-:W-:Y:S01]  /*01b0*/  ULDC.64 UR4, c[0x0][0x590] ;  /* 0x0001640000047ab9 */ /* 0x000fe20000000a00 */
[----:B------:R-:W-:Y:S01]  /*01c0*/  LEA.HI R2, R2, R3, RZ, 0x2 ;  /* 0x0000000302027211 */ /* 0x000fe200078f10ff */
[----:B------:R-:W-:Y:S01]  /*01d0*/  ULDC.64 UR40, c[0x0][0x208] ;  /* 0x0000820000287ab9 */ /* 0x000fe20000000a00 */
[----:B------:R-:W-:Y:S01]  /*01e0*/  ISETP.NE.U32.AND P2, PT, RZ, UR4, PT ;  /* 0x00000004ff007c0c */ /* 0x000fe2000bf45070 */
[----:B------:R-:W-:Y:S01]  /*01f0*/  IMAD.MOV.U32 R4, RZ, RZ, R8 ;  /* 0x000000ffff047224 */ /* 0x000fe200078e0008 */
[----:B------:R-:W-:Y:S02]  /*0200*/  LOP3.LUT R2, R2, 0xfffffffc, RZ, 0xc0, !PT ;  /* 0xfffffffc02027812 */ /* 0x000fe400078ec0ff */
[----:B------:R-:W-:Y:S02]  /*0210*/  ISETP.NE.AND.EX P3, PT, RZ, UR5, PT, P2 ;  /* 0x00000005ff007c0c */ /* 0x000fe4000bf65320 */
[----:B------:R-:W-:Y:S01]  /*0220*/  MOV R5, R9 ;  /* 0x0000000900057202 */ /* 0x000fe20000000f00 */
[--C-:B------:R-:W-:Y:S01]  /*0230*/  IMAD.IADD R3, R3, 0x1, -R2.reuse ;  /* 0x0000000103037824 */ /* 0x100fe200078e0a02 */
[----:B------:R-:W-:-:S09]  /*0240*/  PRMT R2, RZ, 0x7610, R2 ;  /* 0x00007610ff027816 */ /* 0x000fd20000000002 */
[----:B------:R-:W-:Y:S05]  /*0250*/  @P3 BRA `(.L_x_2) ;  /* 0x0000000000303947 */ /* 0x000fea0003800000 */
[----:B------:R-:W-:Y:S02]  /*0260*/  ULDC.64 UR6, c[0x0][0x588] ;  /* 0x0001620000067ab9 */ /* 0x000fe40000000a00 */
[----:B------:R-:W-:-:S04]  /*0270*/  ISETP.NE.U32.AND P0, PT, RZ, UR6, PT ;  /* 0x00000006ff007c0c */ /* 0x000fc8000bf05070 */
[----:B------:R-:W-:-:S13]  /*0280*/  ISETP.NE.AND.EX P0, PT, RZ, UR7, PT, P0 ;  /* 0x00000007ff007c0c */ /* 0x000fda000bf05300 */
[----:B------:R-:W-:Y:S05]  /*0290*/  @!P0 BRA `(.L_x_3) ;  /* 0x0000000000108947 */ /* 0x000fea0003800000 */
[----:B------:R-:W2:Y:S02]  /*02a0*/  LDG.E R2, desc[UR40][R4.64] ;  /* 0x0000002804027981 */ /* 0x000ea4000c1e1900 */
[----:B--2---:R-:W-:Y:S01]  /*02b0*/  FSETP.NEU.AND P1, PT, R2, RZ, PT ;  /* 0x000000ff0200720b */ /* 0x004fe20003f2d000 */
[----:B------:R-:W-:Y:S01]  /*02c0*/  IMAD.MOV.U32 R2, RZ, RZ, 0x1 ;  /* 0x00000001ff027424 */ /* 0x000fe200078e00ff */
[----:B------:R-:W-:Y:S11]  /*02d0*/  BRA `(.L_x_2) ;  /* 0x0000000000107947 */ /* 0x000ff60003800000 */
.L_x_3:
[----:B------:R-:W-:Y:S01]  /*02e0*/  ULDC UR6, c[0x0][0x580] ;  /* 0x0001600000067ab9 */ /* 0x000fe20000000800 */
[----:B------:R-:W-:Y:S01]  /*02f0*/  IMAD.MOV.U32 R2, RZ, RZ, 0x1 ;  /* 0x00000001ff027424 */ /* 0x000fe200078e00ff */
[----:B------:R-:W-:Y:S02]  /*0300*/  FSETP.NEU.AND P1, PT, RZ, UR6, PT ;  /* 0x00000006ff007c0b */ /* 0x000fe4000bf2d000 */
[----:B------:R-:W-:-:S11]  /*0310*/  CS2R R4, SRZ ;  /* 0x0000000000047805 */ /* 0x000fd6000001ff00 */
.L_x_2:
[----:B------:R-:W-:Y:S02]  /*0320*/  ISETP.NE.U32.AND P4, PT, R4, RZ, PT ;  /* 0x000000ff0400720c */ /* 0x000fe40003f85070 */
[----:B------:R-:W-:Y:S02]  /*0330*/  ISETP.NE.AND.EX P5, PT, RZ, UR5, PT, P2 ;  /* 0x00000005ff007c0c */ /* 0x000fe4000bfa5320 */
[----:B------:R-:W-:Y:S02]  /*0340*/  ISETP.NE.AND.EX P2, PT, R5, RZ, PT, P4 ;  /* 0x000000ff0500720c */ /* 0x000fe40003f45340 */
[----:B------:R-:W-:-:S11]  /*0350*/  PLOP3.LUT P0, PT, PT, PT, PT, 0x8, 0x0 ;  /* 0x000000000000781c */ /* 0x000fd60003f0e170 */
[----:B------:R-:W-:Y:S05]  /*0360*/  @P2 BRA P5, `(.L_x_4) ;  /* 0x0000000000342947 */ /* 0x000fea0002800000 */
[----:B------:R-:W-:-:S04]  /*0370*/  ISETP.NE.U32.AND P0, PT, RZ, UR4, PT ;  /* 0x00000004ff007c0c */ /* 0x000fc8000bf05070 */
[----:B------:R-:W-:-:S13]  /*0380*/  ISETP.NE.AND.EX P0, PT, RZ, UR5, PT, P0 ;  /* 0x00000005ff007c0c */ /* 0x000fda000bf05300 */
[----:B------:R-:W-:Y:S05]  /*0390*/  @!P0 BRA `(.L_x_5) ;  /* 0x0000000000248947 */ /* 0x000fea0003800000 */
[----:B------:R-:W-:Y:S02]  /*03a0*/  PRMT R2, R2, 0x9910, RZ ;  /* 0x0000991002027816 */ /* 0x000fe400000000ff */
[----:B------:R-:W-:Y:S02]  /*03b0*/  ISETP.NE.U32.AND P0, PT, R4, RZ, PT ;  /* 0x000000ff0400720c */ /* 0x000fe40003f05070 */
[----:B------:R-:W-:Y:S02]  /*03c0*/  ISETP.NE.AND P2, PT, R2, RZ, PT ;  /* 0x000000ff0200720c */ /* 0x000fe40003f45270 */
[----:B------:R-:W-:Y:S02]  /*03d0*/  ISETP.NE.AND.EX P0, PT, R5, RZ, PT, P0 ;  /* 0x000000ff0500720c */ /* 0x000fe40003f05300 */
[----:B------:R-:W-:-:S09]  /*03e0*/  SEL R2, RZ, 0xffffffff, P1 ;  /* 0xffffffffff027807 */ /* 0x000fd20000800000 */
[----:B------:R-:W-:-:S04]  /*03f0*/  @!P2 SEL R2, RZ, 0xffffffff, P0 ;  /* 0xffffffffff02a807 */ /* 0x000fc80000000000 */
[----:B------:R-:W-:-:S04]  /*0400*/  LOP3.LUT R2, R2, 0x1, RZ, 0xc0, !PT ;  /* 0x0000000102027812 */ /* 0x000fc800078ec0ff */
[----:B------:R-:W-:Y:S01]  /*0410*/  ISETP.EQ.U32.AND P0, PT, R2, 0x1, PT ;  /* 0x000000010200780c */ /* 0x000fe20003f02070 */
[----:B------:R-:W-:-:S12]  /*0420*/  BRA `(.L_x_4) ;  /* 0x0000000000047947 */ /* 0x000fd80003800000 */
.L_x_5:
[----:B------:R-:W-:-:S13]  /*0430*/  PLOP3.LUT P0, PT, P1, PT, PT, 0x8, 0x0 ;  /* 0x000000000000781c */ /* 0x000fda0000f0e170 */
.L_x_4:
[----:B------:R-:W1:Y:S02]  /*0440*/  SHFL.IDX PT, R2, R0, RZ, 0x1f ;  /* 0x00001fff00027589 */ /* 0x000e6400000e0000 */
[----:B-1----:R-:W-:-:S13]  /*0450*/  ISETP.NE.AND P1, PT, R2, RZ, PT ;  /* 0x000000ff0200720c */ /* 0x002fda0003f25270 */
[----:B------:R-:W-:Y:S05]  /*0460*/  @P1 BRA `(.L_x_6) ;  /* 0x0000000000a41947 */ /* 0x000fea0003800000 */
[----:B------:R-:W-:Y:S01]  /*0470*/  ELECT P1, URZ, PT ;  /* 0x00000000003f782f */ /* 0x000fe20003820000 */
[----:B------:R-:W-:-:S12]  /*0480*/  BSSY B0, `(.L_x_6) ;  /* 0x0000027000007945 */ /* 0x000fd80003800000 */
[----:B------:R-:W-:Y:S05]  /*0490*/  @!P1 BRA `(.L_x_7) ;  /* 0x0000000000949947 */ /* 0x000fea0003800000 */
[----:B------:R-:W1:Y:S01]  /*04a0*/  S2UR UR8, SR_CgaCtaId ;  /* 0x00000000000879c3 */ /* 0x000e620000008800 */
[----:B------:R-:W-:Y:S01]  /*04b0*/  UMOV UR4, 0x400 ;  /* 0x0000040000047882 */ /* 0x000fe20000000000 */
[----:B------:R-:W-:Y:S01]  /*04c0*/  UMOV UR5, 0x1 ;  /* 0x0000000100057882 */ /* 0x000fe20000000000 */
[----:B------:R-:W-:Y:S02]  /*04d0*/  UMOV UR6, 0x100 ;  /* 0x0000010000067882 */ /* 0x000fe40000000000 */
[----:B------:R-:W-:-:S04]  /*04e0*/  UIADD3 UR6, -UR6, 0x100000, URZ ;  /* 0x0010000006067890 */ /* 0x000fc8000fffe13f */
[----:B------:R-:W-:Y:S02]  /*04f0*/  USHF.L.U32 UR7, UR6, 0xb, URZ ;  /* 0x0000000b06077899 */ /* 0x000fe4000800063f */
[----:B------:R-:W-:Y:S02]  /*0500*/  USHF.L.U32 UR6, UR6, 0x1, URZ ;  /* 0x0000000106067899 */ /* 0x000fe4000800063f */
[----:B-1----:R-:W-:Y:S02]  /*0510*/  ULEA UR8, UR8, UR4, 0x18 ;  /* 0x0000000408087291 */ /* 0x002fe4000f8ec03f */
[----:B------:R-:W-:-:S04]  /*0520*/  UIADD3 UR4, -UR5, 0x100000, URZ ;  /* 0x0010000005047890 */ /* 0x000fc8000fffe13f */
[----:B------:R-:W-:Y:S02]  /*0530*/  USHF.L.U32 UR5, UR4, 0xb, URZ ;  /* 0x0000000b04057899 */ /* 0x000fe4000800063f */
[----:B------:R-:W-:Y:S01]  /*0540*/  USHF.L.U32 UR4, UR4, 0x1, URZ ;  /* 0x0000000104047899 */ /* 0x000fe2000800063f */
[----:B------:R-:W1:Y:S11]  /*0550*/  FENCE.VIEW.ASYNC.S ;  /* 0x00000000000073c6 */ /* 0x000e760000000000 */
[----:B-1----:R1:W2:Y:S01]  /*0560*/  SYNCS.EXCH.64 URZ, [UR8], UR4 ;  /* 0x00000004083f75b2 */ /* 0x0022a20008000100 */
[----:B------:R1:W3:Y:S01]  /*0570*/  SYNCS.EXCH.64 URZ, [UR8+0x60], UR6 ;  /* 0x00006006083f75b2 */ /* 0x0002e20008000100 */
[----:B------:R1:W4:Y:S01]  /*0580*/  SYNCS.EXCH.64 URZ, [UR8+0x8], UR4 ;  /* 0x00000804083f75b2 */ /* 0x0003220008000100 */
[----:B------:R1:W1:Y:S01]  /*0590*/  SYNCS.EXCH.64 URZ, [UR8+0x68], UR6 ;  /* 0x00006806083f75b2 */ /* 0x0002620008000100 */
        /* <DEDUP_REMOVED lines=20> */
[----:B--2---:R-:W-:Y:S01]  /*06e0*/  NOP ;  /* 0x0000000000007918 */ /* 0x004fe20000000000 */
.L_x_7:
[----:B-1----:R-:W-:Y:S05]  /*06f0*/  BSYNC B0 ;  /* 0x0000000000007941 */ /* 0x002fea0003800000 */
.L_x_6:
[----:B------:R-:W1:Y:S01]  /*0700*/  SHFL.IDX PT, R4, R0, RZ, 0x1f ;  /* 0x00001fff00047589 */ /* 0x000e6200000e0000 */
[----:B------:R-:W2:Y:S01]  /*0710*/  LDC R2, c[0x0][0x904] ;  /* 0x00024100ff027b82 */ /* 0x000ea20000000800 */
[----:B------:R-:W-:Y:S01]  /*0720*/  NOP ;  /* 0x0000000000007918 */ /* 0x000fe20000000000 */
[----:B-1----:R-:W-:-:S13]  /*0730*/  ISETP.NE.AND P1, PT, R4, RZ, PT ;  /* 0x000000ff0400720c */ /* 0x002fda0003f25270 */
[----:B------:R-:W-:Y:S05]  /*0740*/  @P1 BRA `(.L_x_8) ;  /* 0x0000000000581947 */ /* 0x000fea0003800000 */
[----:B------:R-:W1:Y:S01]  /*0750*/  S2UR UR5, SR_CgaCtaId ;  /* 0x00000000000579c3 */ /* 0x000e620000008800 */
[----:B------:R-:W-:Y:S01]  /*0760*/  UMOV UR4, 0x400 ;  /* 0x0000040000047882 */ /* 0x000fe20000000000 */
[----:B------:R-:W-:Y:S01]  /*0770*/  UMOV UR6, 0x20 ;  /* 0x0000002000067882 */ /* 0x000fe20000000000 */
[----:B------:R-:W-:Y:S01]  /*0780*/  UMOV UR7, 0x100 ;  /* 0x0000010000077882 */ /* 0x000fe20000000000 */
[----:B------:R-:W-:Y:S01]  /*0790*/  ELECT P1, URZ, PT ;  /* 0x00000000003f782f */ /* 0x000fe20003820000 */
[----:B-1----:R-:W-:Y:S02]  /*07a0*/  ULEA UR8, UR5, UR4, 0x18 ;  /* 0x0000000405087291 */ /* 0x002fe4000f8ec03f */
[----:B------:R-:W-:-:S04]  /*07b0*/  UIADD3 UR4, -UR6, 0x100000, URZ ;  /* 0x0010000006047890 */ /* 0x000fc8000fffe13f */
[----:B------:R-:W-:Y:S02]  /*07c0*/  USHF.L.U32 UR5, UR4, 0xb, URZ ;  /* 0x0000000b04057899 */ /* 0x000fe4000800063f */
[----:B------:R-:W-:Y:S02]  /*07d0*/  USHF.L.U32 UR4, UR4, 0x1, URZ ;  /* 0x0000000104047899 */ /* 0x000fe4000800063f */
[----:B------:R-:W-:-:S04]  /*07e0*/  UIADD3 UR6, -UR7, 0x100000, URZ ;  /* 0x0010000007067890 */ /* 0x000fc8000fffe13f */
[----:B------:R-:W-:Y:S02]  /*07f0*/  USHF.L.U32 UR7, UR6, 0xb, URZ ;  /* 0x0000000b06077899 */ /* 0x000fe4000800063f */
[----:B------:R-:W-:Y:S01]  /*0800*/  USHF.L.U32 UR6, UR6, 0x1, URZ ;  /* 0x0000000106067899 */ /* 0x000fe2000800063f */
[----:B------:R-:W1:Y:S03]  /*0810*/  FENCE.VIEW.ASYNC.S ;  /* 0x00000000000073c6 */ /* 0x000e660000000000 */
[----:B-1----:R1:W1:Y:S08]  /*0820*/  SYNCS.EXCH.64 URZ, [UR8+0xc0], UR4 ;  /* 0x0000c004083f75b2 */ /* 0x0022700008000100 */
[----:B------:R1:W1:Y:S01]  /*0830*/  SYNCS.EXCH.64 URZ, [UR8+0xe0], UR6 ;  /* 0x0000e006083f75b2 */ /* 0x0002620008000100 */
[----:B------:R1:W1:Y:S01]  /*0840*/  SYNCS.EXCH.64 URZ, [UR8+0xc8], UR4 ;  /* 0x0000c804083f75b2 */ /* 0x0002620008000100 */
[----:B------:R1:W1:Y:S01]  /*0850*/  SYNCS.EXCH.64 URZ, [UR8+0xe8], UR6 ;  /* 0x0000e806083f75b2 */ /* 0x0002620008000100 */
[----:B------:R1:W1:Y:S01]  /*0860*/  SYNCS.EXCH.64 URZ, [UR8+0xd0], UR4 ;  /* 0x0000d004083f75b2 */ /* 0x0002620008000100 */
[----:B------:R1:W1:Y:S01]  /*0870*/  SYNCS.EXCH.64 URZ, [UR8+0xf0], UR6 ;  /* 0x0000f006083f75b2 */ /* 0x0002620008000100 */
[----:B------:R1:W1:Y:S01]  /*0880*/  SYNCS.EXCH.64 URZ, [UR8+0xd8], UR4 ;  /* 0x0000d804083f75b2 */ /* 0x0002620008000100 */
[----:B------:R1:W1:Y:S01]  /*0890*/  SYNCS.EXCH.64 URZ, [UR8+0xf8], UR6 ;  /* 0x0000f806083f75b2 */ /* 0x0002620008000100 */
[----:B------:R-:W-:Y:S01]  /*08a0*/  NOP ;  /* 0x0000000000007918 */ /* 0x000fe20000000000 */
.L_x_8:
[----:B------:R-:W5:Y:S01]  /*08b0*/  SHFL.IDX PT, R0, R0, RZ, 0x1f ;  /* 0x00001fff00007589 */ /* 0x000f6200000e0000 */
[----:B--2---:R-:W-:Y:S02]  /*08c0*/  ISETP.NE.AND P6, PT, R2, 0x1, PT ;  /* 0x000000010200780c */ /* 0x004fe40003fc5270 */
[----:B------:R-:W-:Y:S01]  /*08d0*/  ELECT P1, URZ, PT ;  /* 0x00000000003f782f */ /* 0x000fe20003820000 */
[----:B------:R-:W2:Y:S01]  /*08e0*/  S2UR UR36, SR_CgaCtaId ;  /* 0x00000000002479c3 */ /* 0x000ea20000008800 */
[----:B------:R-:W3:Y:S01]  /*08f0*/  S2R R7, SR_CTAID.Y ;  /* 0x0000000000077919 */ /* 0x000ee20000002600 */
[----:B-1----:R-:W-:Y:S01]  /*0900*/  UMOV UR4, 0x20 ;  /* 0x0000002000047882 */ /* 0x002fe20000000000 */
[----:B------:R-:W-:Y:S01]  /*0910*/  P2R R4, PR, RZ, 0x40 ;  /* 0x00000040ff047803 */ /* 0x000fe20000000000 */
[----:B------:R-:W-:Y:S01]  /*0920*/  NOP ;  /* 0x0000000000007918 */ /* 0x000fe20000000000 */
[----:B------:R-:W1:Y:S01]  /*0930*/  S2R R10, SR_CTAID.X ;  /* 0x00000000000a7919 */ /* 0x000e620000002500 */
[----:B------:R-:W-:Y:S01]  /*0940*/  ISETP.NE.AND P4, PT, R3, RZ, PT ;  /* 0x000000ff0300720c */ /* 0x000fe20003f85270 */
[----:B------:R-:W-:-:S03]  /*0950*/  IMAD.MOV.U32 R11, RZ, RZ, RZ ;  /* 0x000000ffff0b7224 */ /* 0x000fc600078e00ff */
[----:B------:R-:W1:Y:S01]  /*0960*/  @P6 LDC R17, c[0x0][0x10] ;  /* 0x00000400ff116b82 */ /* 0x000e620000000800 */
[----:B------:R-:W-:-:S07]  /*0970*/  @P6 IMAD.MOV.U32 R5, RZ, RZ, RZ ;  /* 0x000000ffff056224 */ /* 0x000fce00078e00ff */
[----:B------:R-:W4:Y:S01]  /*0980*/  @!P6 LDC R12, c[0x0][0xc] ;  /* 0x00000300ff0ceb82 */ /* 0x000f220000000800 */
[----:B-----5:R-:W-:Y:S02]  /*0990*/  ISETP.NE.OR P2, PT, R0, RZ, !P1 ;  /* 0x000000ff0000720c */ /* 0x020fe40004f45670 */
[----:B------:R-:W-:-:S04]  /*09a0*/  ISETP.EQ.OR P1, PT, R3, 0x3, !P4 ;  /* 0x000000030300780c */ /* 0x000fc80006722670 */
[----:B------:R-:W-:-:S04]  /*09b0*/  ISETP.EQ.AND P1, PT, R6, RZ, P1 ;  /* 0x000000ff0600720c */ /* 0x000fc80000f22270 */
[----:B------:R-:W-:Y:S02]  /*09c0*/  SEL R19, RZ, 0x1, !P1 ;  /* 0x00000001ff137807 */ /* 0x000fe40004800000 */
[----:B---3--:R-:W-:Y:S01]  /*09d0*/  @P6 MOV R4, R7 ;  /* 0x0000000700046202 */ /* 0x008fe20000000f00 */
[----:B------:R-:W-:Y:S01]  /*09e0*/  VOTEU.ALL UP0, P2 ;  /* 0x00000000003f7886 */ /* 0x000fe20001000000 */
[----:B------:R-:W-:-:S03]  /*09f0*/  VOTEU.ALL UP1, P2 ;  /* 0x00000000003f7886 */ /* 0x000fc60001020000 */
[----:B-1----:R-:W-:Y:S01]  /*0a00*/  @P6 IMAD.WIDE.U32 R16, R10, R17, R4 ;  /* 0x000000110a106225 */ /* 0x002fe200078e0004 */
[----:B------:R-:W-:Y:S01]  /*0a10*/  @!UP0 UMOV UR6, 0x400 ;  /* 0x0000040000068882 */ /* 0x000fe20000000000 */
[----:B------:R-:W-:-:S04]  /*0a20*/  @!UP0 UIADD3 UR4, -UR4, 0x100000, URZ ;  /* 0x0010000004048890 */ /* 0x000fc8000fffe13f */
[----:B------:R-:W-:Y:S02]  /*0a30*/  @!UP0 USHF.L.U32 UR5, UR4, 0xb, URZ ;  /* 0x0000000b04058899 */ /* 0x000fe4000800063f */
[----:B------:R-:W-:Y:S02]  /*0a40*/  @!UP0 USHF.L.U32 UR4, UR4, 0x1, URZ ;  /* 0x0000000104048899 */ /* 0x000fe4000800063f */
[----:B--2---:R-:W-:Y:S01]  /*0a50*/  @!UP0 ULEA UR8, UR36, UR6, 0x18 ;  /* 0x0000000624088291 */ /* 0x004fe2000f8ec03f */
[----:B------:R-:W-:Y:S01]  /*0a60*/  @P6 IMAD.MOV.U32 R5, RZ, RZ, RZ ;  /* 0x000000ffff056224 */ /* 0x000fe200078e00ff */
[----:B------:R-:W-:Y:S01]  /*0a70*/  VOTEU.ALL UP0, P2 ;  /* 0x00000000003f7886 */ /* 0x000fe20001000000 */
[C---:B------:R-:W-:Y:S01]  /*0a80*/  ISETP.NE.AND P2, PT, R6.reuse, RZ, PT ;  /* 0x000000ff0600720c */ /* 0x040fe20003f45270 */
[----:B------:R-:W-:Y:S01]  /*0a90*/  ULDC UR6, c[0x0][0xc] ;  /* 0x0000030000067ab9 */ /* 0x000fe20000000800 */
[----:B------:R-:W-:Y:S01]  /*0aa0*/  ULDC UR7, c[0x0][0x10] ;  /* 0x0000040000077ab9 */ /* 0x000fe20000000800 */
[----:B------:R-:W-:Y:S01]  /*0ab0*/  VIADD R6, R6, 0xffffffff ;  /* 0xffffffff06067836 */ /* 0x000fe20000000000 */
[----:B------:R-:W-:-:S02]  /*0ac0*/  ISETP.EQ.AND P5, PT, R3, 0x2, !P2 ;  /* 0x000000020300780c */ /* 0x000fc400057a2270 */
[----:B------:R-:W-:Y:S01]  /*0ad0*/  @P6 IADD3 R17, R17, R5, RZ ;  /* 0x0000000511116210 */ /* 0x000fe20007ffe0ff */
[----:B----4-:R-:W-:Y:S01]  /*0ae0*/  @!P6 IMAD.WIDE.U32 R4, R12, R7, R10 ;  /* 0x000000070c04e225 */ /* 0x010fe200078e000a */
[----:B------:R-:W-:Y:S01]  /*0af0*/  ISETP.GE.U32.AND P1, PT, R6, 0x2, PT ;  /* 0x000000020600780c */ /* 0x000fe20003f26070 */
[----:B------:R-:W1:Y:S02]  /*0b00*/  FENCE.VIEW.ASYNC.S ;  /* 0x00000000000073c6 */ /* 0x000e640000000000 */
[----:B-1----:R-:W1:Y:S01]  /*0b10*/  @!UP0 SYNCS.EXCH.64 URZ, [UR8+0x100], UR4 ;  /* 0x00010004083f85b2 */ /* 0x002e620008000100 */
[----:B------:R-:W-:Y:S01]  /*0b20*/  SEL R0, RZ, 0x1, !P5 ;  /* 0x00000001ff007807 */ /* 0x000fe20006800000 */
[----:B------:R-:W-:Y:S01]  /*0b30*/  @!P6 IMAD.MOV.U32 R17, RZ, RZ, R5 ;  /* 0x000000ffff11e224 */ /* 0x000fe200078e0005 */
[----:B------:R-:W-:Y:S02]  /*0b40*/  @!P6 MOV R16, R4 ;  /* 0x000000040010e202 */ /* 0x000fe40000000f00 */
[----:B------:R-:W-:-:S02]  /*0b50*/  SEL R0, R0, 0x2, P1 ;  /* 0x0000000200007807 */ /* 0x000fc40000800000 */
[----:B------:R-:W-:Y:S01]  /*0b60*/  SEL R19, R19, 0x2, P1 ;  /* 0x0000000213137807 */ /* 0x000fe20000800000 */
[----:B------:R2:W1:Y:S01]  /*0b70*/  @!UP1 SYNCS.EXCH.64 URZ, [UR8+0x108], UR4 ;  /* 0x00010804083f95b2 */ /* 0x0004620008000100 */
[----:B------:R-:W-:Y:S01]  /*0b80*/  NOP ;  /* 0x0000000000007918 */ /* 0x000fe20000000000 */
[----:B--2---:R-:W-:-:S03]  /*0b90*/  UIMAD.WIDE.U32 UR4, UR6, UR7, URZ ;  /* 0x00000007060472a5 */ /* 0x004fc6000f8e003f */
[----:B------:R-:W-:Y:S02]  /*0ba0*/  ULDC UR6, c[0x0][0x14] ;  /* 0x0000050000067ab9 */ /* 0x000fe40000000800 */
[----:B------:R-:W-:Y:S02]  /*0bb0*/  UIMAD.WIDE.U32 UR38, UR4, UR6, URZ ;  /* 0x00000006042672a5 */ /* 0x000fe4000f8e003f */
[----:B------:R-:W-:-:S04]  /*0bc0*/  UIMAD UR37, UR5, UR6, URZ ;  /* 0x00000006052572a4 */ /* 0x000fc8000f8e023f */
[----:B------:R-:W-:Y:S01]  /*0bd0*/  UIADD3 UR37, UR39, UR37, URZ ;  /* 0x0000002527257290 */ /* 0x000fe2000fffe03f */
[----:B-1----:R-:W-:Y:S06]  /*0be0*/  BAR.SYNC.DEFER_BLOCKING 0x0 ;  /* 0x0000000000007b1d */ /* 0x002fec0000010000 */
[----:B------:R-:W-:Y:S05]  /*0bf0*/  @!P2 BRA `(.L_x_9) ;  /* 0x000000bc0030a947 */ /* 0x000fea0003800000 */
[----:B------:R-:W-:-:S13]  /*0c00*/  ISETP.GT.U32.AND P0, PT, R6, 0x1, PT ;  /* 0x000000010600780c */ /* 0x000fda0003f04070 */
[----:B------:R-:W-:Y:S05]  /*0c10*/  @P0 EXIT ;  /* 0x000000000000094d */ /* 0x000fea0003800000 */
[----:B------:R-:W-:Y:S01]  /*0c20*/  ULDC.64 UR4, c[0x0][0x8f8] ;  /* 0x00023e0000047ab9 */ /* 0x000fe20000000a00 */
[----:B------:R-:W-:Y:S01]  /*0c30*/  UMOV UR47, 0xffffffff ;  /* 0xffffffff002f7882 */ /* 0x000fe20000000000 */
[----:B------:R-:W-:Y:S01]  /*0c40*/  ISETP.GE.U32.AND P0, PT, R16, UR4, PT ;  /* 0x0000000410007c0c */ /* 0x000fe2000bf06070 */
[----:B------:R-:W-:Y:S01]  /*0c50*/  IMAD.MOV.U32 R3, RZ, RZ, -0x1 ;  /* 0xffffffffff037424 */ /* 0x000fe200078e00ff */
[----:B------:R-:W-:Y:S02]  /*0c60*/  PRMT R22, RZ, 0x7610, R22 ;  /* 0x00007610ff167816 */ /* 0x000fe40000000016 */
[----:B------:R-:W-:Y:S02]  /*0c70*/  ISETP.GE.U32.AND.EX P0, PT, R17, UR5, PT, P0 ;  /* 0x0000000511007c0c */ /* 0x000fe4000bf06100 */
[----:B------:R-:W-:Y:S02]  /*0c80*/  MOV R8, 0xffffffff ;  /* 0xffffffff00087802 */ /* 0x000fe40000000f00 */
[----:B------:R-:W-:-:S09]  /*0c90*/  PRMT R6, RZ, 0x7610, R6 ;  /* 0x00007610ff067816 */ /* 0x000fd20000000006 */
[----:B------:R-:W-:Y:S05]  /*0ca0*/  @P0 BRA `(.L_x_10) ;  /* 0x0000000400580947 */ /* 0x000fea0003800000 */
[----:B------:R-:W1:Y:S01]  /*0cb0*/  LDC.64 R20, c[0x0][0x8d0] ;  /* 0x00023400ff147b82 */ /* 0x000e620000000a00 */
[----:B------:R-:W-:Y:S02]  /*0cc0*/  IMAD.MOV.U32 R4, RZ, RZ, R16 ;  /* 0x000000ffff047224 */ /* 0x000fe400078e0010 */
[----:B------:R-:W-:-:S05]  /*0cd0*/  IMAD.MOV.U32 R5, RZ, RZ, R17 ;  /* 0x000000ffff057224 */ /* 0x000fca00078e0011 */
[----:B------:R-:W2:Y:S08]  /*0ce0*/  LDC R6, c[0x0][0x8d8] ;  /* 0x00023600ff067b82 */ /* 0x000eb00000000800 */
[----:B------:R-:W3:Y:S01]  /*0cf0*/  LDC.64 R24, c[0x0][0x8c8] ;  /* 0x00023200ff187b82 */ /* 0x000ee20000000a00 */
[----:B-1----:R-:W-:-:S04]  /*0d00*/  ISETP.NE.U32.AND P0, PT, R20, RZ, PT ;  /* 0x000000ff1400720c */ /* 0x002fc80003f05070 */
[----:B------:R-:W-:-:S13]  /*0d10*/  ISETP.NE.AND.EX P0, PT, R21, RZ, PT, P0 ;  /* 0x000000ff1500720c */ /* 0x000fda0003f05300 */
[----:B--23--:R-:W-:Y:S05]  /*0d20*/  @!P0 BRA `(.L_x_11) ;  /* 0x0000000000288947 */ /* 0x00cfea0003800000 */
[----:B------:R-:W1:Y:S02]  /*0d30*/  LDC R3, c[0x0][0x8dc] ;  /* 0x00023700ff037b82 */ /* 0x000e640000000800 */
[----:B-1----:R-:W-:-:S04]  /*0d40*/  IADD3 R3, P0, R16, R3, RZ ;  /* 0x0000000310037210 */ /* 0x002fc80007f1e0ff */
[----:B------:R-:W-:-:S05]  /*0d50*/  IADD3.X R15, RZ, R17, RZ, P0, !PT ;  /* 0x00000011ff0f7210 */ /* 0x000fca00007fe4ff */
[----:B------:R-:W-:-:S04]  /*0d60*/  IMAD.WIDE.U32 R4, R15, R20, RZ ;  /* 0x000000140f047225 */ /* 0x000fc800078e00ff */
[----:B------:R-:W-:-:S04]  /*0d70*/  IMAD.WIDE.U32 R8, P0, R3, R21, R4 ;  /* 0x0000001503087225 */ /* 0x000fc80007800004 */
[----:B------:R-:W-:-:S04]  /*0d80*/  IMAD.WIDE.U32 R4, R3, R20, RZ ;  /* 0x0000001403047225 */ /* 0x000fc800078e00ff */
[----:B------:R-:W-:Y:S01]  /*0d90*/  IMAD.X R13, RZ, RZ, RZ, P0 ;  /* 0x000000ffff0d7224 */ /* 0x000fe200000e06ff */
[----:B------:R-:W-:Y:S01]  /*0da0*/  IADD3 RZ, P0, R5, R8, RZ ;  /* 0x0000000805ff7210 */ /* 0x000fe20007f1e0ff */
[----:B------:R-:W-:-:S04]  /*0db0*/  IMAD.MOV.U32 R12, RZ, RZ, R9 ;  /* 0x000000ffff0c7224 */ /* 0x000fc800078e0009 */
[----:B------:R-:W-:-:S08]  /*0dc0*/  IMAD.WIDE.U32.X R4, R15, R21, R12, P0 ;  /* 0x000000150f047225 */ /* 0x000fd000000e040c */
.L_x_11:
[-CC-:B------:R-:W-:Y:S01]  /*0dd0*/  SHF.R.U64 R30, R4, R6.reuse, R5.reuse ;  /* 0x00000006041e7219 */ /* 0x180fe20000001205 */
[----:B------:R-:W1:Y:S01]  /*0de0*/  LDC.64 R26, c[0x0][0x8e8] ;  /* 0x00023a00ff1a7b82 */ /* 0x000e620000000a00 */
[----:B------:R-:W-:Y:S01]  /*0df0*/  SHF.R.U32.HI R4, RZ, R6, R5 ;  /* 0x00000006ff047219 */ /* 0x000fe20000011605 */
[----:B------:R-:W-:Y:S01]  /*0e00*/  ULDC UR4, c[0x0][0x150] ;  /* 0x0000540000047ab9 */ /* 0x000fe20000000800 */
[----:B------:R-:W-:Y:S02]  /*0e10*/  IADD3 R11, P0, RZ, -R30, RZ ;  /* 0x8000001eff0b7210 */ /* 0x000fe40007f1e0ff */
[----:B------:R-:W-:Y:S02]  /*0e20*/  I2FP.F32.U32 R3, R10 ;  /* 0x0000000a00037245 */ /* 0x000fe40000201000 */
[----:B------:R-:W-:Y:S01]  /*0e30*/  IADD3.X R13, RZ, ~R4, RZ, P0, !PT ;  /* 0x80000004ff0d7210 */ /* 0x000fe200007fe4ff */
[----:B------:R-:W2:Y:S01]  /*0e40*/  LDC R8, c[0x0][0x8c0] ;  /* 0x00023000ff087b82 */ /* 0x000ea20000000800 */
[----:B------:R-:W-:-:S04]  /*0e50*/  IMAD.WIDE.U32 R4, R11, R24, R16 ;  /* 0x000000180b047225 */ /* 0x000fc800078e0010 */
[----:B------:R-:W-:Y:S01]  /*0e60*/  FMUL R3, R3, UR4 ;  /* 0x0000000403037c20 */ /* 0x000fe20008400000 */
[----:B------:R-:W-:Y:S01]  /*0e70*/  ULDC UR4, c[0x0][0x154] ;  /* 0x0000550000047ab9 */ /* 0x000fe20000000800 */
[----:B------:R-:W-:Y:S02]  /*0e80*/  IMAD R6, R13, R24, RZ ;  /* 0x000000180d067224 */ /* 0x000fe400078e02ff */
[----:B------:R-:W3:Y:S02]  /*0e90*/  LDC R13, c[0x0][0x8b0] ;  /* 0x00022c00ff0d7b82 */ /* 0x000ee40000000800 */
[----:B------:R-:W-:Y:S01]  /*0ea0*/  IMAD R11, R11, R25, R6 ;  /* 0x000000190b0b7224 */ /* 0x000fe200078e0206 */
[----:B------:R-:W4:Y:S03]  /*0eb0*/  F2I.U32.TRUNC.NTZ R3, R3 ;  /* 0x0000000300037305 */ /* 0x000f26000020f000 */
[----:B------:R-:W-:-:S02]  /*0ec0*/  IMAD.IADD R5, R5, 0x1, R11 ;  /* 0x0000000105057824 */ /* 0x000fc400078e020b */
[----:B------:R-:W5:Y:S01]  /*0ed0*/  LDC R15, c[0x0][0x900] ;  /* 0x00024000ff0f7b82 */ /* 0x000f620000000800 */
[----:B-1----:R-:W-:-:S04]  /*0ee0*/  ISETP.NE.U32.AND P0, PT, R26, RZ, PT ;  /* 0x000000ff1a00720c */ /* 0x002fc80003f05070 */
[----:B------:R-:W-:-:S03]  /*0ef0*/  ISETP.NE.AND.EX P0, PT, R27, RZ, PT, P0 ;  /* 0x000000ff1b00720c */ /* 0x000fc60003f05300 */
[----:B------:R-:W1:Y:S01]  /*0f00*/  LDC R9, c[0x0][0x144] ;  /* 0x00005100ff097b82 */ /* 0x000e620000000800 */
[-C--:B--2---:R-:W-:Y:S01]  /*0f10*/  SHF.R.U64 R21, R4, R8.reuse, R5 ;  /* 0x0000000804157219 */ /* 0x084fe20000001205 */
[----:B----4-:R-:W-:Y:S01]  /*0f20*/  IMAD.MOV R11, RZ, RZ, -R3 ;  /* 0x000000ffff0b7224 */ /* 0x010fe200078e0a03 */
[----:B------:R-:W-:Y:S02]  /*0f30*/  I2FP.F32.U32 R4, R7 ;  /* 0x0000000700047245 */ /* 0x000fe40000201000 */
[----:B------:R-:W-:Y:S01]  /*0f40*/  SHF.R.U32.HI R6, RZ, R8, R5 ;  /* 0x00000008ff067219 */ /* 0x000fe20000011605 */
[----:B------:R-:W-:Y:S02]  /*0f50*/  IMAD.MOV.U32 R8, RZ, RZ, 0x1 ;  /* 0x00000001ff087424 */ /* 0x000fe400078e00ff */
[----:B------:R-:W2:Y:S01]  /*0f60*/  LDC R14, c[0x0][0x148] ;  /* 0x00005200ff0e7b82 */ /* 0x000ea20000000800 */
[----:B------:R-:W-:Y:S01]  /*0f70*/  FMUL R5, R4, UR4 ;  /* 0x0000000404057c20 */ /* 0x000fe20008400000 */
[----:B---3--:R-:W-:-:S02]  /*0f80*/  SHF.R.U64 R29, R21, R13, R6 ;  /* 0x0000000d151d7219 */ /* 0x008fc40000001206 */
[----:B------:R-:W-:Y:S02]  /*0f90*/  SHF.R.U32.HI R6, RZ, R13, R6 ;  /* 0x0000000dff067219 */ /* 0x000fe40000011606 */
[----:B------:R-:W-:Y:S01]  /*0fa0*/  MOV R4, 0xffffffff ;  /* 0xffffffff00047802 */ /* 0x000fe20000000f00 */
[----:B------:R3:W4:Y:S01]  /*0fb0*/  F2I.U32.TRUNC.NTZ R13, R5 ;  /* 0x00000005000d7305 */ /* 0x000722000020f000 */
[----:B------:R-:W2:Y:S01]  /*0fc0*/  LDC R23, c[0x0][0x8a8] ;  /* 0x00022a00ff177b82 */ /* 0x000ea20000000800 */
[-C--:B-----5:R-:W-:Y:S02]  /*0fd0*/  SHF.R.U64 R28, R29, R15.reuse, R6 ;  /* 0x0000000f1d1c7219 */ /* 0x0a0fe40000001206 */
[----:B------:R-:W-:-:S04]  /*0fe0*/  SHF.L.U32 R4, R4, R15, RZ ;  /* 0x0000000f04047219 */ /* 0x000fc800000006ff */
[----:B------:R-:W-:Y:S01]  /*0ff0*/  LOP3.LUT R12, RZ, R4, RZ, 0x33, !PT ;  /* 0x00000004ff0c7212 */ /* 0x000fe200078e33ff */
[----:B------:R-:W2:Y:S01]  /*1000*/  LDC R20, c[0x0][0x8f0] ;  /* 0x00023c00ff147b82 */ /* 0x000ea20000000800 */
[----:B---3--:R-:W-:Y:S01]  /*1010*/  SHF.R.U32.HI R5, RZ, R15, R6 ;  /* 0x0000000fff057219 */ /* 0x008fe20000011606 */
[----:B-1----:R-:W-:Y:S01]  /*1020*/  IMAD R3, R9, R11, R10 ;  /* 0x0000000b09037224 */ /* 0x002fe200078e020a */
[----:B------:R-:W-:Y:S01]  /*1030*/  SHF.L.U32 R6, R8, R15, RZ ;  /* 0x0000000f08067219 */ /* 0x000fe200000006ff */
[----:B------:R-:W-:-:S04]  /*1040*/  IMAD.MOV.U32 R4, RZ, RZ, R28 ;  /* 0x000000ffff047224 */ /* 0x000fc800078e001c */
[----:B------:R-:W1:Y:S08]  /*1050*/  LDC R24, c[0x0][0x8e0] ;  /* 0x00023800ff187b82 */ /* 0x000e700000000800 */
[----:B------:R-:W3:Y:S01]  /*1060*/  LDC R25, c[0x0][0x8b8] ;  /* 0x00022e00ff197b82 */ /* 0x000ee20000000800 */
[----:B----4-:R-:W-:Y:S05]  /*1070*/  @!P0 BRA `(.L_x_12) ;  /* 0x0000000000288947 */ /* 0x010fea0003800000 */
[----:B------:R-:W4:Y:S02]  /*1080*/  LDC R11, c[0x0][0x8f4] ;  /* 0x00023d00ff0b7b82 */ /* 0x000f240000000800 */
[----:B----4-:R-:W-:-:S04]  /*1090*/  IADD3 R11, P0, R28, R11, RZ ;  /* 0x0000000b1c0b7210 */ /* 0x010fc80007f1e0ff */
        /* <DEDUP_REMOVED lines=8> */
.L_x_12:
[----:B--2---:R-:W-:Y:S01]  /*1120*/  SHF.R.U64 R4, R4, R20, R5 ;  /* 0x0000001404047219 */ /* 0x004fe20000001205 */
[----:B------:R-:W-:Y:S01]  /*1130*/  VIADD R8, R23, 0xffffffff ;  /* 0xffffffff17087836 */ /* 0x000fe20000000000 */
[----:B------:R-:W-:Y:S02]  /*1140*/  LOP3.LUT R5, R29, R12, RZ, 0xc0, !PT ;  /* 0x0000000c1d057212 */ /* 0x000fe400078ec0ff */
[----:B------:R-:W-:Y:S01]  /*1150*/  IADD3 R13, -R13, RZ, RZ ;  /* 0x000000ff0d0d7210 */ /* 0x000fe20007ffe1ff */
[----:B------:R-:W-:Y:S01]  /*1160*/  IMAD.MOV R9, RZ, RZ, -R4 ;  /* 0x000000ffff097224 */ /* 0x000fe200078e0a04 */
[----:B------:R-:W-:Y:S01]  /*1170*/  LOP3.LUT R8, R21, R8, RZ, 0xc0, !PT ;  /* 0x0000000815087212 */ /* 0x000fe200078ec0ff */
[----:B------:R-:W-:Y:S01]  /*1180*/  IMAD R6, R6, R4, R5 ;  /* 0x0000000406067224 */ /* 0x000fe200078e0205 */
[----:B------:R-:W-:Y:S01]  /*1190*/  R2UR UR47, R30 ;  /* 0x000000001e2f72ca */ /* 0x000fe200000e0000 */
[----:B------:R-:W-:Y:S02]  /*11a0*/  @P6 IMAD R3, R14, R13, R7 ;  /* 0x0000000d0e036224 */ /* 0x000fe400078e0207 */
[----:B-1----:R-:W-:-:S02]  /*11b0*/  IMAD R4, R9, R24, R28 ;  /* 0x0000001809047224 */ /* 0x002fc400078e021c */
[----:B---3--:R-:W-:Y:S01]  /*11c0*/  IMAD R3, R6, R25, R3 ;  /* 0x0000001906037224 */ /* 0x008fe200078e0203 */
[----:B------:R-:W-:Y:S01]  /*11d0*/  MOV R6, 0x1 ;  /* 0x0000000100067802 */ /* 0x000fe20000000f00 */
[----:B------:R-:W-:-:S05]  /*11e0*/  IMAD R4, R4, R23, R8 ;  /* 0x0000001704047224 */ /* 0x000fca00078e0208 */
[----:B------:R-:W-:Y:S02]  /*11f0*/  SEL R8, R4, R3, !P6 ;  /* 0x0000000304087207 */ /* 0x000fe40007000000 */
[----:B------:R-:W-:-:S07]  /*1200*/  SEL R3, R3, R4, !P6 ;  /* 0x0000000403037207 */ /* 0x000fce0007000000 */
.L_x_10:
[----:B------:R-:W-:-:S08]  /*1210*/  NOP ;  /* 0x0000000000007918 */ /* 0x000fd00000000000 */
[----:B------:R-:W1:Y:S02]  /*1220*/  USETMAXREG.TRY_ALLOC.CTAPOOL UP0, 0xe8 ;  /* 0x000000e8000079c8 */ /* 0x000e640008000600 */
[----:B-1----:R-:W-:-:S13]  /*1230*/  PLOP3.LUT P0, PT, PT, PT, UP0, 0x80, 0x0 ;  /* 0x000000000000781c */ /* 0x002fda0003f0f008 */
[----:B------:R-:W-:Y:S05]  /*1240*/  @!P0 BRA `(.L_x_10) ;  /* 0xfffffffc00f08947 */ /* 0x000fea000383ffff */
[----:B------:R-:W-:Y:S02]  /*1250*/  ULDC.64 UR4, c[0x0][0x590] ;  /* 0x0001640000047ab9 */ /* 0x000fe40000000a00 */
[----:B------:R-:W-:-:S04]  /*1260*/  ISETP.NE.U32.AND P0, PT, RZ, UR4, PT ;  /* 0x00000004ff007c0c */ /* 0x000fc8000bf05070 */
[----:B------:R-:W-:-:S13]  /*1270*/  ISETP.NE.AND.EX P0, PT, RZ, UR5, PT, P0 ;  /* 0x00000005ff007c0c */ /* 0x000fda000bf05300 */
[----:B------:R-:W-:Y:S05]  /*1280*/  @P0 BRA `(.L_x_13) ;  /* 0x00000000002c0947 */ /* 0x000fea0003800000 */
[----:B------:R-:W-:Y:S02]  /*1290*/  ULDC.64 UR4, c[0x0][0x588] ;  /* 0x0001620000047ab9 */ /* 0x000fe40000000a00 */
[----:B------:R-:W-:-:S04]  /*12a0*/  ISETP.NE.U32.AND P0, PT, RZ, UR4, PT ;  /* 0x00000004ff007c0c */ /* 0x000fc8000bf05070 */
[----:B------:R-:W-:-:S13]  /*12b0*/  ISETP.NE.AND.EX P0, PT, RZ, UR5, PT, P0 ;  /* 0x00000005ff007c0c */ /* 0x000fda000bf05300 */
[----:B------:R-:W-:Y:S05]  /*12c0*/  @!P0 BRA `(.L_x_14) ;  /* 0x0000000000108947 */ /* 0x000fea0003800000 */
[----:B------:R-:W1:Y:S02]  /*12d0*/  LDC.64 R88, c[0x0][0x588] ;  /* 0x00016200ff587b82 */ /* 0x000e640000000a00 */
[----:B-1----:R1:W5:Y:S01]  /*12e0*/  LDG.E R88, desc[UR40][R88.64] ;  /* 0x0000002858587981 */ /* 0x002362000c1e1900 */
[----:B------:R-:W-:Y:S01]  /*12f0*/  IMAD.MOV.U32 R22, RZ, RZ, 0x1 ;  /* 0x00000001ff167424 */ /* 0x000fe200078e00ff */
[----:B------:R-:W-:Y:S06]  /*1300*/  BRA `(.L_x_13) ;  /* 0x00000000000c7947 */ /* 0x000fec0003800000 */
.L_x_14:
[----:B------:R-:W-:Y:S01]  /*1310*/  ULDC UR4, c[0x0][0x580] ;  /* 0x0001600000047ab9 */ /* 0x000fe20000000800 */
[----:B------:R-:W-:Y:S01]  /*1320*/  IMAD.MOV.U32 R22, RZ, RZ, 0x1 ;  /* 0x00000001ff167424 */ /* 0x000fe200078e00ff */
[----:B------:R-:W-:-:S07]  /*1330*/  MOV R88, UR4 ;  /* 0x0000000400587c02 */ /* 0x000fce0008000f00 */
.L_x_13:
        /* <DEDUP_REMOVED lines=8> */
[----:B------:R-:W2:Y:S02]  /*13c0*/  LDC.64 R4, c[0x0][0x5a8] ;  /* 0x00016a00ff047b82 */ /* 0x000ea40000000a00 */
[----:B--2---:R2:W5:Y:S01]  /*13d0*/  LDG.E R23, desc[UR40][R4.64] ;  /* 0x0000002804177981 */ /* 0x004562000c1e1900 */
[----:B------:R-:W-:Y:S05]  /*13e0*/  BRA `(.L_x_15) ;  /* 0x0000000000087947 */ /* 0x000fea0003800000 */
.L_x_16:
[----:B------:R-:W-:Y:S02]  /*13f0*/  ULDC UR4, c[0x0][0x5a0] ;  /* 0x0001680000047ab9 */ /* 0x000fe40000000800 */
[----:B------:R-:W-:-:S07]  /*1400*/  IMAD.U32 R23, RZ, RZ, UR4 ;  /* 0x00000004ff177e24 */ /* 0x000fce000f8e00ff */
.L_x_15:
[----:B------:R-:W-:-:S13]  /*1410*/  LOP3.LUT P0, RZ, R6, 0xff, RZ, 0xc0, !PT ;  /* 0x000000ff06ff7812 */ /* 0x000fda000780c0ff */
[----:B------:R-:W-:Y:S05]  /*1420*/  @!P0 EXIT ;  /* 0x000000000000894d */ /* 0x000fea0003800000 */
[----:B------:R-:W-:Y:S01]  /*1430*/  ULDC UR4, c[0x0][0x28c] ;  /* 0x0000a30000047ab9 */ /* 0x000fe20000000800 */
[----:B-1----:R-:W-:Y:S01]  /*1440*/  LOP3.LUT R89, R0, 0x1, RZ, 0xfc, !PT ;  /* 0x0000000100597812 */ /* 0x002fe200078efcff */
[----:B------:R-:W-:Y:S01]  /*1450*/  UIADD3 UR4, UR4, 0x3f, URZ ;  /* 0x0000003f04047890 */ /* 0x000fe2000fffe03f */
[----:B------:R-:W-:Y:S01]  /*1460*/  LOP3.LUT R152, R19, 0x1, RZ, 0xfc, !PT ;  /* 0x0000000113987812 */ /* 0x000fe200078efcff */
[----:B------:R-:W-:Y:S01]  /*1470*/  IMAD.MOV.U32 R115, RZ, RZ, RZ ;  /* 0x000000ffff737224 */ /* 0x000fe200078e00ff */
[----:B------:R-:W-:Y:S01]  /*1480*/  MOV R116, RZ ;  /* 0x000000ff00747202 */ /* 0x000fe20000000f00 */
[----:B------:R-:W-:Y:S01]  /*1490*/  USHF.R.S32.HI UR5, URZ, 0x1f, UR4 ;  /* 0x0000001f3f057899 */ /* 0x000fe20008011404 */
[----:B------:R-:W-:Y:S01]  /*14a0*/  ULDC.64 UR42, c[0x0][0x198] ;  /* 0x00006600002a7ab9 */ /* 0x000fe20000000a00 */
[----:B------:R-:W-:Y:S02]  /*14b0*/  UMOV UR48, URZ ;  /* 0x0000003f00307c82 */ /* 0x000fe40008000000 */
[----:B------:R-:W-:-:S03]  /*14c0*/  ULEA.HI UR5, UR5, UR4, URZ, 0x6 ;  /* 0x0000000405057291 */ /* 0x000fc6000f8f303f */
[----:B------:R-:W-:Y:S01]  /*14d0*/  UMOV UR4, URZ ;  /* 0x0000003f00047c82 */ /* 0x000fe20008000000 */
[----:B------:R-:W-:-:S12]  /*14e0*/  USHF.R.S32.HI UR49, URZ, 0x6, UR5 ;  /* 0x000000063f317899 */ /* 0x000fd80008011405 */
.L_x_94:
[----:B------:R-:W-:Y:S01]  /*14f0*/  LOP3.LUT R0, R18, 0x80, RZ, 0xc0, !PT ;  /* 0x0000008012007812 */ /* 0x000fe200078ec0ff */
[----:B------:R-:W1:Y:S01]  /*1500*/  S2UR UR9, SR_CgaCtaId ;  /* 0x00000000000979c3 */ /* 0x000e620000008800 */
[----:B------:R-:W-:Y:S01]  /*1510*/  UMOV UR50, 0x400 ;  /* 0x0000040000327882 */ /* 0x000fe20000000000 */
[----:B------:R-:W-:Y:S01]  /*1520*/  UMOV UR6, URZ ;  /* 0x0000003f00067c82 */ /* 0x000fe20008000000 */
[----:B------:R-:W-:Y:S01]  /*1530*/  SHF.R.U32.HI R0, RZ, 0x7, R0 ;  /* 0x00000007ff007819 */ /* 0x000fe20000011600 */
[----:B------:R-:W-:Y:S01]  /*1540*/  UMOV UR5, URZ ;  /* 0x0000003f00057c82 */ /* 0x000fe20008000000 */
[----:B------:R-:W-:Y:S01]  /*1550*/  UMOV UR13, UR4 ;  /* 0x00000004000d7c82 */ /* 0x000fe20008000000 */
[----:B------:R-:W-:Y:S02]  /*1560*/  CS2R R90, SRZ ;  /* 0x00000000005a7805 */ /* 0x000fe4000001ff00 */
[----:B------:R-:W-:Y:S01]  /*1570*/  CS2R R92, SRZ ;  /* 0x00000000005c7805 */ /* 0x000fe2000001ff00 */
[----:B--2---:R-:W2:Y:S01]  /*1580*/  LDC R4, c[0x0][0x28c] ;  /* 0x0000a300ff047b82 */ /* 0x004ea20000000800 */
[----:B------:R-:W3:Y:S01]  /*1590*/  SHFL.IDX PT, R0, R0, RZ, 0x1f ;  /* 0x00001fff00007589 */ /* 0x000ee200000e0000 */
[----:B------:R-:W-:-:S02]  /*15a0*/  CS2R R94, SRZ ;  /* 0x00000000005e7805 */ /* 0x000fc4000001ff00 */
[----:B------:R-:W-:Y:S02]  /*15b0*/  CS2R R96, SRZ ;  /* 0x0000000000607805 */ /* 0x000fe4000001ff00 */
[----:B------:R-:W-:Y:S02]  /*15c0*/  CS2R R98, SRZ ;  /* 0x0000000000627805 */ /* 0x000fe4000001ff00 */
[----:B------:R-:W-:Y:S02]  /*15d0*/  CS2R R100, SRZ ;  /* 0x0000000000647805 */ /* 0x000fe4000001ff00 */
[----:B------:R-:W-:Y:S02]  /*15e0*/  CS2R R102, SRZ ;  /* 0x0000000000667805 */ /* 0x000fe4000001ff00 */
[----:B------:R-:W-:Y:S02]  /*15f0*/  CS2R R104, SRZ ;  /* 0x0000000000687805 */ /* 0x000fe4000001ff00 */
[----:B------:R-:W-:-:S02]  /*1600*/  CS2R R108, SRZ ;  /* 0x00000000006c7805 */ /* 0x000fc4000001ff00 */
[----:B------:R-:W-:Y:S02]  /*1610*/  CS2R R106, SRZ ;  /* 0x00000000006a7805 */ /* 0x000fe4000001ff00 */
[----:B------:R-:W-:Y:S01]  /*1620*/  CS2R R110, SRZ ;  /* 0x00000000006e7805 */ /* 0x000fe2000001ff00 */
[----:B------:R-:W-:Y:S01]  /*1630*/  IMAD.MOV.U32 R114, RZ, RZ, RZ ;  /* 0x000000ffff727224 */ /* 0x000fe200078e00ff */
[----:B------:R-:W-:Y:S01]  /*1640*/  CS2R R112, SRZ ;  /* 0x0000000000707805 */ /* 0x000fe2000001ff00 */
[----:B------:R-:W-:Y:S01]  /*1650*/  IMAD.MOV.U32 R117, RZ, RZ, RZ ;  /* 0x000000ffff757224 */ /* 0x000fe200078e00ff */
[----:B------:R-:W-:Y:S02]  /*1660*/  CS2R R118, SRZ ;  /* 0x0000000000767805 */ /* 0x000fe4000001ff00 */
[----:B------:R-:W-:Y:S01]  /*1670*/  CS2R R120, SRZ ;  /* 0x0000000000787805 */ /* 0x000fe2000001ff00 */
[----:B-1----:R-:W-:Y:S01]  /*1680*/  ULEA UR50, UR9, UR50, 0x18 ;  /* 0x0000003209327291 */ /* 0x002fe2000f8ec03f */
[----:B------:R-:W-:-:S02]  /*1690*/  CS2R R122, SRZ ;  /* 0x00000000007a7805 */ /* 0x000fc4000001ff00 */
[----:B------:R-:W-:Y:S02]  /*16a0*/  CS2R R124, SRZ ;  /* 0x00000000007c7805 */ /* 0x000fe4000001ff00 */
[----:B------:R-:W-:Y:S02]  /*16b0*/  CS2R R126, SRZ ;  /* 0x00000000007e7805 */ /* 0x000fe4000001ff00 */
[----:B------:R-:W-:Y:S02]  /*16c0*/  CS2R R128, SRZ ;  /* 0x0000000000807805 */ /* 0x000fe4000001ff00 */
[----:B------:R-:W-:Y:S02]  /*16d0*/  CS2R R132, SRZ ;  /* 0x0000000000847805 */ /* 0x000fe4000001ff00 */
[----:B------:R-:W-:Y:S02]  /*16e0*/  CS2R R130, SRZ ;  /* 0x0000000000827805 */ /* 0x000fe4000001ff00 */
[----:B------:R-:W-:-:S02]  /*16f0*/  CS2R R134, SRZ ;  /* 0x0000000000867805 */ /* 0x000fc4000001ff00 */
[----:B--2---:R-:W-:Y:S02]  /*1700*/  ISETP.GE.AND P0, PT, R4, 0x1, PT ;  /* 0x000000010400780c */ /* 0x004fe40003f06270 */
[----:B------:R-:W-:Y:S02]  /*1710*/  CS2R R136, SRZ ;  /* 0x0000000000887805 */ /* 0x000fe4000001ff00 */
[----:B---3--:R-:W-:Y:S02]  /*1720*/  R2UR UR7, R0 ;  /* 0x00000000000772ca */ /* 0x008fe400000e0000 */
[----:B------:R-:W-:Y:S02]  /*1730*/  CS2R R138, SRZ ;  /* 0x00000000008a7805 */ /* 0x000fe4000001ff00 */
[----:B------:R-:W-:Y:S02]  /*1740*/  CS2R R142, SRZ ;  /* 0x00000000008e7805 */ /* 0x000fe4000001ff00 */
[----:B------:R-:W-:-:S02]  /*1750*/  CS2R R144, SRZ ;  /* 0x0000000000907805 */ /* 0x000fc4000001ff00 */
[----:B------:R-:W-:Y:S02]  /*1760*/  CS2R R146, SRZ ;  /* 0x0000000000927805 */ /* 0x000fe4000001ff00 */
[----:B------:R-:W-:Y:S02]  /*1770*/  CS2R R148, SRZ ;  /* 0x0000000000947805 */ /* 0x000fe4000001ff00 */
[----:B------:R-:W-:Y:S02]  /*1780*/  CS2R R150, SRZ ;  /* 0x0000000000967805 */ /* 0x000fe4000001ff00 */
[----:B------:R-:W-:Y:S02]  /*1790*/  CS2R R154, SRZ ;  /* 0x00000000009a7805 */ /* 0x000fe4000001ff00 */
[----:B------:R-:W-:Y:S01]  /*17a0*/  MOV R153, RZ ;  /* 0x000000ff00997202 */ /* 0x000fe20000000f00 */
[----:B------:R-:W-:Y:S01]  /*17b0*/  IMAD.MOV.U32 R156, RZ, RZ, RZ ;  /* 0x000000ffff9c7224 */ /* 0x000fe200078e00ff */
[----:B------:R-:W-:Y:S01]  /*17c0*/  CS2R R140, SRZ ;  /* 0x00000000008c7805 */ /* 0x000fe2000001ff00 */
[----:B------:R-:W-:Y:S01]  /*17d0*/  IMAD.U32 R6, RZ, RZ, UR48 ;  /* 0x00000030ff067e24 */ /* 0x000fe2000f8e00ff */
[----:B------:R-:W-:Y:S01]  /*17e0*/  CS2R R24, SRZ ;  /* 0x0000000000187805 */ /* 0x000fe2000001ff00 */
[----:B------:R-:W-:Y:S01]  /*17f0*/  ULEA.HI UR8, UR7, UR7, URZ, 0x1 ;  /* 0x0000000707087291 */ /* 0x000fe2000f8f083f */
[----:B------:R-:W-:-:S02]  /*1800*/  CS2R R26, SRZ ;  /* 0x00000000001a7805 */ /* 0x000fc4000001ff00 */
[----:B------:R-:W-:Y:S02]  /*1810*/  CS2R R28, SRZ ;  /* 0x00000000001c7805 */ /* 0x000fe4000001ff00 */
[----:B------:R-:W-:Y:S01]  /*1820*/  CS2R R30, SRZ ;  /* 0x00000000001e7805 */ /* 0x000fe2000001ff00 */
[----:B------:R-:W-:Y:S01]  /*1830*/  ULOP3.LUT UR8, UR8, 0xffffe, URZ, 0xc0, !UPT ;  /* 0x000ffffe08087892 */ /* 0x000fe2000f8ec03f */
[----:B------:R-:W-:Y:S02]  /*1840*/  CS2R R32, SRZ ;  /* 0x0000000000207805 */ /* 0x000fe4000001ff00 */
[----:B------:R-:W-:Y:S02]  /*1850*/  CS2R R34, SRZ ;  /* 0x0000000000227805 */ /* 0x000fe4000001ff00 */
[----:B------:R-:W-:Y:S01]  /*1860*/  CS2R R36, SRZ ;  /* 0x0000000000247805 */ /* 0x000fe2000001ff00 */
[----:B------:R-:W-:Y:S01]  /*1870*/  UIADD3 UR8, UR7, -UR8, URZ ;  /* 0x8000000807087290 */ /* 0x000fe2000fffe03f */
[----:B------:R-:W-:-:S02]  /*1880*/  CS2R R38, SRZ ;  /* 0x0000000000267805 */ /* 0x000fc4000001ff00 */
[----:B------:R-:W-:Y:S01]  /*1890*/  CS2R R40, SRZ ;  /* 0x0000000000287805 */ /* 0x000fe2000001ff00 */
[----:B------:R-:W-:Y:S01]  /*18a0*/  UMOV UR7, URZ ;  /* 0x0000003f00077c82 */ /* 0x000fe20008000000 */
[----:B------:R-:W-:Y:S01]  /*18b0*/  ULEA UR8, UR8, UR50, 0xc ;  /* 0x0000003208087291 */ /* 0x000fe2000f8e603f */
[----:B------:R-:W-:Y:S02]  /*18c0*/  CS2R R42, SRZ ;  /* 0x00000000002a7805 */ /* 0x000fe4000001ff00 */
[----:B------:R-:W-:Y:S02]  /*18d0*/  CS2R R44, SRZ ;  /* 0x00000000002c7805 */ /* 0x000fe4000001ff00 */
[----:B------:R-:W-:Y:S01]  /*18e0*/  CS2R R46, SRZ ;  /* 0x00000000002e7805 */ /* 0x000fe2000001ff00 */
[----:B------:R-:W-:Y:S01]  /*18f0*/  UIADD3 UR8, UR8, 0x6300, URZ ;  /* 0x0000630008087890 */ /* 0x000fe2000fffe03f */
[----:B------:R-:W-:Y:S02]  /*1900*/  CS2R R48, SRZ ;  /* 0x0000000000307805 */ /* 0x000fe4000001ff00 */
[----:B------:R-:W-:-:S02]  /*1910*/  CS2R R50, SRZ ;  /* 0x0000000000327805 */ /* 0x000fc4000001ff00 */
[----:B------:R-:W-:Y:S01]  /*1920*/  CS2R R52, SRZ ;  /* 0x0000000000347805 */ /* 0x000fe2000001ff00 */
[----:B------:R-:W-:Y:S01]  /*1930*/  USHF.R.U32.HI UR8, URZ, 0x4, UR8 ;  /* 0x000000043f087899 */ /* 0x000fe20008011608 */
[----:B------:R-:W-:Y:S02]  /*1940*/  CS2R R54, SRZ ;  /* 0x0000000000367805 */ /* 0x000fe4000001ff00 */
[----:B------:R-:W-:Y:S02]  /*1950*/  CS2R R56, SRZ ;  /* 0x0000000000387805 */ /* 0x000fe4000001ff00 */
[----:B------:R-:W-:Y:S01]  /*1960*/  CS2R R58, SRZ ;  /* 0x00000000003a7805 */ /* 0x000fe2000001ff00 */
[----:B------:R-:W-:Y:S01]  /*1970*/  ULOP3.LUT UR12, UR8, 0x3fff, URZ, 0xc0, !UPT ;  /* 0x00003fff080c7892 */ /* 0x000fe2000f8ec03f */
[----:B------:R-:W-:Y:S02]  /*1980*/  CS2R R60, SRZ ;  /* 0x00000000003c7805 */ /* 0x000fe4000001ff00 */
        /* <DEDUP_REMOVED lines=8> */
[----:B------:R-:W-:Y:S02]  /*1a10*/  CS2R R78, SRZ ;  /* 0x00000000004e7805 */ /* 0x000fe4000001ff00 */
[----:B------:R-:W-:Y:S02]  /*1a20*/  CS2R R80, SRZ ;  /* 0x0000000000507805 */ /* 0x000fe4000001ff00 */
[----:B------:R-:W-:Y:S02]  /*1a30*/  CS2R R82, SRZ ;  /* 0x0000000000527805 */ /* 0x000fe4000001ff00 */
[----:B------:R-:W-:Y:S02]  /*1a40*/  CS2R R84, SRZ ;  /* 0x0000000000547805 */ /* 0x000fe4000001ff00 */
[----:B------:R-:W-:Y:S01]  /*1a50*/  CS2R R86, SRZ ;  /* 0x0000000000567805 */ /* 0x000fe2000001ff00 */
[----:B------:R-:W-:Y:S06]  /*1a60*/  @!P0 BRA `(.L_x_17) ;  /* 0x00000008003c8947 */ /* 0x000fec0003800000 */
[----:B------:R-:W-:-:S13]  /*1a70*/  ISETP.NE.AND P1, PT, R152, 0x3, PT ;  /* 0x000000039800780c */ /* 0x000fda0003f25270 */
[----:B------:R-:W-:Y:S05]  /*1a80*/  @!P1 BRA `(.L_x_18) ;  /* 0x0000000000049947 */ /* 0x000fea0003800000 */
[----:B------:R-:W-:Y:S01]  /*1a90*/  BPT.TRAP 0x1 ;  /* 0x000000040000795c */ /* 0x000fe20000300000 */
.L_x_18:
[----:B------:R-:W-:Y:S01]  /*1aa0*/  ULEA UR5, UR4, UR50, 0x3 ;  /* 0x0000003204057291 */ /* 0x000fe2000f8e183f */
[----:B------:R-:W-:-:S04]  /*1ab0*/  MOV R0, UR48 ;  /* 0x0000003000007c02 */ /* 0x000fc80008000f00 */
[----:B------:R-:W-:-:S04]  /*1ac0*/  SHF.L.U32 R0, R0, 0x1f, RZ ;  /* 0x0000001f00007819 */ /* 0x000fc800000006ff */
[----:B------:R1:W2:Y:S01]  /*1ad0*/  SYNCS.PHASECHK.TRANS64.TRYWAIT P0, [UR5], R0 ;  /* 0x00000000ff0075a7 */ /* 0x0002a20008000145 */
[----:B------:R-:W-:Y:S05]  /*1ae0*/  @!P1 BRA `(.L_x_19) ;  /* 0x0000000000049947 */ /* 0x000fea0003800000 */
[----:B------:R-:W-:Y:S01]  /*1af0*/  BPT.TRAP 0x1 ;  /* 0x000000040000795c */ /* 0x000fe20000300000 */
.L_x_19:
[----:B--2---:R-:W-:Y:S05]  /*1b00*/  @P0 BRA `(.L_x_20) ;  /* 0x0000000000080947 */ /* 0x004fea0003800000 */
[----:B------:R-:W2:Y:S02]  /*1b10*/  SYNCS.PHASECHK.TRANS64.TRYWAIT P0, [UR5], R0 ;  /* 0x00000000ff0075a7 */ /* 0x000ea40008000145 */
[----:B--2---:R-:W-:Y:S05]  /*1b20*/  @!P0 BRA `(.L_x_21) ;  /* 0x000000d800a88947 */ /* 0x004fea0003800000 */
.L_x_20:
[----:B------:R-:W-:Y:S01]  /*1b30*/  UIADD3 UR5, UR50, 0x1e300, URZ ;  /* 0x0001e30032057890 */ /* 0x000fe2000fffe03f */
[----:B------:R-:W-:Y:S01]  /*1b40*/  WARPGROUP.ARRIVE ;  /* 0x00000000000079c5 */ /* 0x000fe20000000000 */
[----:B------:R-:W-:Y:S01]  /*1b50*/  ULOP3.LUT UR8, UR12, 0x10000, URZ, 0xfc, !UPT ;  /* 0x000100000c087892 */ /* 0x000fe2000f8efc3f */
[----:B------:R-:W-:Y:S01]  /*1b60*/  CS2R R90, SRZ ;  /* 0x00000000005a7805 */ /* 0x000fe2000001ff00 */
[----:B------:R-:W-:Y:S01]  /*1b70*/  USHF.R.U32.HI UR5, URZ, 0x4, UR5 ;  /* 0x000000043f057899 */ /* 0x000fe20008011605 */
[----:B------:R-:W-:Y:S01]  /*1b80*/  CS2R R92, SRZ ;  /* 0x00000000005c7805 */ /* 0x000fe2000001ff00 */
[----:B------:R-:W-:Y:S01]  /*1b90*/  ULEA UR8, UR4, UR8, 0x9 ;  /* 0x0000000804087291 */ /* 0x000fe2000f8e483f */
[----:B------:R-:W-:Y:S01]  /*1ba0*/  CS2R R94, SRZ ;  /* 0x00000000005e7805 */ /* 0x000fe2000001ff00 */
[----:B------:R-:W-:Y:S01]  /*1bb0*/  ULOP3.LUT UR5, UR5, 0x3fff, URZ, 0xc0, !UPT ;  /* 0x00003fff05057892 */ /* 0x000fe2000f8ec03f */
[----:B------:R-:W-:Y:S01]  /*1bc0*/  CS2R R96, SRZ ;  /* 0x0000000000607805 */ /* 0x000fe2000001ff00 */
[----:B------:R-:W-:Y:S01]  /*1bd0*/  UMOV UR9, 0x80000020 ;  /* 0x8000002000097882 */ /* 0x000fe20000000000 */
[----:B------:R-:W-:Y:S01]  /*1be0*/  UMOV UR11, 0x80000020 ;  /* 0x80000020000b7882 */ /* 0x000fe20000000000 */
[----:B------:R-:W-:Y:S01]  /*1bf0*/  ULOP3.LUT UR5, UR5, 0x10000, URZ, 0xfc, !UPT ;  /* 0x0001000005057892 */ /* 0x000fe2000f8efc3f */
[----:B------:R-:W-:Y:S01]  /*1c00*/  CS2R R98, SRZ ;  /* 0x0000000000627805 */ /* 0x000fe2000001ff00 */
[----:B------:R-:W-:Y:S01]  /*1c10*/  ULDC UR6, c[0x0][0x50c] ;  /* 0x0001430000067ab9 */ /* 0x000fe20000000800 */
[----:B------:R-:W-:Y:S01]  /*1c20*/  CS2R R100, SRZ ;  /* 0x0000000000647805 */ /* 0x000fe2000001ff00 */
[----:B------:R-:W-:Y:S01]  /*1c30*/  ULEA UR10, UR4, UR5, 0x9 ;  /* 0x00000005040a7291 */ /* 0x000fe2000f8e483f */
[----:B------:R-:W-:Y:S01]  /*1c40*/  CS2R R102, SRZ ;  /* 0x0000000000667805 */ /* 0x000fe2000001ff00 */
[----:B------:R-:W-:Y:S01]  /*1c50*/  UISETP.NE.AND UP0, UPT, UR6, 0x2, UPT ;  /* 0x000000020600788c */ /* 0x000fe2000bf05270 */
[----:B------:R-:W-:Y:S01]  /*1c60*/  CS2R R104, SRZ ;  /* 0x0000000000687805 */ /* 0x000fe2000001ff00 */
[----:B------:R-:W-:Y:S01]  /*1c70*/  UMOV UR5, 0x2 ;  /* 0x0000000200057882 */ /* 0x000fe20000000000 */
[----:B------:R-:W-:Y:S01]  /*1c80*/  CS2R R108, SRZ ;  /* 0x00000000006c7805 */ /* 0x000fe2000001ff00 */
[----:B------:R-:W-:Y:S01]  /*1c90*/  USEL UR6, URZ, 0x1, UP0 ;  /* 0x000000013f067887 */ /* 0x000fe20008000000 */
[----:B------:R-:W-:-:S02]  /*1ca0*/  CS2R R106, SRZ ;  /* 0x00000000006a7805 */ /* 0x000fc4000001ff00 */
[----:B------:R-:W-:Y:S01]  /*1cb0*/  CS2R R110, SRZ ;  /* 0x00000000006e7805 */ /* 0x000fe2000001ff00 */
[----:B------:R-:W-:Y:S01]  /*1cc0*/  QGMMA.64x128x32.F32.E4M3.E4M3 R24, gdesc[UR8], RZ, !UPT, gsb0 ;  /* 0x01e00000081879f3 */ /* 0x000fe2000c0008ff */
[----:B------:R-:W-:Y:S01]  /*1cd0*/  UIADD3 UR8, UR8, 0x2, URZ ;  /* 0x0000000208087890 */ /* 0x000fe2000fffe03f */
[----:B------:R-:W-:Y:S01]  /*1ce0*/  IMAD.MOV.U32 R114, RZ, RZ, RZ ;  /* 0x000000ffff727224 */ /* 0x000fe200078e00ff */
[----:B------:R-:W-:Y:S01]  /*1cf0*/  UIADD3 UR10, UR10, 0x2, URZ ;  /* 0x000000020a0a7890 */ /* 0x000fe2000fffe03f */
[----:B------:R-:W-:Y:S01]  /*1d00*/  ISETP.NE.AND P0, PT, RZ, UR6, PT ;  /* 0x00000006ff007c0c */ /* 0x000fe2000bf05270 */
[----:B------:R-:W-:Y:S01]  /*1d10*/  UMOV UR9, 0x80000020 ;  /* 0x8000002000097882 */ /* 0x000fe20000000000 */
[----:B------:R-:W-:Y:S01]  /*1d20*/  UMOV UR11, 0x80000020 ;  /* 0x80000020000b7882 */ /* 0x000fe20000000000 */
[----:B------:R-:W-:Y:S01]  /*1d30*/  CS2R R112, SRZ ;  /* 0x0000000000707805 */ /* 0x000fe2000001ff00 */
[----:B------:R-:W-:Y:S01]  /*1d40*/  IMAD.MOV.U32 R117, RZ, RZ, RZ ;  /* 0x000000ffff757224 */ /* 0x000fe200078e00ff */
        /* <DEDUP_REMOVED lines=20> */
[----:B------:R-:W-:-:S02]  /*1e90*/  WARPGROUP.DEPBAR.LE gsb0, 0x0 ;  /* 0x00008000000079c5 */ /* 0x000fc40000010000 */
[----:B------:R-:W-:-:S06]  /*1ea0*/  WARPGROUP.ARRIVE ;  /* 0x00000000000079c5 */ /* 0x000fcc0000000000 */
[----:B------:R-:W-:Y:S03]  /*1eb0*/  QGMMA.64x128x32.F32.E4M3.E4M3 R24, gdesc[UR8], R24, gsb0 ;  /* 0x01e00000081879f3 */ /* 0x000fe60008000818 */
[----:B------:R-:W-:Y:S02]  /*1ec0*/  WARPGROUP.DEPBAR.LE gsb0, 0x0 ;  /* 0x00008000000079c5 */ /* 0x000fe40000010000 */
[----:B------:R-:W-:Y:S05]  /*1ed0*/  @!P0 BRA `(.L_x_22) ;  /* 0x0000000400048947 */ /* 0x000fea0003800000 */
[----:B------:R-:W-:Y:S01]  /*1ee0*/  FADD R141, RZ, R24 ;  /* 0x00000018ff8d7221 */ /* 0x000fe20000000000 */
[----:B------:R-:W-:-:S01]  /*1ef0*/  FADD R140, RZ, R25 ;  /* 0x00000019ff8c7221 */ /* 0x000fc20000000000 */
        /* <DEDUP_REMOVED lines=62> */
[----:B------:R-:W-:-:S06]  /*22e0*/  UMOV UR5, URZ ;  /* 0x0000003f00057c82 */ /* 0x000fcc0008000000 */
.L_x_22:
[----:B------:R-:W-:-:S04]  /*22f0*/  UIADD3 UR13, UR4, 0x1, URZ ;  /* 0x00000001040d7890 */ /* 0x000fc8000fffe03f */
[----:B------:R-:W-:-:S04]  /*2300*/  UISETP.NE.AND UP0, UPT, UR13, 0xc, UPT ;  /* 0x0000000c0d00788c */ /* 0x000fc8000bf05270 */
[----:B------:R-:W-:Y:S02]  /*2310*/  USEL UR7, URZ, 0x1, UP0 ;  /* 0x000000013f077887 */ /* 0x000fe40008000000 */
[----:B------:R-:W-:Y:S02]  /*2320*/  USEL UR13, UR13, URZ, UP0 ;  /* 0x0000003f0d0d7287 */ /* 0x000fe40008000000 */
[----:B------:R-:W-:-:S06]  /*2330*/  ULOP3.LUT UR7, UR48, UR7, URZ, 0x3c, !UPT ;  /* 0x0000000730077292 */ /* 0x000fcc000f8e3c3f */
[----:B------:R-:W-:Y:S01]  /*2340*/  MOV R6, UR7 ;  /* 0x0000000700067c02 */ /* 0x000fe20008000f00 */
[----:B------:R-:W-:-:S06]  /*2350*/  UMOV UR7, 0x1 ;  /* 0x0000000100077882 */ /* 0x000fcc0000000000 */
.L_x_17:
[----:B------:R-:W-:-:S04]  /*2360*/  UISETP.LT.AND UP0, UPT, UR49, 0x1, UPT ;  /* 0x000000013100788c */ /* 0x000fc8000bf01270 */
[----:B------:R-:W-:-:S04]  /*2370*/  USEL UR8, UR49, 0x1, UP0 ;  /* 0x0000000131087887 */ /* 0x000fc80008000000 */
[----:B------:R-:W-:-:S04]  /*2380*/  UIADD3 UR8, UR49, -UR8, URZ ;  /* 0x8000000831087290 */ /* 0x000fc8000fffe03f */
[----:B------:R-:W-:-:S06]  /*2390*/  UISETP.GE.AND UP0, UPT, UR8, 0x1, UPT ;  /* 0x000000010800788c */ /* 0x000fcc000bf06270 */
[----:B------:R-:W-:-:S13]  /*23a0*/  PLOP3.LUT P0, PT, PT, PT, UP0, 0x80, 0x0 ;  /* 0x000000000000781c */ /* 0x000fda0003f0f008 */
[----:B------:R-:W-:Y:S05]  /*23b0*/  @!P0 BRA `(.L_x_23) ;  /* 0x0000000400fc8947 */ /* 0x000fea0003800000 */
[----:B-12---:R-:W-:Y:S01]  /*23c0*/  IMAD.U32 R0, RZ, RZ, UR8 ;  /* 0x00000008ff007e24 */ /* 0x006fe2000f8e00ff */
[----:B------:R-:W-:Y:S01]  /*23d0*/  UMOV UR14, UR4 ;  /* 0x00000004000e7c82 */ /* 0x000fe20008000000 */
[----:B------:R-:W-:-:S05]  /*23e0*/  ULDC UR15, c[0x0][0x50c] ;  /* 0x00014300000f7ab9 */ /* 0x000fca0000000800 */
.L_x_31:
[----:B------:R-:W-:-:S13]  /*23f0*/  ISETP.NE.AND P1, PT, R152, 0x3, PT ;  /* 0x000000039800780c */ /* 0x000fda0003f25270 */
[----:B-12---:R-:W-:Y:S05]  /*2400*/  @!P1 BRA `(.L_x_24) ;  /* 0x0000000000049947 */ /* 0x006fea0003800000 */
[----:B------:R-:W-:Y:S01]  /*2410*/  BPT.TRAP 0x1 ;  /* 0x000000040000795c */ /* 0x000fe20000300000 */
.L_x_24:
[----:B------:R-:W-:Y:S01]  /*2420*/  ULEA UR8, UR13, UR50, 0x3 ;  /* 0x000000320d087291 */ /* 0x000fe2000f8e183f */
[----:B------:R-:W-:-:S08]  /*2430*/  SHF.L.U32 R4, R6, 0x1f, RZ ;  /* 0x0000001f06047819 */ /* 0x000fd000000006ff */
[----:B------:R1:W2:Y:S01]  /*2440*/  SYNCS.PHASECHK.TRANS64.TRYWAIT P0, [UR8], R4 ;  /* 0x00000004ff0075a7 */ /* 0x0002a20008000148 */
[----:B------:R-:W-:Y:S05]  /*2450*/  @!P1 BRA `(.L_x_25) ;  /* 0x0000000000049947 */ /* 0x000fea0003800000 */
[----:B------:R-:W-:Y:S01]  /*2460*/  BPT.TRAP 0x1 ;  /* 0x000000040000795c */ /* 0x000fe20000300000 */
.L_x_25:
[----:B--2---:R-:W-:Y:S05]  /*2470*/  @P0 BRA `(.L_x_26) ;  /* 0x0000000000080947 */ /* 0x004fea0003800000 */
[----:B------:R-:W2:Y:S02]  /*2480*/  SYNCS.PHASECHK.TRANS64.TRYWAIT P0, [UR8], R4 ;  /* 0x00000004ff0075a7 */ /* 0x000ea40008000148 */
[----:B--2---:R-:W-:Y:S05]  /*2490*/  @!P0 BRA `(.L_x_27) ;  /* 0x000000d000648947 */ /* 0x004fea0003800000 */
.L_x_26:
[----:B------:R-:W-:Y:S01]  /*24a0*/  UIADD3 UR8, UR50, 0x1e300, URZ ;  /* 0x0001e30032087890 */ /* 0x000fe2000fffe03f */
[----:B------:R-:W-:Y:S01]  /*24b0*/  WARPGROUP.ARRIVE ;  /* 0x00000000000079c5 */ /* 0x000fe20000000000 */
[----:B------:R-:W-:Y:S02]  /*24c0*/  UISETP.NE.AND UP0, UPT, UR6, URZ, UPT ;  /* 0x0000003f0600728c */ /* 0x000fe4000bf05270 */
[----:B------:R-:W-:Y:S02]  /*24d0*/  USHF.R.U32.HI UR8, URZ, 0x4, UR8 ;  /* 0x000000043f087899 */ /* 0x000fe40008011608 */
[----:B------:R-:W-:Y:S02]  /*24e0*/  USEL UR7, UR7, URZ, !UP0 ;  /* 0x0000003f07077287 */ /* 0x000fe4000c000000 */
[----:B------:R-:W-:Y:S02]  /*24f0*/  ULOP3.LUT UR6, UR8, 0x3fff, URZ, 0xc0, !UPT ;  /* 0x00003fff08067892 */ /* 0x000fe4000f8ec03f */
[----:B------:R-:W-:-:S02]  /*2500*/  ULOP3.LUT UR8, UR12, 0x10000, URZ, 0xfc, !UPT ;  /* 0x000100000c087892 */ /* 0x000fc4000f8efc3f */
[----:B------:R-:W-:Y:S02]  /*2510*/  ULOP3.LUT UR6, UR6, 0x10000, URZ, 0xfc, !UPT ;  /* 0x0001000006067892 */ /* 0x000fe4000f8efc3f */
[----:B------:R-:W-:Y:S02]  /*2520*/  UISETP.NE.U32.AND UP0, UPT, UR7, URZ, UPT ;  /* 0x0000003f0700728c */ /* 0x000fe4000bf05070 */
[----:B------:R-:W-:Y:S02]  /*2530*/  ULEA UR8, UR13, UR8, 0x9 ;  /* 0x000000080d087291 */ /* 0x000fe4000f8e483f */
[----:B------:R-:W-:Y:S01]  /*2540*/  ULEA UR10, UR13, UR6, 0x9 ;  /* 0x000000060d0a7291 */ /* 0x000fe2000f8e483f */
[----:B------:R-:W-:Y:S01]  /*2550*/  UMOV UR9, 0x80000020 ;  /* 0x8000002000097882 */ /* 0x000fe20000000000 */
[----:B------:R-:W-:Y:S01]  /*2560*/  UMOV UR11, 0x80000020 ;  /* 0x80000020000b7882 */ /* 0x000fe20000000000 */
[----:B------:R-:W-:-:S06]  /*2570*/  UIADD3 UR5, UR5, 0x2, URZ ;  /* 0x0000000205057890 */ /* 0x000fcc000fffe03f */
[----:B------:R-:W-:Y:S01]  /*2580*/  QGMMA.64x128x32.F32.E4M3.E4M3 R24, gdesc[UR8], R24, UP0, gsb0 ;  /* 0x01e00000081879f3 */ /* 0x000fe2000b800818 */
[----:B------:R-:W-:Y:S02]  /*2590*/  UIADD3 UR8, UR8, 0x2, URZ ;  /* 0x0000000208087890 */ /* 0x000fe4000fffe03f */
[----:B------:R-:W-:Y:S01]  /*25a0*/  UIADD3 UR10, UR10, 0x2, URZ ;  /* 0x000000020a0a7890 */ /* 0x000fe2000fffe03f */
[----:B------:R-:W-:Y:S01]  /*25b0*/  UMOV UR9, 0x80000020 ;  /* 0x8000002000097882 */ /* 0x000fe20000000000 */
[----:B------:R-:W-:Y:S01]  /*25c0*/  UMOV UR11, 0x80000020 ;  /* 0x80000020000b7882 */ /* 0x000fe20000000000 */
[----:B------:R-:W-:-:S04]  /*25d0*/  UISETP.NE.AND UP0, UPT, UR5, UR15, UPT ;  /* 0x0000000f0500728c */ /* 0x000fc8000bf05270 */
[----:B------:R-:W-:-:S06]  /*25e0*/  USEL UR6, URZ, 0x1, UP0 ;  /* 0x000000013f067887 */ /* 0x000fcc0008000000 */
[----:B------:R-:W-:Y:S01]  /*25f0*/  ISETP.NE.AND P0, PT, RZ, UR6, PT ;  /* 0x00000006ff007c0c */ /* 0x000fe2000bf05270 */
[----:B------:R-:W-:Y:S02]  /*2600*/  WARPGROUP.DEPBAR.LE gsb0, 0x0 ;  /* 0x00008000000079c5 */ /* 0x000fe40000010000 */
[----:B------:R-:W-:-:S06]  /*2610*/  WARPGROUP.ARRIVE ;  /* 0x00000000000079c5 */ /* 0x000fcc0000000000 */
[----:B------:R-:W-:Y:S03]  /*2620*/  QGMMA.64x128x32.F32.E4M3.E4M3 R24, gdesc[UR8], R24, gsb0 ;  /* 0x01e00000081879f3 */ /* 0x000fe60008000818 */
[----:B------:R-:W-:Y:S02]  /*2630*/  WARPGROUP.DEPBAR.LE gsb0, 0x0 ;  /* 0x00008000000079c5 */ /* 0x000fe40000010000 */
[----:B------:R-:W-:Y:S05]  /*2640*/  @!P0 BRA `(.L_x_28) ;  /* 0x0000000400048947 */ /* 0x000fea0003800000 */
[----:B------:R-:W-:Y:S01]  /*2650*/  FADD R141, R24, R141 ;  /* 0x0000008d188d7221 */ /* 0x000fe20000000000 */
[----:B------:R-:W-:-:S01]  /*2660*/  FADD R140, R25, R140 ;  /* 0x0000008c198c7221 */ /* 0x000fc20000000000 */
        /* <DEDUP_REMOVED lines=62> */
[----:B------:R-:W-:-:S06]  /*2a50*/  UMOV UR5, URZ ;  /* 0x0000003f00057c82 */ /* 0x000fcc0008000000 */
.L_x_28:
[----:B------:R-:W-:Y:S05]  /*2a60*/  @!P1 BRA `(.L_x_29) ;  /* 0x0000000000049947 */ /* 0x000fea0003800000 */
[----:B------:R-:W-:Y:S01]  /*2a70*/  BPT.TRAP 0x1 ;  /* 0x000000040000795c */ /* 0x000fe20000300000 */
.L_x_29:
[----:B------:R-:W-:Y:S01]  /*2a80*/  ULEA UR7, UR14, UR50, 0x3 ;  /* 0x000000320e077291 */ /* 0x000fe2000f8e183f */
[----:B------:R-:W-:-:S03]  /*2a90*/  ISETP.GT.U32.AND P0, PT, R19, 0x1, PT ;  /* 0x000000011300780c */ /* 0x000fc60003f04070 */
[----:B------:R-:W-:-:S04]  /*2aa0*/  UIADD3 UR7, UR7, 0x60, URZ ;  /* 0x0000006007077890 */ /* 0x000fc8000fffe03f */
[----:B------:R-:W-:-:S09]  /*2ab0*/  UPRMT UR7, URZ, 0x654, UR7 ;  /* 0x000006543f077896 */ /* 0x000fd20008000007 */
[----:B------:R-:W-:Y:S01]  /*2ac0*/  SYNCS.ARRIVE.TRANS64.RED.A1T0 RZ, [UR7], RZ ;  /* 0x000000ffffff79a7 */ /* 0x000fe20008100407 */
[----:B------:R-:W-:Y:S05]  /*2ad0*/  @P0 BRA `(.L_x_30) ;  /* 0x0000000000040947 */ /* 0x000fea0003800000 */
[----:B------:R-:W-:Y:S01]  /*2ae0*/  BPT.TRAP 0x1 ;  /* 0x000000040000795c */ /* 0x000fe20000300000 */
.L_x_30:
[----:B------:R-:W-:Y:S01]  /*2af0*/  UIADD3 UR13, UR13, 0x1, URZ ;  /* 0x000000010d0d7890 */ /* 0x000fe2000fffe03f */
[C---:B------:R-:W-:Y:S01]  /*2b00*/  ISETP.GT.AND P0, PT, R0.reuse, 0x1, PT ;  /* 0x000000010000780c */ /* 0x040fe20003f04270 */
[----:B------:R-:W-:Y:S01]  /*2b10*/  UIADD3 UR14, UR14, 0x1, URZ ;  /* 0x000000010e0e7890 */ /* 0x000fe2000fffe03f */
[----:B------:R-:W-:Y:S01]  /*2b20*/  IADD3 R0, R0, -0x1, RZ ;  /* 0xffffffff00007810 */ /* 0x000fe20007ffe0ff */
[----:B------:R-:W-:Y:S02]  /*2b30*/  UISETP.NE.AND UP0, UPT, UR13, 0xc, UPT ;  /* 0x0000000c0d00788c */ /* 0x000fe4000bf05270 */
[----:B------:R-:W-:Y:S02]  /*2b40*/  UISETP.NE.AND UP1, UPT, UR14, 0xc, UPT ;  /* 0x0000000c0e00788c */ /* 0x000fe4000bf25270 */
[----:B------:R-:W-:Y:S02]  /*2b50*/  USEL UR7, URZ, 0x1, UP0 ;  /* 0x000000013f077887 */ /* 0x000fe40008000000 */
[----:B------:R-:W-:-:S02]  /*2b60*/  USEL UR13, UR13, URZ, UP0 ;  /* 0x0000003f0d0d7287 */ /* 0x000fc40008000000 */
[----:B------:R-:W-:Y:S02]  /*2b70*/  USEL UR14, UR14, URZ, UP1 ;  /* 0x0000003f0e0e7287 */ /* 0x000fe40008800000 */
[----:B------:R-:W-:Y:S01]  /*2b80*/  LOP3.LUT R6, R6, UR7, RZ, 0x3c, !PT ;  /* 0x0000000706067c12 */ /* 0x000fe2000f8e3cff */
[----:B------:R-:W-:Y:S01]  /*2b90*/  UMOV UR7, 0x1 ;  /* 0x0000000100077882 */ /* 0x000fe20000000000 */
[----:B------:R-:W-:Y:S08]  /*2ba0*/  @P0 BRA `(.L_x_31) ;  /* 0xfffffff800100947 */ /* 0x000ff0000383ffff */
.L_x_23:
[----:B------:R-:W-:Y:S01]  /*2bb0*/  UISETP.NE.AND UP0, UPT, UR5, URZ, UPT ;  /* 0x0000003f0500728c */ /* 0x000fe2000bf05270 */
[----:B-12---:R-:W1:Y:S03]  /*2bc0*/  LDC R0, c[0x0][0x28c] ;  /* 0x0000a300ff007b82 */ /* 0x006e660000000800 */
[----:B------:R-:W-:-:S06]  /*2bd0*/  USEL UR5, URZ, 0x1, !UP0 ;  /* 0x000000013f057887 */ /* 0x000fcc000c000000 */
[----:B------:R-:W-:Y:S02]  /*2be0*/  ISETP.NE.AND P0, PT, RZ, UR5, PT ;  /* 0x00000005ff007c0c */ /* 0x000fe4000bf05270 */
[----:B-1----:R-:W-:-:S11]  /*2bf0*/  ISETP.GE.AND P1, PT, R0, 0x1, PT ;  /* 0x000000010000780c */ /* 0x002fd60003f26270 */
[----:B------:R-:W-:Y:S05]  /*2c00*/  @!P0 BRA `(.L_x_32) ;  /* 0x0000000400008947 */ /* 0x000fea0003800000 */
[----:B------:R-:W-:Y:S01]  /*2c10*/  FADD R141, R24, R141 ;  /* 0x0000008d188d7221 */ /* 0x000fe20000000000 */
        /* <DEDUP_REMOVED lines=62> */
[----:B------:R-:W-:-:S07]  /*3000*/  FADD R90, R90, R87 ;  /* 0x000000575a5a7221 */ /* 0x000fce0000000000 */
.L_x_32:
[----:B------:R-:W-:Y:S05]  /*3010*/  @!P1 BRA `(.L_x_33) ;  /* 0x0000000000409947 */ /* 0x000fea0003800000 */
[----:B------:R-:W-:-:S13]  /*3020*/  ISETP.NE.AND P0, PT, R152, 0x3, PT ;  /* 0x000000039800780c */ /* 0x000fda0003f05270 */
[----:B------:R-:W-:Y:S05]  /*3030*/  @!P0 BRA `(.L_x_34) ;  /* 0x0000000000048947 */ /* 0x000fea0003800000 */
[----:B------:R-:W-:Y:S01]  /*3040*/  BPT.TRAP 0x1 ;  /* 0x000000040000795c */ /* 0x000fe20000300000 */
.L_x_34:
[----:B------:R-:W-:Y:S01]  /*3050*/  UISETP.LT.AND UP0, UPT, UR49, 0x1, UPT ;  /* 0x000000013100788c */ /* 0x000fe2000bf01270 */
[----:B------:R-:W-:-:S03]  /*3060*/  ISETP.GT.U32.AND P0, PT, R19, 0x1, PT ;  /* 0x000000011300780c */ /* 0x000fc60003f04070 */
[----:B------:R-:W-:-:S04]  /*3070*/  USEL UR5, UR49, 0x1, UP0 ;  /* 0x0000000131057887 */ /* 0x000fc80008000000 */
[----:B------:R-:W-:-:S04]  /*3080*/  UIADD3 UR5, UR4, UR49, -UR5 ;  /* 0x0000003104057290 */ /* 0x000fc8000fffe805 */
[----:B------:R-:W-:-:S04]  /*3090*/  UIMAD.WIDE.U32 UR6, UR5, -0x55555555, URZ ;  /* 0xaaaaaaab050678a5 */ /* 0x000fc8000f8e003f */
[----:B------:R-:W-:-:S04]  /*30a0*/  USHF.R.U32.HI UR6, URZ, 0x3, UR7 ;  /* 0x000000033f067899 */ /* 0x000fc80008011607 */
[----:B------:R-:W-:-:S04]  /*30b0*/  UIMAD UR5, UR6, -0xc, UR5 ;  /* 0xfffffff4060578a4 */ /* 0x000fc8000f8e0205 */
[----:B------:R-:W-:-:S04]  /*30c0*/  ULEA UR5, UR5, UR50, 0x3 ;  /* 0x0000003205057291 */ /* 0x000fc8000f8e183f */
[----:B------:R-:W-:-:S04]  /*30d0*/  UIADD3 UR5, UR5, 0x60, URZ ;  /* 0x0000006005057890 */ /* 0x000fc8000fffe03f */
[----:B------:R-:W-:-:S09]  /*30e0*/  UPRMT UR5, URZ, 0x654, UR5 ;  /* 0x000006543f057896 */ /* 0x000fd20008000005 */
[----:B------:R-:W-:Y:S01]  /*30f0*/  SYNCS.ARRIVE.TRANS64.RED.A1T0 RZ, [UR5], RZ ;  /* 0x000000ffffff79a7 */ /* 0x000fe20008100405 */
[----:B------:R-:W-:Y:S05]  /*3100*/  @P0 BRA `(.L_x_33) ;  /* 0x0000000000040947 */ /* 0x000fea0003800000 */
[----:B------:R-:W-:Y:S01]  /*3110*/  BPT.TRAP 0x1 ;  /* 0x000000040000795c */ /* 0x000fe20000300000 */
.L_x_33:
[----:B------:R-:W-:Y:S01]  /*3120*/  UIADD3 UR6, UR50, 0x200, URZ ;  /* 0x0000020032067890 */ /* 0x000fe2000fffe03f */
[----:B------:R-:W-:Y:S01]  /*3130*/  R2UR UR46, R3 ;  /* 0x00000000032e72ca */ /* 0x000fe200000e0000 */
[----:B------:R-:W-:Y:S01]  /*3140*/  UIADD3 UR51, UR49, UR4, URZ ;  /* 0x0000000431337290 */ /* 0x000fe2000fffe03f */
[----:B------:R-:W-:Y:S01]  /*3150*/  R2UR UR45, R8 ;  /* 0x00000000082d72ca */ /* 0x000fe200000e0000 */
[----:B------:R-:W-:Y:S02]  /*3160*/  UISETP.GE.U32.AND UP1, UPT, UR49, 0xc, UPT ;  /* 0x0000000c3100788c */ /* 0x000fe4000bf26070 */
[----:B------:R-:W-:Y:S02]  /*3170*/  ULOP3.LUT UP2, URZ, UR6, 0x9f, URZ, 0xc0, !UPT ;  /* 0x0000009f063f7892 */ /* 0x000fe4000f84c03f */
[----:B------:R-:W-:-:S04]  /*3180*/  UISETP.GT.U32.AND UP0, UPT, UR51, 0xb, UPT ;  /* 0x0000000b3300788c */ /* 0x000fc8000bf04070 */
[----:B------:R-:W-:Y:S01]  /*3190*/  UISETP.LT.U32.AND UP0, UPT, UR49, 0xc, UP0 ;  /* 0x0000000c3100788c */ /* 0x000fe20008701070 */
[----:B------:R-:W-:Y:S01]  /*31a0*/  PLOP3.LUT P0, PT, PT, PT, UP2, 0x80, 0x0 ;  /* 0x000000000000781c */ /* 0x000fe20003f0f028 */
[----:B------:R-:W-:Y:S02]  /*31b0*/  USHF.L.U32 UR46, UR46, 0x7, URZ ;  /* 0x000000072e2e7899 */ /* 0x000fe4000800063f */
[----:B------:R-:W-:Y:S02]  /*31c0*/  @UP1 UIMAD.WIDE.U32 UR4, UR51, -0x55555555, URZ ;  /* 0xaaaaaaab330418a5 */ /* 0x000fe4000f8e003f */
[----:B------:R-:W-:Y:S02]  /*31d0*/  USEL UR6, URZ, 0x1, !UP0 ;  /* 0x000000013f067887 */ /* 0x000fe4000c000000 */
[----:B------:R-:W-:Y:S02]  /*31e0*/  @UP1 USHF.R.U32.HI UR4, URZ, 0x3, UR5 ;  /* 0x000000033f041899 */ /* 0x000fe40008011605 */
[----:B------:R-:W-:-:S02]  /*31f0*/  ULOP3.LUT UR48, UR48, UR6, URZ, 0x3c, !UPT ;  /* 0x0000000630307292 */ /* 0x000fc4000f8e3c3f */
[----:B------:R-:W-:Y:S02]  /*3200*/  USHF.L.U32 UR45, UR45, 0x7, URZ ;  /* 0x000000072d2d7899 */ /* 0x000fe4000800063f */
[----:B------:R-:W-:Y:S01]  /*3210*/  @UP1 ULOP3.LUT UR48, UR48, 0x1, UR4, 0x78, !UPT ;  /* 0x0000000130301892 */ /* 0x000fe2000f8e7804 */
[----:B------:R-:W-:Y:S11]  /*3220*/  @!P0 BRA `(.L_x_35) ;  /* 0x0000000000408947 */ /* 0x000ff60003800000 */
[----:B------:R-:W-:Y:S01]  /*3230*/  MOV R0, 0x0 ;  /* 0x0000000000007802 */ /* 0x000fe20000000f00 */
[----:B------:R-:W-:Y:S01]  /*3240*/  ULDC.64 UR4, c[0x4][0x70] ;  /* 0x01001c0000047ab9 */ /* 0x000fe20000000a00 */
[----:B------:R-:W-:Y:S01]  /*3250*/  ULDC.64 UR6, c[0x4][0x8] ;  /* 0x0100020000067ab9 */ /* 0x000fe20000000a00 */
[----:B------:R-:W-:Y:S01]  /*3260*/  IMAD.U32 R4, RZ, RZ, UR4 ;  /* 0x00000004ff047e24 */ /* 0x000fe2000f8e00ff */
[----:B------:R1:W2:Y:S01]  /*3270*/  LDC.64 R14, c[0x4][R0] ;  /* 0x01000000000e7b82 */ /* 0x0002a20000000a00 */
[----:B------:R-:W-:Y:S01]  /*3280*/  MOV R5, UR5 ;  /* 0x0000000500057c02 */ /* 0x000fe20008000f00 */
[----:B------:R-:W-:Y:S01]  /*3290*/  ULDC.64 UR4, c[0x4][0x78] ;  /* 0x01001e0000047ab9 */ /* 0x000fe20000000a00 */
[----:B------:R-:W-:Y:S01]  /*32a0*/  IMAD.U32 R10, RZ, RZ, UR6 ;  /* 0x00000006ff0a7e24 */ /* 0x000fe2000f8e00ff */
[----:B------:R-:W-:Y:S01]  /*32b0*/  MOV R7, UR5 ;  /* 0x0000000500077c02 */ /* 0x000fe20008000f00 */
[----:B------:R-:W-:Y:S01]  /*32c0*/  IMAD.U32 R6, RZ, RZ, UR4 ;  /* 0x00000004ff067e24 */ /* 0x000fe2000f8e00ff */
[----:B------:R-:W-:Y:S01]  /*32d0*/  MOV R11, UR7 ;  /* 0x00000007000b7c02 */ /* 0x000fe20008000f00 */
[----:B------:R-:W-:Y:S01]  /*32e0*/  IMAD.MOV.U32 R8, RZ, RZ, 0x70 ;  /* 0x00000070ff087424 */ /* 0x000fe200078e00ff */
[----:B------:R-:W-:Y:S01]  /*32f0*/  MOV R12, 0x1 ;  /* 0x00000001000c7802 */ /* 0x000fe20000000f00 */
[----:B-1----:R-:W-:-:S07]  /*3300*/  IMAD.MOV.U32 R13, RZ, RZ, RZ ;  /* 0x000000ffff0d7224 */ /* 0x002fce00078e00ff */
[----:B------:R-:W-:-:S07]  /*3310*/  LEPC R20, `(.L_x_35) ;  /* 0x000000001014794e */ /* 0x000fce0000000000 */
[----:B--2--5:R-:W-:Y:S05]  /*3320*/  CALL.ABS.NOINC R14 ;  /* 0x000000000e007343 */ /* 0x024fea0003c00000 */
.L_x_35:
[----:B------:R-:W-:-:S04]  /*3330*/  UIADD3 UR4, UR50, 0x4200, URZ ;  /* 0x0000420032047890 */ /* 0x000fc8000fffe03f */
[----:B------:R-:W-:-:S06]  /*3340*/  ULOP3.LUT UP0, URZ, UR4, 0x9f, URZ, 0xc0, !UPT ;  /* 0x0000009f043f7892 */ /* 0x000fcc000f80c03f */
[----:B------:R-:W-:-:S13]  /*3350*/  PLOP3.LUT P0, PT, PT, PT, UP0, 0x80, 0x0 ;  /* 0x000000000000781c */ /* 0x000fda0003f0f008 */
[----:B------:R-:W-:Y:S05]  /*3360*/  @!P0 BRA `(.L_x_36) ;  /* 0x0000000000408947 */ /* 0x000fea0003800000 */
[----:B------:R-:W-:Y:S01]  /*3370*/  MOV R0, 0x0 ;  /* 0x0000000000007802 */ /* 0x000fe20000000f00 */
[----:B------:R-:W-:Y:S01]  /*3380*/  ULDC.64 UR4, c[0x4][0x70] ;  /* 0x01001c0000047ab9 */ /* 0x000fe20000000a00 */
[----:B------:R-:W-:Y:S01]  /*3390*/  ULDC.64 UR6, c[0x4][0x78] ;  /* 0x01001e0000067ab9 */ /* 0x000fe20000000a00 */
[----:B------:R-:W-:Y:S01]  /*33a0*/  MOV R4, UR4 ;  /* 0x0000000400047c02 */ /* 0x000fe20008000f00 */
[----:B------:R1:W2:Y:S01]  /*33b0*/  LDC.64 R14, c[0x4][R0] ;  /* 0x01000000000e7b82 */ /* 0x0002a20000000a00 */
[----:B------:R-:W-:Y:S01]  /*33c0*/  IMAD.U32 R5, RZ, RZ, UR5 ;  /* 0x00000005ff057e24 */ /* 0x000fe2000f8e00ff */
[----:B------:R-:W-:Y:S01]  /*33d0*/  ULDC.64 UR4, c[0x4][0x10] ;  /* 0x0100040000047ab9 */ /* 0x000fe20000000a00 */
[----:B------:R-:W-:Y:S01]  /*33e0*/  MOV R6, UR6 ;  /* 0x0000000600067c02 */ /* 0x000fe20008000f00 */
[----:B------:R-:W-:Y:S01]  /*33f0*/  IMAD.U32 R7, RZ, RZ, UR7 ;  /* 0x00000007ff077e24 */ /* 0x000fe2000f8e00ff */
[----:B------:R-:W-:Y:S01]  /*3400*/  MOV R10, UR4 ;  /* 0x00000004000a7c02 */ /* 0x000fe20008000f00 */
[----:B------:R-:W-:Y:S01]  /*3410*/  IMAD.U32 R11, RZ, RZ, UR5 ;  /* 0x00000005ff0b7e24 */ /* 0x000fe2000f8e00ff */
[----:B------:R-:W-:Y:S01]  /*3420*/  MOV R8, 0x70 ;  /* 0x0000007000087802 */ /* 0x000fe20000000f00 */
[----:B------:R-:W-:Y:S01]  /*3430*/  IMAD.MOV.U32 R12, RZ, RZ, 0x1 ;  /* 0x00000001ff0c7424 */ /* 0x000fe200078e00ff */
[----:B-1----:R-:W-:-:S07]  /*3440*/  MOV R13, RZ ;  /* 0x000000ff000d7202 */ /* 0x002fce0000000f00 */
[----:B------:R-:W-:-:S07]  /*3450*/  LEPC R20, `(.L_x_36) ;  /* 0x000000001014794e */ /* 0x000fce0000000000 */
[----:B--2--5:R-:W-:Y:S05]  /*3460*/  CALL.ABS.NOINC R14 ;  /* 0x000000000e007343 */ /* 0x024fea0003c00000 */
.L_x_36:
[----:B------:R-:W1:Y:S02]  /*3470*/  LDC.64 R8, c[0x0][0x590] ;  /* 0x00016400ff087b82 */ /* 0x000e640000000a00 */
[----:B-1----:R-:W-:-:S04]  /*3480*/  ISETP.NE.U32.AND P0, PT, R8, RZ, PT ;  /* 0x000000ff0800720c */ /* 0x002fc80003f05070 */
[----:B------:R-:W-:-:S13]  /*3490*/  ISETP.NE.AND.EX P0, PT, R9, RZ, PT, P0 ;  /* 0x000000ff0900720c */ /* 0x000fda0003f05300 */
[----:B------:R-:W-:Y:S05]  /*34a0*/  @!P0 BRA `(.L_x_37) ;  /* 0x0000000000348947 */ /* 0x000fea0003800000 */
[----:B------:R-:W-:Y:S02]  /*34b0*/  ULDC.64 UR4, c[0x0][0x588] ;  /* 0x0001620000047ab9 */ /* 0x000fe40000000a00 */
[----:B------:R-:W-:-:S04]  /*34c0*/  ISETP.NE.U32.AND P1, PT, RZ, UR4, PT ;  /* 0x00000004ff007c0c */ /* 0x000fc8000bf25070 */
[----:B------:R-:W-:-:S13]  /*34d0*/  ISETP.NE.AND.EX P1, PT, RZ, UR5, PT, P1 ;  /* 0x00000005ff007c0c */ /* 0x000fda000bf25310 */
[----:B------:R-:W-:Y:S05]  /*34e0*/  @!P1 BRA `(.L_x_38) ;  /* 0x0000000000189947 */ /* 0x000fea0003800000 */
[----:B------:R-:W1:Y:S01]  /*34f0*/  LDC.64 R4, c[0x0][0x588] ;  /* 0x00016200ff047b82 */ /* 0x000e620000000a00 */
[----:B------:R-:W-:-:S04]  /*3500*/  IMAD R3, R8, UR47, RZ ;  /* 0x0000002f08037c24 */ /* 0x000fc8000f8e02ff */
[----:B-1----:R-:W-:-:S05]  /*3510*/  IMAD.WIDE R4, R3, 0x4, R4 ;  /* 0x0000000403047825 */ /* 0x002fca00078e0204 */
[----:B-----5:R1:W5:Y:S01]  /*3520*/  LDG.E R88, desc[UR40][R4.64] ;  /* 0x0000002804587981 */ /* 0x020362000c1e1900 */
[----:B------:R-:W-:Y:S01]  /*3530*/  IMAD.MOV.U32 R22, RZ, RZ, 0x1 ;  /* 0x00000001ff167424 */ /* 0x000fe200078e00ff */
[----:B------:R-:W-:Y:S06]  /*3540*/  BRA `(.L_x_37) ;  /* 0x00000000000c7947 */ /* 0x000fec0003800000 */
.L_x_38:
[----:B------:R-:W-:Y:S01]  /*3550*/  ULDC UR4, c[0x0][0x580] ;  /* 0x0001600000047ab9 */ /* 0x000fe20000000800 */
[----:B------:R-:W-:Y:S01]  /*3560*/  MOV R22, 0x1 ;  /* 0x0000000100167802 */ /* 0x000fe20000000f00 */
[----:B-----5:R-:W-:-:S07]  /*3570*/  IMAD.U32 R88, RZ, RZ, UR4 ;  /* 0x00000004ff587e24 */ /* 0x020fce000f8e00ff */
.L_x_37:
[----:B------:R-:W2:Y:S02]  /*3580*/  LDC.64 R6, c[0x0][0x5b0] ;  /* 0x00016c00ff067b82 */ /* 0x000ea40000000a00 */
[----:B--2---:R-:W-:-:S04]  /*3590*/  ISETP.NE.U32.AND P1, PT, R6, RZ, PT ;  /* 0x000000ff0600720c */ /* 0x004fc80003f25070 */
[----:B------:R-:W-:-:S13]  /*35a0*/  ISETP.NE.AND.EX P1, PT, R7, RZ, PT, P1 ;  /* 0x000000ff0700720c */ /* 0x000fda0003f25310 */
[----:B------:R-:W-:Y:S05]  /*35b0*/  @!P1 BRA `(.L_x_39) ;  /* 0x00000000002c9947 */ /* 0x000fea0003800000 */
[----:B------:R-:W-:Y:S02]  /*35c0*/  ULDC.64 UR4, c[0x0][0x5a8] ;  /* 0x00016a0000047ab9 */ /* 0x000fe40000000a00 */
[----:B------:R-:W-:-:S04]  /*35d0*/  ISETP.NE.U32.AND P1, PT, RZ, UR4, PT ;  /* 0x00000004ff007c0c */ /* 0x000fc8000bf25070 */
[----:B------:R-:W-:-:S13]  /*35e0*/  ISETP.NE.AND.EX P1, PT, RZ, UR5, PT, P1 ;  /* 0x00000005ff007c0c */ /* 0x000fda000bf25310 */
[----:B------:R-:W-:Y:S05]  /*35f0*/  @!P1 BRA `(.L_x_40) ;  /* 0x0000000000149947 */ /* 0x000fea0003800000 */
[----:B-1----:R-:W1:Y:S01]  /*3600*/  LDC.64 R4, c[0x0][0x5a8] ;  /* 0x00016a00ff047b82 */ /* 0x002e620000000a00 */
[----:B------:R-:W-:-:S04]  /*3610*/  IMAD R3, R6, UR47, RZ ;  /* 0x0000002f06037c24 */ /* 0x000fc8000f8e02ff */
[----:B-1----:R-:W-:-:S05]  /*3620*/  IMAD.WIDE R4, R3, 0x4, R4 ;  /* 0x0000000403047825 */ /* 0x002fca00078e0204 */
[----:B-----5:R2:W5:Y:S01]  /*3630*/  LDG.E R23, desc[UR40][R4.64] ;  /* 0x0000002804177981 */ /* 0x020562000c1e1900 */
[----:B------:R-:W-:Y:S05]  /*3640*/  BRA `(.L_x_39) ;  /* 0x0000000000087947 */ /* 0x000fea0003800000 */
.L_x_40:
[----:B------:R-:W-:Y:S02]  /*3650*/  ULDC UR4, c[0x0][0x5a0] ;  /* 0x0001680000047ab9 */ /* 0x000fe40000000800 */
[----:B-----5:R-:W-:-:S07]  /*3660*/  MOV R23, UR4 ;  /* 0x0000000400177c02 */ /* 0x020fce0008000f00 */
.L_x_39:
[----:B------:R-:W-:Y:S01]  /*3670*/  ULDC.64 UR4, c[0x0][0x588] ;  /* 0x0001620000047ab9 */ /* 0x000fe20000000a00 */
[----:B------:R-:W-:Y:S01]  /*3680*/  ISETP.NE.U32.AND P1, PT, R8, RZ, PT ;  /* 0x000000ff0800720c */ /* 0x000fe20003f25070 */
[----:B------:R-:W-:Y:S02]  /*3690*/  UISETP.NE.U32.AND UP0, UPT, UR4, URZ, UPT ;  /* 0x0000003f0400728c */ /* 0x000fe4000bf05070 */
[----:B------:R-:W-:Y:S02]  /*36a0*/  ISETP.NE.U32.AND P4, PT, RZ, UR4, PT ;  /* 0x00000004ff007c0c */ /* 0x000fe4000bf85070 */
[----:B------:R-:W-:Y:S01]  /*36b0*/  ISETP.NE.AND.EX P1, PT, R9, RZ, PT, P1 ;  /* 0x000000ff0900720c */ /* 0x000fe20003f25310 */
[----:B------:R-:W-:Y:S02]  /*36c0*/  UISETP.NE.AND.EX UP0, UPT, UR5, URZ, UPT, UP0 ;  /* 0x0000003f0500728c */ /* 0x000fe4000bf05300 */
[----:B------:R-:W-:Y:S02]  /*36d0*/  ISETP.NE.AND.EX P4, PT, RZ, UR5, PT, P4 ;  /* 0x00000005ff007c0c */ /* 0x000fe4000bf85340 */
[----:B------:R-:W-:-:S02]  /*36e0*/  PLOP3.LUT P3, PT, PT, PT, PT, 0x8, 0x0 ;  /* 0x000000000000781c */ /* 0x000fc40003f6e170 */
[----:B------:R-:W-:-:S04]  /*36f0*/  PLOP3.LUT P2, PT, PT, PT, UP0, 0x80, 0x0 ;  /* 0x000000000000781c */ /* 0x000fc80003f4f008 */
[----:B------:R-:W-:-:S05]  /*3700*/  PLOP3.LUT P2, PT, P2, PT, PT, 0x8, 0x0 ;  /* 0x000000000000781c */ /* 0x000fca000174e170 */
[----:B------:R-:W-:Y:S08]  /*3710*/  @P4 BRA P1, `(.L_x_41) ;  /* 0x0000000000244947 */ /* 0x000ff00000800000 */
[----:B------:R-:W-:Y:S04]  /*3720*/  BSSY B0, `(.L_x_41) ;  /* 0x0000008000007945 */ /* 0x000fe80003800000 */
[----:B------:R-:W-:Y:S05]  /*3730*/  @!P0 BRA `(.L_x_42) ;  /* 0x0000000000148947 */ /* 0x000fea0003800000 */
[----:B------:R-:W-:Y:S02]  /*3740*/  LOP3.LUT P1, RZ, R22, 0xff, RZ, 0xc0, !PT ;  /* 0x000000ff16ff7812 */ /* 0x000fe4000782c0ff */
[----:B------:R-:W-:-:S11]  /*3750*/  PLOP3.LUT P3, PT, P2, PT, PT, 0x80, 0x0 ;  /* 0x000000000000781c */ /* 0x000fd6000176f070 */
[----:B------:R-:W-:Y:S05]  /*3760*/  @!P1 BRA `(.L_x_43) ;  /* 0x00000000000c9947 */ /* 0x000fea0003800000 */
[----:B-----5:R-:W-:Y:S01]  /*3770*/  FSETP.EQ.AND P3, PT, R88, RZ, PT ;  /* 0x000000ff5800720b */ /* 0x020fe20003f62000 */
[----:B------:R-:W-:-:S12]  /*3780*/  BRA `(.L_x_43) ;  /* 0x0000000000047947 */ /* 0x000fd80003800000 */
.L_x_42:
[----:B-----5:R-:W-:-:S13]  /*3790*/  FSETP.EQ.AND P3, PT, R88, RZ, PT ;  /* 0x000000ff5800720b */ /* 0x020fda0003f62000 */
.L_x_43:
[----:B------:R-:W-:Y:S05]  /*37a0*/  BSYNC B0 ;  /* 0x0000000000007941 */ /* 0x000fea0003800000 */
.L_x_41:
[----:B------:R-:W-:Y:S04]  /*37b0*/  BSSY B0, `(.L_x_44) ;  /* 0x0000007000007945 */ /* 0x000fe80003800000 */
[----:B------:R-:W-:Y:S05]  /*37c0*/  @!P0 BRA `(.L_x_45) ;  /* 0x0000000000108947 */ /* 0x000fea0003800000 */
[----:B------:R-:W-:-:S13]  /*37d0*/  LOP3.LUT P0, RZ, R22, 0xff, RZ, 0xc0, !PT ;  /* 0x000000ff16ff7812 */ /* 0x000fda000780c0ff */
[----:B------:R-:W-:Y:S05]  /*37e0*/  @!P0 BRA `(.L_x_46) ;  /* 0x00000000000c8947 */ /* 0x000fea0003800000 */
[----:B-----5:R-:W-:Y:S01]  /*37f0*/  FSETP.EQ.AND P2, PT, R88, RZ, PT ;  /* 0x000000ff5800720b */ /* 0x020fe20003f42000 */
[----:B------:R-:W-:-:S12]  /*3800*/  BRA `(.L_x_46) ;  /* 0x0000000000047947 */ /* 0x000fd80003800000 */
.L_x_45:
[----:B-----5:R-:W-:-:S13]  /*3810*/  FSETP.EQ.AND P2, PT, R88, RZ, PT ;  /* 0x000000ff5800720b */ /* 0x020fda0003f42000 */
.L_x_46:
[----:B------:R-:W-:Y:S05]  /*3820*/  BSYNC B0 ;  /* 0x0000000000007941 */ /* 0x000fea0003800000 */
.L_x_44:
[----:B------:R-:W-:Y:S01]  /*3830*/  BSSY B0, `(.L_x_47) ;  /* 0x0000041000007945 */ /* 0x000fe20003800000 */
[----:B------:R-:W-:Y:S01]  /*3840*/  IMAD.MOV.U32 R0, RZ, RZ, RZ ;  /* 0x000000ffff007224 */ /* 0x000fe200078e00ff */
[----:B------:R-:W-:Y:S02]  /*3850*/  MOV R3, RZ ;  /* 0x000000ff00037202 */ /* 0x000fe40000000f00 */
[----:B-12---:R-:W-:Y:S01]  /*3860*/  CS2R R4, SRZ ;  /* 0x0000000000047805 */ /* 0x006fe2000001ff00 */
[----:B------:R-:W-:Y:S06]  /*3870*/  @P3 BRA `(.L_x_48) ;  /* 0x0000000000f03947 */ /* 0x000fec0003800000 */
[----:B------:R-:W-:-:S13]  /*3880*/  ISETP.NE.AND P1, PT, R89, 0x3, PT ;  /* 0x000000035900780c */ /* 0x000fda0003f25270 */
[----:B------:R-:W-:Y:S05]  /*3890*/  @!P1 BRA `(.L_x_49) ;  /* 0x0000000000049947 */ /* 0x000fea0003800000 */
[----:B------:R-:W-:Y:S01]  /*38a0*/  BPT.TRAP 0x1 ;  /* 0x000000040000795c */ /* 0x000fe20000300000 */
.L_x_49:
[----:B------:R-:W-:Y:S01]  /*38b0*/  LEA R13, R116, UR50, 0x3 ;  /* 0x00000032740d7c11 */ /* 0x000fe2000f8e18ff */
[----:B------:R-:W-:Y:S01]  /*38c0*/  BSSY B1, `(.L_x_50) ;  /* 0x0000006000017945 */ /* 0x000fe20003800000 */
[----:B------:R-:W-:Y:S01]  /*38d0*/  SHF.L.U32 R4, R115, 0x1f, RZ ;  /* 0x0000001f73047819 */ /* 0x000fe200000006ff */
[----:B------:R-:W-:Y:S01]  /*38e0*/  IMAD.MOV.U32 R0, RZ, RZ, RZ ;  /* 0x000000ffff007224 */ /* 0x000fe200078e00ff */
[----:B------:R-:W-:Y:S02]  /*38f0*/  MOV R3, RZ ;  /* 0x000000ff00037202 */ /* 0x000fe40000000f00 */
[----:B------:R-:W1:Y:S02]  /*3900*/  SYNCS.PHASECHK.TRANS64.TRYWAIT P0, [R13+URZ+0xc0], R4 ;  /* 0x0000c0040d0075a7 */ /* 0x000e64000800017f */
[----:B-1----:R-:W-:Y:S05]  /*3910*/  @!P0 BRA `(.L_x_51) ;  /* 0x000000bc005c8947 */ /* 0x002fea0003800000 */
.L_x_175:
[----:B------:R-:W-:Y:S05]  /*3920*/  BSYNC B1 ;  /* 0x0000000000017941 */ /* 0x000fea0003800000 */
.L_x_50:
[----:B------:R-:W-:Y:S01]  /*3930*/  BSSY B1, `(.L_x_52) ;  /* 0x000001f000017945 */ /* 0x000fe20003800000 */
[----:B-1----:R-:W-:-:S03]  /*3940*/  CS2R R4, SRZ ;  /* 0x0000000000047805 */ /* 0x002fc6000001ff00 */
[----:B------:R-:W-:Y:S05]  /*3950*/  @P2 BRA `(.L_x_53) ;  /* 0x0000000000702947 */ /* 0x000fea0003800000 */
[C---:B------:R-:W-:Y:S01]  /*3960*/  IMAD.SHL.U32 R0, R18.reuse, 0x10, RZ ;  /* 0x0000001012007824 */ /* 0x040fe200078e00ff */
[C---:B------:R-:W-:Y:S01]  /*3970*/  SHF.L.U32 R3, R18.reuse, 0x1, RZ ;  /* 0x0000000112037819 */ /* 0x040fe200000006ff */
[----:B------:R-:W-:-:S03]  /*3980*/  IMAD.SHL.U32 R5, R18, 0x8, RZ ;  /* 0x0000000812057824 */ /* 0x000fc600078e00ff */
[----:B------:R-:W-:Y:S02]  /*3990*/  LOP3.LUT R0, R0, 0xe00, RZ, 0xc0, !PT ;  /* 0x00000e0000007812 */ /* 0x000fe400078ec0ff */
[----:B------:R-:W-:Y:S02]  /*39a0*/  LOP3.LUT R7, R5, 0x80, RZ, 0xc0, !PT ;  /* 0x0000008005077812 */ /* 0x000fe400078ec0ff */
[----:B------:R-:W-:Y:S02]  /*39b0*/  LOP3.LUT R0, R0, 0x6, R3, 0xf8, !PT ;  /* 0x0000000600007812 */ /* 0x000fe400078ef803 */
[--C-:B------:R-:W-:Y:S02]  /*39c0*/  LOP3.LUT R7, R7, 0x10, R18.reuse, 0xf8, !PT ;  /* 0x0000001007077812 */ /* 0x100fe400078ef812 */
[----:B------:R-:W-:Y:S02]  /*39d0*/  LOP3.LUT R0, R0, 0x60, R5, 0xf8, !PT ;  /* 0x0000006000007812 */ /* 0x000fe400078ef805 */
[----:B------:R-:W-:-:S02]  /*39e0*/  SHF.R.U32.HI R3, RZ, 0x4, R18 ;  /* 0x00000004ff037819 */ /* 0x000fc40000011612 */
[----:B------:R-:W-:Y:S02]  /*39f0*/  LOP3.LUT R7, R0, R7, RZ, 0xfc, !PT ;  /* 0x0000000700077212 */ /* 0x000fe400078efcff */
[----:B------:R-:W-:Y:S02]  /*3a00*/  LOP3.LUT P0, RZ, R3, 0x1, RZ, 0xc0, !PT ;  /* 0x0000000103ff7812 */ /* 0x000fe4000780c0ff */
[----:B------:R-:W-:-:S05]  /*3a10*/  LEA R7, R116, R7, 0xc ;  /* 0x0000000774077211 */ /* 0x000fca00078e60ff */
[----:B------:R-:W-:Y:S01]  /*3a20*/  VIADD R0, R7, UR50 ;  /* 0x0000003207007c36 */ /* 0x000fe20008000000 */
[----:B------:R-:W-:Y:S03]  /*3a30*/  LDS.U16 R4, [R7+UR50+0x300] ;  /* 0x0003003207047984 */ /* 0x000fe60008000400 */
[C---:B------:R-:W-:Y:S01]  /*3a40*/  VIADD R6, R0.reuse, 0x210 ;  /* 0x0000021000067836 */ /* 0x040fe20000000000 */
[----:B------:R-:W-:Y:S01]  /*3a50*/  IADD3 R3, R0, 0x200, RZ ;  /* 0x0000020000037810 */ /* 0x000fe20007ffe0ff */
[----:B------:R-:W-:Y:S03]  /*3a60*/  LDS.U16 R5, [R7+UR50+0x308] ;  /* 0x0003083207057984 */ /* 0x000fe60008000400 */
[----:B------:R-:W-:Y:S01]  /*3a70*/  @P0 IADD3 R6, R3, -0x10, RZ ;  /* 0xfffffff003060810 */ /* 0x000fe20007ffe0ff */
[----:B------:R-:W1:Y:S04]  /*3a80*/  LDS.U16 R0, [R7+UR50+0x208] ;  /* 0x0002083207007984 */ /* 0x000e680008000400 */
[----:B------:R-:W2:Y:S04]  /*3a90*/  LDS.U16 R3, [R7+UR50+0x200] ;  /* 0x0002003207037984 */ /* 0x000ea80008000400 */
[----:B------:R-:W-:Y:S04]  /*3aa0*/  LDS.U16 R8, [R6+0x100] ;  /* 0x0001000006087984 */ /* 0x000fe80000000400 */
[----:B------:R-:W3:Y:S04]  /*3ab0*/  LDS.U16 R9, [R6] ;  /* 0x0000000006097984 */ /* 0x000ee80000000400 */
[----:B------:R-:W-:Y:S04]  /*3ac0*/  LDS.U16 R10, [R6+0x108] ;  /* 0x00010800060a7984 */ /* 0x000fe80000000400 */
[----:B------:R-:W4:Y:S01]  /*3ad0*/  LDS.U16 R11, [R6+0x8] ;  /* 0x00000800060b7984 */ /* 0x000f220000000400 */
[----:B-1----:R-:W-:-:S02]  /*3ae0*/  PRMT R5, R0, 0x5410, R5 ;  /* 0x0000541000057816 */ /* 0x002fc40000000005 */
[----:B--2---:R-:W-:Y:S02]  /*3af0*/  PRMT R4, R3, 0x5410, R4 ;  /* 0x0000541003047816 */ /* 0x004fe40000000004 */
[----:B---3--:R-:W-:Y:S02]  /*3b00*/  PRMT R3, R9, 0x5410, R8 ;  /* 0x0000541009037816 */ /* 0x008fe40000000008 */
[----:B----4-:R-:W-:-:S07]  /*3b10*/  PRMT R0, R11, 0x5410, R10 ;  /* 0x000054100b007816 */ /* 0x010fce000000000a */
.L_x_53:
[----:B------:R-:W-:Y:S05]  /*3b20*/  BSYNC B1 ;  /* 0x0000000000017941 */ /* 0x000fea0003800000 */
.L_x_52:
[----:B------:R-:W-:Y:S01]  /*3b30*/  @!PT LDS RZ, [RZ] ;  /* 0x00000000fffff984 */ /* 0x000fe20000000800 */
[----:B------:R-:W-:Y:S01]  /*3b40*/  @!PT LDS RZ, [RZ] ;  /* 0x00000000fffff984 */ /* 0x000fe20000000800 */
[----:B------:R-:W-:Y:S01]  /*3b50*/  @!PT LDS RZ, [RZ] ;  /* 0x00000000fffff984 */ /* 0x000fe20000000800 */
[----:B------:R-:W-:Y:S01]  /*3b60*/  @!PT LDS RZ, [RZ] ;  /* 0x00000000fffff984 */ /* 0x000fe20000000800 */
[----:B------:R1:W-:Y:S06]  /*3b70*/  MEMBAR.ALL.CTA ;  /* 0x0000000000007992 */ /* 0x0003ec0000008000 */
[----:B-1----:R-:W1:Y:S01]  /*3b80*/  FENCE.VIEW.ASYNC.S ;  /* 0x00000000000073c6 */ /* 0x002e620000000000 */
[----:B------:R-:W-:Y:S05]  /*3b90*/  @!P1 BRA `(.L_x_54) ;  /* 0x0000000000049947 */ /* 0x000fea0003800000 */
[----:B------:R-:W-:Y:S01]  /*3ba0*/  BPT.TRAP 0x1 ;  /* 0x000000040000795c */ /* 0x000fe20000300000 */
.L_x_54:
[----:B------:R-:W2:Y:S01]  /*3bb0*/  S2R R7, SR_CgaCtaId ;  /* 0x0000000000077919 */ /* 0x000ea20000008800 */
[----:B------:R-:W-:Y:S01]  /*3bc0*/  VIADD R6, R13, 0xe0 ;  /* 0x000000e00d067836 */ /* 0x000fe20000000000 */
[----:B------:R-:W-:-:S04]  /*3bd0*/  IADD3 R116, R116, 0x1, RZ ;  /* 0x0000000174747810 */ /* 0x000fc80007ffe0ff */
[----:B------:R-:W-:-:S04]  /*3be0*/  ISETP.NE.AND P0, PT, R116, 0x4, PT ;  /* 0x000000047400780c */ /* 0x000fc80003f05270 */
[----:B------:R-:W-:Y:S02]  /*3bf0*/  SEL R116, R116, RZ, P0 ;  /* 0x000000ff74747207 */ /* 0x000fe40000000000 */
[----:B--2---:R-:W-:-:S04]  /*3c00*/  PRMT R6, R7, 0x654, R6 ;  /* 0x0000065407067816 */ /* 0x004fc80000000006 */
[----:B-1----:R1:W-:Y:S02]  /*3c10*/  SYNCS.ARRIVE.TRANS64.RED.A1T0 RZ, [R6+URZ], RZ ;  /* 0x000000ff06ff79a7 */ /* 0x0023e4000810043f */
[----:B-1----:R-:W-:-:S04]  /*3c20*/  SEL R6, RZ, 0x1, P0 ;  /* 0x00000001ff067807 */ /* 0x002fc80000000000 */
[----:B------:R-:W-:-:S07]  /*3c30*/  LOP3.LUT R115, R115, R6, RZ, 0x3c, !PT ;  /* 0x0000000673737212 */ /* 0x000fce00078e3cff */
.L_x_48:
[----:B------:R-:W-:Y:S05]  /*3c40*/  BSYNC B0 ;  /* 0x0000000000007941 */ /* 0x000fea0003800000 */
.L_x_47:
[----:B------:R-:W-:Y:S01]  /*3c50*/  F2FP.F16.E4M3.UNPACK_B R6, R4.H1 ;  /* 0x00000004ff06723e */ /* 0x000fe200030006ff */
[C---:B-----5:R-:W-:Y:S01]  /*3c60*/  FMUL R14, R23.reuse, R156 ;  /* 0x0000009c170e7220 */ /* 0x060fe20000400000 */
[----:B------:R-:W-:Y:S01]  /*3c70*/  F2FP.F16.E4M3.UNPACK_B R8, R5 ;  /* 0x00000005ff08723e */ /* 0x000fe200020006ff */
[C---:B------:R-:W-:Y:S01]  /*3c80*/  FMUL R20, R23.reuse, R154 ;  /* 0x0000009a17147220 */ /* 0x040fe20000400000 */
[C---:B------:R-:W-:Y:S01]  /*3c90*/  FMUL R155, R23.reuse, R155 ;  /* 0x0000009b179b7220 */ /* 0x040fe20000400000 */
[----:B------:R-:W-:Y:S02]  /*3ca0*/  HADD2.F32 R7, -RZ, R6.H1_H1 ;  /* 0x30000006ff077230 */ /* 0x000fe40000004100 */
[C---:B------:R-:W-:Y:S01]  /*3cb0*/  FMUL R151, R23.reuse, R151 ;  /* 0x0000009717977220 */ /* 0x040fe20000400000 */
[----:B------:R-:W-:Y:S02]  /*3cc0*/  HADD2.F32 R9, -RZ, R8.H1_H1 ;  /* 0x30000008ff097230 */ /* 0x000fe40000004100 */
[----:B------:R-:W-:Y:S01]  /*3cd0*/  FMUL R150, R23, R150 ;  /* 0x0000009617967220 */ /* 0x000fe20000400000 */
[----:B------:R-:W-:-:S02]  /*3ce0*/  HADD2.F32 R13, -RZ, R6.H0_H0 ;  /* 0x20000006ff0d7230 */ /* 0x000fc40000004100 */
[----:B------:R-:W-:Y:S01]  /*3cf0*/  FMUL R6, R23, R153 ;  /* 0x0000009917067220 */ /* 0x000fe20000400000 */
[----:B------:R-:W-:Y:S02]  /*3d00*/  HADD2.F32 R15, -RZ, R8.H0_H0 ;  /* 0x20000008ff0f7230 */ /* 0x000fe40000004100 */
[C---:B------:R-:W-:Y:S01]  /*3d10*/  FFMA R14, R88.reuse, R7, R14 ;  /* 0x00000007580e7223 */ /* 0x040fe2000000000e */
[C---:B------:R-:W-:Y:S01]  /*3d20*/  FFMA R20, R88.reuse, R9, R20 ;  /* 0x0000000958147223 */ /* 0x040fe20000000014 */
[C---:B------:R-:W-:Y:S01]  /*3d30*/  FFMA R13, R88.reuse, R13, R155 ;  /* 0x0000000d580d7223 */ /* 0x040fe2000000009b */
[----:B------:R-:W-:Y:S01]  /*3d40*/  MOV R7, 0x3aae005b ;  /* 0x3aae005b00077802 */ /* 0x000fe20000000f00 */
[----:B------:R-:W-:Y:S01]  /*3d50*/  FFMA R15, R88, R15, R6 ;  /* 0x0000000f580f7223 */ /* 0x000fe20000000006 */
[----:B------:R-:W-:Y:S01]  /*3d60*/  FMUL R37, R14, 0.70710676908493041992 ;  /* 0x3f3504f30e257820 */ /* 0x000fe20000400000 */
[----:B------:R-:W-:Y:S01]  /*3d70*/  FMUL R47, R20, 0.70710676908493041992 ;  /* 0x3f3504f3142f7820 */ /* 0x000fe20000400000 */
[----:B------:R-:W-:Y:S01]  /*3d80*/  FMUL R40, R13, 0.70710676908493041992 ;  /* 0x3f3504f30d287820 */ /* 0x000fe20000400000 */
[----:B------:R-:W-:Y:S01]  /*3d90*/  FMUL R42, R15, 0.70710676908493041992 ;  /* 0x3f3504f30f2a7820 */ /* 0x000fe20000400000 */
[----:B------:R-:W-:Y:S01]  /*3da0*/  FMUL R10, R37, R37 ;  /* 0x00000025250a7220 */ /* 0x000fe20000400000 */
[----:B------:R-:W-:Y:S01]  /*3db0*/  FMUL R12, R47, R47 ;  /* 0x0000002f2f0c7220 */ /* 0x000fe20000400000 */
[----:B------:R-:W-:Y:S01]  /*3dc0*/  IMAD.MOV.U32 R6, RZ, RZ, 0x38eb4c3a ;  /* 0x38eb4c3aff067424 */ /* 0x000fe200078e00ff */
[----:B------:R-:W-:Y:S01]  /*3dd0*/  FSETP.GE.AND P1, PT, |R37|, 1.0029599666595458984, PT ;  /* 0x3f8060fe2500780b */ /* 0x000fe20003f26200 */
[----:B------:R-:W-:Y:S01]  /*3de0*/  FMUL R9, R40, R40 ;  /* 0x0000002828097220 */ /* 0x000fe20000400000 */
[----:B------:R-:W-:Y:S01]  /*3df0*/  FSETP.GE.AND P5, PT, |R47|, 1.0029599666595458984, PT ;  /* 0x3f8060fe2f00780b */ /* 0x000fe20003fa6200 */
[----:B------:R-:W-:Y:S01]  /*3e00*/  FMUL R11, R42, R42 ;  /* 0x0000002a2a0b7220 */ /* 0x000fe20000400000 */
[----:B------:R-:W-:Y:S01]  /*3e10*/  FSETP.GE.AND P0, PT, |R40|, 1.0029599666595458984, PT ;  /* 0x3f8060fe2800780b */ /* 0x000fe20003f06200 */
[----:B------:R-:W-:Y:S01]  /*3e20*/  IMAD.MOV.U32 R8, RZ, RZ, 0x3c09919f ;  /* 0x3c09919fff087424 */ /* 0x000fe200078e00ff */
[----:B------:R-:W-:Y:S01]  /*3e30*/  FSETP.GE.AND P4, PT, |R42|, 1.0029599666595458984, PT ;  /* 0x3f8060fe2a00780b */ /* 0x000fe20003f86200 */
[----:B------:R-:W-:Y:S01]  /*3e40*/  FMUL R149, R23, R149 ;  /* 0x0000009517957220 */ /* 0x000fe20000400000 */
[----:B------:R-:W-:Y:S01]  /*3e50*/  FSEL R25, |R37|, R10, P1 ;  /* 0x0000000a25197208 */ /* 0x000fe20000800200 */
[----:B------:R-:W-:Y:S01]  /*3e60*/  FMUL R147, R23, R147 ;  /* 0x0000009317937220 */ /* 0x000fe20000400000 */
[----:B------:R-:W-:Y:S01]  /*3e70*/  FSEL R31, |R47|, R12, P5 ;  /* 0x0000000c2f1f7208 */ /* 0x000fe20002800200 */
[C---:B------:R-:W-:Y:S01]  /*3e80*/  FMUL R145, R23.reuse, R145 ;  /* 0x0000009117917220 */ /* 0x040fe20000400000 */
[----:B------:R-:W-:Y:S01]  /*3e90*/  FSEL R21, |R40|, R9, P0 ;  /* 0x0000000928157208 */ /* 0x000fe20000000200 */
[C---:B------:R-:W-:Y:S01]  /*3ea0*/  FMUL R141, R23.reuse, R141 ;  /* 0x0000008d178d7220 */ /* 0x040fe20000400000 */
[----:B------:R-:W-:Y:S01]  /*3eb0*/  FSEL R10, R6, 8.4834944573231041431e-05, P0 ;  /* 0x38b1e96a060a7808 */ /* 0x000fe20000000000 */
[----:B------:R-:W-:Y:S01]  /*3ec0*/  FMUL R143, R23, R143 ;  /* 0x0000008f178f7220 */ /* 0x000fe20000400000 */
[----:B------:R-:W-:Y:S01]  /*3ed0*/  FSEL R12, -R7, -0.00082130916416645050049, P0 ;  /* 0xba574d20070c7808 */ /* 0x000fe20000000100 */
[----:B------:R-:W-:Y:S01]  /*3ee0*/  FMUL R20, R20, 0.5 ;  /* 0x3f00000014147820 */ /* 0x000fe20000400000 */
[----:B------:R-:W-:-:S02]  /*3ef0*/  FSEL R27, |R42|, R11, P4 ;  /* 0x0000000b2a1b7208 */ /* 0x000fc40002000200 */
[C---:B------:R-:W-:Y:S01]  /*3f00*/  FSEL R28, R6.reuse, 8.4834944573231041431e-05, P4 ;  /* 0x38b1e96a061c7808 */ /* 0x040fe20002000000 */
[----:B------:R-:W-:Y:S01]  /*3f10*/  FFMA R10, R21, R10, R12 ;  /* 0x0000000a150a7223 */ /* 0x000fe2000000000c */
[C---:B------:R-:W-:Y:S02]  /*3f20*/  FSEL R30, -R7.reuse, -0.00082130916416645050049, P4 ;  /* 0xba574d20071e7808 */ /* 0x040fe40002000100 */
[----:B------:R-:W-:Y:S02]  /*3f30*/  FSEL R24, R6, 8.4834944573231041431e-05, P1 ;  /* 0x38b1e96a06187808 */ /* 0x000fe40000800000 */
[----:B------:R-:W-:Y:S01]  /*3f40*/  FSEL R26, -R7, -0.00082130916416645050049, P1 ;  /* 0xba574d20071a7808 */ /* 0x000fe20000800100 */
[----:B------:R-:W-:Y:S01]  /*3f50*/  FFMA R32, R27, R28, R30 ;  /* 0x0000001c1b207223 */ /* 0x000fe2000000001e */
[C---:B------:R-:W-:Y:S02]  /*3f60*/  FSEL R12, R8.reuse, 0.0052134888246655464172, P0 ;  /* 0x3baad5ea080c7808 */ /* 0x040fe40000000000 */
[----:B------:R-:W-:Y:S01]  /*3f70*/  MOV R9, 0x3d24d99a ;  /* 0x3d24d99a00097802 */ /* 0x000fe20000000f00 */
[----:B------:R-:W-:Y:S01]  /*3f80*/  FFMA R26, R25, R24, R26 ;  /* 0x00000018191a7223 */ /* 0x000fe2000000001a */
[----:B------:R-:W-:Y:S01]  /*3f90*/  FSEL R28, R8, 0.0052134888246655464172, P1 ;  /* 0x3baad5ea081c7808 */ /* 0x000fe20000800000 */
[----:B------:R-:W-:Y:S01]  /*3fa0*/  FFMA R12, R21, R10, R12 ;  /* 0x0000000a150c7223 */ /* 0x000fe2000000000c */
[----:B------:R-:W-:Y:S01]  /*3fb0*/  FSEL R34, R6, 8.4834944573231041431e-05, P5 ;  /* 0x38b1e96a06227808 */ /* 0x000fe20002800000 */
[----:B------:R-:W-:Y:S01]  /*3fc0*/  IMAD.MOV.U32 R10, RZ, RZ, 0x3e235519 ;  /* 0x3e235519ff0a7424 */ /* 0x000fe200078e00ff */
[----:B------:R-:W-:Y:S01]  /*3fd0*/  FSEL R36, -R7, -0.00082130916416645050049, P5 ;  /* 0xba574d2007247808 */ /* 0x000fe20002800100 */
[----:B------:R-:W-:Y:S01]  /*3fe0*/  FFMA R26, R25, R26, R28 ;  /* 0x0000001a191a7223 */ /* 0x000fe2000000001c */
[----:B------:R-:W-:-:S02]  /*3ff0*/  FSEL R30, -R9, -0.026868773624300956726, P1 ;  /* 0xbcdc1be7091e7808 */ /* 0x000fc40000800100 */
[----:B------:R-:W-:Y:S01]  /*4000*/  FSEL R24, -R9, -0.026868773624300956726, P0 ;  /* 0xbcdc1be709187808 */ /* 0x000fe20000000100 */
[----:B------:R-:W-:Y:S01]  /*4010*/  FFMA R38, R31, R34, R36 ;  /* 0x000000221f267223 */ /* 0x000fe20000000024 */
[----:B------:R-:W-:Y:S01]  /*4020*/  FSEL R34, R8, 0.0052134888246655464172, P4 ;  /* 0x3baad5ea08227808 */ /* 0x000fe20002000000 */
[----:B------:R-:W-:Y:S01]  /*4030*/  FFMA R30, R25, R26, R30 ;  /* 0x0000001a191e7223 */ /* 0x000fe2000000001e */
[----:B------:R-:W-:Y:S01]  /*4040*/  MOV R11, 0x3f69b4f9 ;  /* 0x3f69b4f9000b7802 */ /* 0x000fe20000000f00 */
[----:B------:R-:W-:Y:S01]  /*4050*/  FFMA R24, R21, R12, R24 ;  /* 0x0000000c15187223 */ /* 0x000fe20000000018 */
[C---:B------:R-:W-:Y:S01]  /*4060*/  FSEL R26, R10.reuse, 0.11284004896879196167, P0 ;  /* 0x3de718af0a1a7808 */ /* 0x040fe20000000000 */
[----:B------:R-:W-:Y:S01]  /*4070*/  FFMA R34, R27, R32, R34 ;  /* 0x000000201b227223 */ /* 0x000fe20000000022 */
[----:B------:R-:W-:Y:S01]  /*4080*/  IMAD.MOV.U32 R12, RZ, RZ, 0x3f210a14 ;  /* 0x3f210a14ff0c7424 */ /* 0x000fe200078e00ff */
[----:B------:R-:W-:Y:S02]  /*4090*/  FSEL R32, R10, 0.11284004896879196167, P1 ;  /* 0x3de718af0a207808 */ /* 0x000fe40000800000 */
[----:B------:R-:W-:Y:S01]  /*40a0*/  FSEL R28, R11, -0.37612664699554443359, P0 ;  /* 0xbec093ac0b1c7808 */ /* 0x000fe20000000000 */
[----:B------:R-:W-:Y:S01]  /*40b0*/  FFMA R24, R21, R24, R26 ;  /* 0x0000001815187223 */ /* 0x000fe2000000001a */
[----:B------:R-:W-:Y:S01]  /*40c0*/  FSEL R36, -R9, -0.026868773624300956726, P4 ;  /* 0xbcdc1be709247808 */ /* 0x000fe20002000100 */
[----:B------:R-:W-:Y:S01]  /*40d0*/  FFMA R30, R25, R30, R32 ;  /* 0x0000001e191e7223 */ /* 0x000fe20000000020 */
[----:B------:R-:W-:Y:S01]  /*40e0*/  FSEL R26, R12, 0.12837915122509002686, P0 ;  /* 0x3e0375d30c1a7808 */ /* 0x000fe20000000000 */
[----:B------:R-:W-:Y:S01]  /*40f0*/  FFMA R24, R21, R24, R28 ;  /* 0x0000001815187223 */ /* 0x000fe2000000001c */
[----:B------:R-:W-:Y:S01]  /*4100*/  FSEL R32, R11, -0.37612664699554443359, P1 ;  /* 0xbec093ac0b207808 */ /* 0x000fe20000800000 */
[----:B------:R-:W-:Y:S01]  /*4110*/  FFMA R34, R27, R34, R36 ;  /* 0x000000221b227223 */ /* 0x000fe20000000024 */
[----:B------:R-:W-:Y:S01]  /*4120*/  FSEL R36, R10, 0.11284004896879196167, P4 ;  /* 0x3de718af0a247808 */ /* 0x000fe20002000000 */
[----:B------:R-:W-:Y:S01]  /*4130*/  FFMA R21, R21, R24, R26 ;  /* 0x0000001815157223 */ /* 0x000fe2000000001a */
[----:B------:R-:W-:Y:S01]  /*4140*/  FSEL R24, R12, 0.12837915122509002686, P1 ;  /* 0x3e0375d30c187808 */ /* 0x000fe20000800000 */
[----:B------:R-:W-:Y:S01]  /*4150*/  FFMA R30, R25, R30, R32 ;  /* 0x0000001e191e7223 */ /* 0x000fe20000000020 */
[----:B------:R-:W-:Y:S01]  /*4160*/  FSEL R26, R11, -0.37612664699554443359, P4 ;  /* 0xbec093ac0b1a7808 */ /* 0x000fe20002000000 */
[----:B------:R-:W-:Y:S01]  /*4170*/  FFMA R34, R27, R34, R36 ;  /* 0x000000221b227223 */ /* 0x000fe20000000024 */
[----:B------:R-:W-:Y:S01]  /*4180*/  FSEL R32, R8, 0.0052134888246655464172, P5 ;  /* 0x3baad5ea08207808 */ /* 0x000fe20002800000 */
[----:B------:R-:W-:Y:S01]  /*4190*/  FFMA R24, R25, R30, R24 ;  /* 0x0000001e19187223 */ /* 0x000fe20000000018 */
[----:B------:R-:W-:Y:S01]  /*41a0*/  FSEL R25, -|R37|, R37, P1 ;  /* 0x0000002525197208 */ /* 0x000fe20000800300 */
[----:B------:R-:W-:Y:S01]  /*41b0*/  FFMA R26, R27, R34, R26 ;  /* 0x000000221b1a7223 */ /* 0x000fe2000000001a */
[----:B------:R-:W-:Y:S01]  /*41c0*/  FSEL R28, -|R40|, R40, P0 ;  /* 0x00000028281c7208 */ /* 0x000fe20000000300 */
[----:B------:R-:W-:Y:S01]  /*41d0*/  FFMA R38, R31, R38, R32 ;  /* 0x000000261f267223 */ /* 0x000fe20000000020 */
[----:B------:R-:W-:Y:S01]  /*41e0*/  FSEL R30, R12, 0.12837915122509002686, P4 ;  /* 0x3e0375d30c1e7808 */ /* 0x000fe20002000000 */
[----:B------:R-:W-:Y:S01]  /*41f0*/  FFMA R24, R24, R25, R25 ;  /* 0x0000001918187223 */ /* 0x000fe20000000019 */
[----:B------:R-:W-:Y:S01]  /*4200*/  FSEL R34, -R9, -0.026868773624300956726, P5 ;  /* 0xbcdc1be709227808 */ /* 0x000fe20002800100 */
[----:B------:R-:W-:Y:S01]  /*4210*/  FFMA R21, R21, R28, R28 ;  /* 0x0000001c15157223 */ /* 0x000fe2000000001c */
[----:B------:R-:W-:Y:S01]  /*4220*/  FSEL R25, -|R42|, R42, P4 ;  /* 0x0000002a2a197208 */ /* 0x000fe20002000300 */
[----:B------:R-:W-:Y:S01]  /*4230*/  FFMA R26, R27, R26, R30 ;  /* 0x0000001a1b1a7223 */ /* 0x000fe2000000001e */
[----:B------:R-:W-:Y:S01]  /*4240*/  FSEL R30, R10, 0.11284004896879196167, P5 ;  /* 0x3de718af0a1e7808 */ /* 0x000fe20002800000 */
[C---:B------:R-:W-:Y:S01]  /*4250*/  FFMA R34, R31.reuse, R38, R34 ;  /* 0x000000261f227223 */ /* 0x040fe20000000022 */
[----:B------:R-:W1:Y:S01]  /*4260*/  @P0 MUFU.EX2 R28, R21 ;  /* 0x00000015001c0308 */ /* 0x000e620000000800 */
[----:B------:R-:W-:Y:S01]  /*4270*/  FFMA R25, R26, R25, R25 ;  /* 0x000000191a197223 */ /* 0x000fe20000000019 */
[----:B------:R-:W-:Y:S01]  /*4280*/  F2FP.F16.E4M3.UNPACK_B R26, R5.H1 ;  /* 0x00000005ff1a723e */ /* 0x000fe200030006ff */
[----:B------:R-:W-:Y:S01]  /*4290*/  FFMA R30, R31, R34, R30 ;  /* 0x000000221f1e7223 */ /* 0x000fe2000000001e */
[----:B------:R-:W-:-:S02]  /*42a0*/  FSEL R34, R11, -0.37612664699554443359, P5 ;  /* 0xbec093ac0b227808 */ /* 0x000fc40002800000 */
[----:B------:R-:W-:Y:S01]  /*42b0*/  FSEL R36, R12, 0.12837915122509002686, P5 ;  /* 0x3e0375d30c247808 */ /* 0x000fe20002800000 */
[--C-:B------:R-:W-:Y:S01]  /*42c0*/  HADD2.F32 R27, -RZ, R26.reuse.H0_H0 ;  /* 0x2000001aff1b7230 */ /* 0x100fe20000004100 */
[----:B------:R-:W2:Y:S01]  /*42d0*/  @P1 MUFU.EX2 R32, R24 ;  /* 0x0000001800201308 */ /* 0x000ea20000000800 */
[----:B------:R-:W-:Y:S02]  /*42e0*/  HADD2.F32 R29, -RZ, R26.H1_H1 ;  /* 0x3000001aff1d7230 */ /* 0x000fe40000004100 */
[----:B------:R-:W-:Y:S01]  /*42f0*/  FFMA R34, R31, R30, R34 ;  /* 0x0000001e1f227223 */ /* 0x000fe20000000022 */
[----:B------:R-:W-:Y:S01]  /*4300*/  F2FP.F16.E4M3.UNPACK_B R30, R3 ;  /* 0x00000003ff1e723e */ /* 0x000fe200020006ff */
[C---:B------:R-:W-:Y:S01]  /*4310*/  FFMA R26, R88.reuse, R27, R151 ;  /* 0x0000001b581a7223 */ /* 0x040fe20000000097 */
[----:B------:R-:W-:Y:S01]  /*4320*/  FSEL R35, -|R47|, R47, P5 ;  /* 0x0000002f2f237208 */ /* 0x000fe20002800300 */
[----:B------:R-:W-:Y:S01]  /*4330*/  FFMA R27, R88, R29, R150 ;  /* 0x0000001d581b7223 */ /* 0x000fe20000000096 */
[----:B------:R-:W-:Y:S01]  /*4340*/  FFMA R34, R31, R34, R36 ;  /* 0x000000221f227223 */ /* 0x000fe20000000024 */
[----:B------:R-:W3:Y:S01]  /*4350*/  @P4 MUFU.EX2 R33, R25 ;  /* 0x0000001900214308 */ /* 0x000ee20000000800 */
[----:B------:R-:W-:-:S02]  /*4360*/  HADD2.F32 R29, -RZ, R30.H0_H0 ;  /* 0x2000001eff1d7230 */ /* 0x000fc40000004100 */
[----:B-1----:R-:W-:Y:S01]  /*4370*/  @P0 FADD R31, -R28, 1 ;  /* 0x3f8000001c1f0421 */ /* 0x002fe20000000100 */
[----:B------:R-:W-:Y:S01]  /*4380*/  FMUL R44, R27, 0.70710676908493041992 ;  /* 0x3f3504f31b2c7820 */ /* 0x000fe20000400000 */
[C---:B------:R-:W-:Y:S01]  /*4390*/  FMUL R49, R26.reuse, 0.70710676908493041992 ;  /* 0x3f3504f31a317820 */ /* 0x040fe20000400000 */
[----:B------:R-:W-:Y:S01]  /*43a0*/  FMUL R26, R26, 0.5 ;  /* 0x3f0000001a1a7820 */ /* 0x000fe20000400000 */
[----:B------:R-:W-:Y:S01]  /*43b0*/  FFMA R28, R88, R29, R149 ;  /* 0x0000001d581c7223 */ /* 0x000fe20000000095 */
[----:B------:R-:W-:Y:S01]  /*43c0*/  FFMA R29, R34, R35, R35 ;  /* 0x00000023221d7223 */ /* 0x000fe20000000023 */
[----:B------:R-:W-:Y:S01]  /*43d0*/  @P0 LOP3.LUT R21, R31, 0x80000000, R40, 0xb8, !PT ;  /* 0x800000001f150812 */ /* 0x000fe200078eb828 */
[----:B------:R-:W-:Y:S02]  /*43e0*/  HADD2.F32 R31, -RZ, R30.H1_H1 ;  /* 0x3000001eff1f7230 */ /* 0x000fe40000004100 */
[----:B--2---:R-:W-:Y:S01]  /*43f0*/  @P1 FADD R32, -R32, 1 ;  /* 0x3f80000020201421 */ /* 0x004fe20000000100 */
[----:B------:R-:W1:Y:S01]  /*4400*/  @P5 MUFU.EX2 R30, R29 ;  /* 0x0000001d001e5308 */ /* 0x000e620000000800 */
[----:B------:R-:W-:Y:S01]  /*4410*/  FMUL R46, R28, 0.70710676908493041992 ;  /* 0x3f3504f31c2e7820 */ /* 0x000fe20000400000 */
[C---:B------:R-:W-:Y:S01]  /*4420*/  FMUL R35, R44.reuse, R44 ;  /* 0x0000002c2c237220 */ /* 0x040fe20000400000 */
[----:B------:R-:W-:Y:S01]  /*4430*/  FSETP.GE.AND P0, PT, |R44|, 1.0029599666595458984, PT ;  /* 0x3f8060fe2c00780b */ /* 0x000fe20003f06200 */
[----:B------:R-:W-:Y:S01]  /*4440*/  FADD R21, R21, 1 ;  /* 0x3f80000015157421 */ /* 0x000fe20000000000 */
[----:B------:R-:W-:Y:S01]  /*4450*/  @P1 LOP3.LUT R24, R32, 0x80000000, R37, 0xb8, !PT ;  /* 0x8000000020181812 */ /* 0x000fe200078eb825 */
[----:B---3--:R-:W-:Y:S01]  /*4460*/  @P4 FADD R33, -R33, 1 ;  /* 0x3f80000021214421 */ /* 0x008fe20000000100 */
[----:B------:R-:W-:Y:S01]  /*4470*/  FMUL R32, R49, R49 ;  /* 0x0000003131207220 */ /* 0x000fe20000400000 */
[C---:B------:R-:W-:Y:S01]  /*4480*/  FMUL R37, R46.reuse, R46 ;  /* 0x0000002e2e257220 */ /* 0x040fe20000400000 */
[----:B------:R-:W-:Y:S01]  /*4490*/  FSETP.GE.AND P1, PT, |R46|, 1.0029599666595458984, PT ;  /* 0x3f8060fe2e00780b */ /* 0x000fe20003f26200 */
[----:B------:R-:W-:Y:S01]  /*44a0*/  FADD R24, R24, 1 ;  /* 0x3f80000018187421 */ /* 0x000fe20000000000 */
[----:B------:R-:W-:Y:S01]  /*44b0*/  @P4 LOP3.LUT R25, R33, 0x80000000, R42, 0xb8, !PT ;  /* 0x8000000021194812 */ /* 0x000fe200078eb82a */
[----:B------:R-:W-:Y:S01]  /*44c0*/  FMUL R33, R23, R148 ;  /* 0x0000009417217220 */ /* 0x000fe20000400000 */
[----:B------:R-:W-:Y:S01]  /*44d0*/  FSETP.GE.AND P4, PT, |R49|, 1.0029599666595458984, PT ;  /* 0x3f8060fe3100780b */ /* 0x000fe20003f86200 */
[----:B------:R-:W-:Y:S01]  /*44e0*/  FMUL R27, R27, 0.5 ;  /* 0x3f0000001b1b7820 */ /* 0x000fe20000400000 */
[----:B------:R-:W-:Y:S01]  /*44f0*/  FSEL R36, |R44|, R35, P0 ;  /* 0x000000232c247208 */ /* 0x000fe20000000200 */
[----:B------:R-:W-:Y:S01]  /*4500*/  FADD R25, R25, 1 ;  /* 0x3f80000019197421 */ /* 0x000fe20000000000 */
[----:B------:R-:W-:-:S02]  /*4510*/  FSEL R39, R6, 8.4834944573231041431e-05, P0 ;  /* 0x38b1e96a06277808 */ /* 0x000fc40000000000 */
[----:B------:R-:W-:Y:S02]  /*4520*/  FSEL R41, -R7, -0.00082130916416645050049, P0 ;  /* 0xba574d2007297808 */ /* 0x000fe40000000100 */
[----:B------:R-:W-:Y:S01]  /*4530*/  FSEL R34, |R49|, R32, P4 ;  /* 0x0000002031227208 */ /* 0x000fe20002000200 */
[----:B-1----:R-:W-:Y:S01]  /*4540*/  @P5 FADD R32, -R30, 1 ;  /* 0x3f8000001e205421 */ /* 0x002fe20000000100 */
[----:B------:R-:W-:Y:S01]  /*4550*/  FSEL R38, |R46|, R37, P1 ;  /* 0x000000252e267208 */ /* 0x000fe20000800200 */
[----:B------:R-:W-:Y:S01]  /*4560*/  FFMA R30, R88, R31, R33 ;  /* 0x0000001f581e7223 */ /* 0x000fe20000000021 */
[----:B------:R-:W-:Y:S01]  /*4570*/  FSEL R35, R6, 8.4834944573231041431e-05, P4 ;  /* 0x38b1e96a06237808 */ /* 0x000fe20002000000 */
[----:B------:R-:W-:Y:S01]  /*4580*/  FFMA R39, R36, R39, R41 ;  /* 0x0000002724277223 */ /* 0x000fe20000000029 */
[C---:B------:R-:W-:Y:S01]  /*4590*/  FSEL R37, -R7.reuse, -0.00082130916416645050049, P4 ;  /* 0xba574d2007257808 */ /* 0x040fe20002000100 */
[----:B------:R-:W-:Y:S01]  /*45a0*/  FMUL R48, R30, 0.70710676908493041992 ;  /* 0x3f3504f31e307820 */ /* 0x000fe20000400000 */
[----:B------:R-:W-:Y:S01]  /*45b0*/  FSEL R33, R8, 0.0052134888246655464172, P0 ;  /* 0x3baad5ea08217808 */ /* 0x000fe20000000000 */
[----:B------:R-:W-:Y:S01]  /*45c0*/  FMUL R30, R30, 0.5 ;  /* 0x3f0000001e1e7820 */ /* 0x000fe20000400000 */
[----:B------:R-:W-:Y:S01]  /*45d0*/  FSEL R43, R6, 8.4834944573231041431e-05, P1 ;  /* 0x38b1e96a062b7808 */ /* 0x000fe20000800000 */
[----:B------:R-:W-:Y:S01]  /*45e0*/  FFMA R35, R34, R35, R37 ;  /* 0x0000002322237223 */ /* 0x000fe20000000025 */
[----:B------:R-:W-:Y:S01]  /*45f0*/  FSEL R45, -R7, -0.00082130916416645050049, P1 ;  /* 0xba574d20072d7808 */ /* 0x000fe20000800100 */
[----:B------:R-:W-:Y:S01]  /*4600*/  FFMA R39, R36, R39, R33 ;  /* 0x0000002724277223 */ /* 0x000fe20000000021 */
[----:B------:R-:W-:-:S02]  /*4610*/  FSEL R31, R8, 0.0052134888246655464172, P4 ;  /* 0x3baad5ea081f7808 */ /* 0x000fc40002000000 */
[----:B------:R-:W-:Y:S01]  /*4620*/  FSEL R37, R8, 0.0052134888246655464172, P1 ;  /* 0x3baad5ea08257808 */ /* 0x000fe20000800000 */
[----:B------:R-:W-:Y:S01]  /*4630*/  FFMA R43, R38, R43, R45 ;  /* 0x0000002b262b7223 */ /* 0x000fe2000000002d */
[C---:B------:R-:W-:Y:S01]  /*4640*/  FSEL R33, -R9.reuse, -0.026868773624300956726, P4 ;  /* 0xbcdc1be709217808 */ /* 0x040fe20002000100 */
[----:B------:R-:W-:Y:S01]  /*4650*/  FFMA R31, R34, R35, R31 ;  /* 0x00000023221f7223 */ /* 0x000fe2000000001f */
[----:B------:R-:W-:Y:S01]  /*4660*/  FSEL R35, R10, 0.11284004896879196167, P4 ;  /* 0x3de718af0a237808 */ /* 0x000fe20002000000 */
[----:B------:R-:W-:Y:S01]  /*4670*/  FFMA R43, R38, R43, R37 ;  /* 0x0000002b262b7223 */ /* 0x000fe20000000025 */
[----:B------:R-:W-:Y:S01]  /*4680*/  @P5 LOP3.LUT R29, R32, 0x80000000, R47, 0xb8, !PT ;  /* 0x80000000201d5812 */ /* 0x000fe200078eb82f */
[----:B------:R-:W-:Y:S01]  /*4690*/  FFMA R31, R34, R31, R33 ;  /* 0x0000001f221f7223 */ /* 0x000fe20000000021 */
[----:B------:R-:W-:Y:S01]  /*46a0*/  FSEL R37, -R9, -0.026868773624300956726, P0 ;  /* 0xbcdc1be709257808 */ /* 0x000fe20000000100 */
[C---:B------:R-:W-:Y:S01]  /*46b0*/  FMUL R32, R48.reuse, R48 ;  /* 0x0000003030207220 */ /* 0x040fe20000400000 */
[----:B------:R-:W-:Y:S01]  /*46c0*/  FSETP.GE.AND P5, PT, |R48|, 1.0029599666595458984, PT ;  /* 0x3f8060fe3000780b */ /* 0x000fe20003fa6200 */
[----:B------:R-:W-:Y:S01]  /*46d0*/  FFMA R31, R34, R31, R35 ;  /* 0x0000001f221f7223 */ /* 0x000fe20000000023 */
[----:B------:R-:W-:Y:S01]  /*46e0*/  FSEL R33, R11, -0.37612664699554443359, P4 ;  /* 0xbec093ac0b217808 */ /* 0x000fe20002000000 */
[----:B------:R-:W-:Y:S01]  /*46f0*/  FFMA R37, R36, R39, R37 ;  /* 0x0000002724257223 */ /* 0x000fe20000000025 */
[----:B------:R-:W-:Y:S01]  /*4700*/  FSEL R41, -R9, -0.026868773624300956726, P1 ;  /* 0xbcdc1be709297808 */ /* 0x000fe20000800100 */
[----:B------:R-:W-:Y:S01]  /*4710*/  FADD R29, R29, 1 ;  /* 0x3f8000001d1d7421 */ /* 0x000fe20000000000 */
[----:B------:R-:W-:Y:S01]  /*4720*/  FSEL R35, R10, 0.11284004896879196167, P0 ;  /* 0x3de718af0a237808 */ /* 0x000fe20000000000 */
[----:B------:R-:W-:Y:S01]  /*4730*/  FFMA R31, R34, R31, R33 ;  /* 0x0000001f221f7223 */ /* 0x000fe20000000021 */
[----:B------:R-:W-:Y:S01]  /*4740*/  FSEL R40, |R48|, R32, P5 ;  /* 0x0000002030287208 */ /* 0x000fe20002800200 */
[----:B------:R-:W-:Y:S01]  /*4750*/  FFMA R41, R38, R43, R41 ;  /* 0x0000002b26297223 */ /* 0x000fe20000000029 */
[----:B------:R-:W-:Y:S01]  /*4760*/  FSEL R45, R6, 8.4834944573231041431e-05, P5 ;  /* 0x38b1e96a062d7808 */ /* 0x000fe20002800000 */
[----:B------:R-:W-:Y:S01]  /*4770*/  FFMA R35, R36, R37, R35 ;  /* 0x0000002524237223 */ /* 0x000fe20000000023 */
[----:B------:R-:W-:Y:S01]  /*4780*/  FSEL R47, -R7, -0.00082130916416645050049, P5 ;  /* 0xba574d20072f7808 */ /* 0x000fe20002800100 */
[----:B------:R-:W-:Y:S01]  /*4790*/  FMUL R20, R29, R20 ;  /* 0x000000141d147220 */ /* 0x000fe20000400000 */
[----:B------:R-:W-:-:S02]  /*47a0*/  FSEL R39, R11, -0.37612664699554443359, P0 ;  /* 0xbec093ac0b277808 */ /* 0x000fc40000000000 */
[----:B------:R-:W-:Y:S01]  /*47b0*/  FSEL R33, R12, 0.12837915122509002686, P4 ;  /* 0x3e0375d30c217808 */ /* 0x000fe20002000000 */
[----:B------:R-:W-:Y:S01]  /*47c0*/  FFMA R45, R40, R45, R47 ;  /* 0x0000002d282d7223 */ /* 0x000fe2000000002f */
[----:B------:R-:W-:Y:S01]  /*47d0*/  FSEL R43, R10, 0.11284004896879196167, P1 ;  /* 0x3de718af0a2b7808 */ /* 0x000fe20000800000 */
[----:B------:R-:W-:Y:S01]  /*47e0*/  FFMA R35, R36, R35, R39 ;  /* 0x0000002324237223 */ /* 0x000fe20000000027 */
[----:B------:R-:W-:Y:S01]  /*47f0*/  FSEL R47, R8, 0.0052134888246655464172, P5 ;  /* 0x3baad5ea082f7808 */ /* 0x000fe20002800000 */
[----:B------:R-:W-:Y:S01]  /*4800*/  FFMA R31, R34, R31, R33 ;  /* 0x0000001f221f7223 */ /* 0x000fe20000000021 */
[----:B------:R-:W-:Y:S01]  /*4810*/  FSEL R32, -|R49|, R49, P4 ;  /* 0x0000003131207208 */ /* 0x000fe20002000300 */
[----:B------:R-:W-:Y:S01]  /*4820*/  FFMA R41, R38, R41, R43 ;  /* 0x0000002926297223 */ /* 0x000fe2000000002b */
[----:B------:R-:W-:Y:S01]  /*4830*/  FSEL R39, R11, -0.37612664699554443359, P1 ;  /* 0xbec093ac0b277808 */ /* 0x000fe20000800000 */
        /* <DEDUP_REMOVED lines=8> */
[----:B------:R-:W-:Y:S01]  /*48c0*/  FFMA R43, R40, R45, R43 ;  /* 0x0000002d282b7223 */ /* 0x000fe2000000002b */
[----:B------:R-:W-:Y:S01]  /*48d0*/  FSEL R33, R12, 0.12837915122509002686, P1 ;  /* 0x3e0375d30c217808 */ /* 0x000fe20000800000 */
[----:B------:R-:W-:Y:S01]  /*48e0*/  FFMA R32, R37, R32, R32 ;  /* 0x0000002025207223 */ /* 0x000fe20000000020 */
[----:B------:R-:W-:Y:S01]  /*48f0*/  FSEL R37, R11, -0.37612664699554443359, P5 ;  /* 0xbec093ac0b257808 */ /* 0x000fe20002800000 */
[----:B------:R-:W-:Y:S01]  /*4900*/  FFMA R43, R40, R43, R41 ;  /* 0x0000002b282b7223 */ /* 0x000fe20000000029 */
[----:B------:R-:W-:Y:S01]  /*4910*/  FSEL R34, -|R46|, R46, P1 ;  /* 0x0000002e2e227208 */ /* 0x000fe20000800300 */
[----:B------:R-:W-:Y:S01]  /*4920*/  FFMA R39, R38, R39, R33 ;  /* 0x0000002726277223 */ /* 0x000fe20000000021 */
[----:B------:R-:W-:Y:S01]  /*4930*/  FSEL R45, R12, 0.12837915122509002686, P5 ;  /* 0x3e0375d30c2d7808 */ /* 0x000fe20002800000 */
[----:B------:R-:W-:Y:S01]  /*4940*/  FFMA R37, R40, R43, R37 ;  /* 0x0000002b28257223 */ /* 0x000fe20000000025 */
[----:B------:R-:W-:Y:S01]  /*4950*/  F2FP.F16.E4M3.UNPACK_B R35, R3.H1 ;  /* 0x00000003ff23723e */ /* 0x000fe200030006ff */
[----:B------:R-:W1:Y:S01]  /*4960*/  @P4 MUFU.EX2 R36, R31 ;  /* 0x0000001f00244308 */ /* 0x000e620000000800 */
[----:B------:R-:W-:Y:S01]  /*4970*/  FSEL R38, -|R48|, R48, P5 ;  /* 0x0000003030267208 */ /* 0x000fe20002800300 */
[----:B------:R-:W-:Y:S01]  /*4980*/  FFMA R34, R39, R34, R34 ;  /* 0x0000002227227223 */ /* 0x000fe20000000022 */
[----:B------:R-:W-:Y:S01]  /*4990*/  FFMA R45, R40, R37, R45 ;  /* 0x00000025282d7223 */ /* 0x000fe2000000002d */
[----:B------:R-:W-:-:S02]  /*49a0*/  HADD2.F32 R33, -RZ, R35.H0_H0 ;  /* 0x20000023ff217230 */ /* 0x000fc40000004100 */
[----:B------:R-:W-:Y:S01]  /*49b0*/  FMUL R39, R23, R146 ;  /* 0x0000009217277220 */ /* 0x000fe20000400000 */
[----:B------:R-:W-:Y:S02]  /*49c0*/  HADD2.F32 R37, -RZ, R35.H1_H1 ;  /* 0x30000023ff257230 */ /* 0x000fe40000004100 */
[----:B------:R-:W-:Y:S01]  /*49d0*/  FFMA R35, R45, R38, R38 ;  /* 0x000000262d237223 */ /* 0x000fe20000000026 */
[----:B------:R-:W2:Y:S01]  /*49e0*/  @P1 MUFU.EX2 R42, R34 ;  /* 0x00000022002a1308 */ /* 0x000ea20000000800 */
[----:B------:R-:W-:Y:S01]  /*49f0*/  F2FP.F16.E4M3.UNPACK_B R38, R0 ;  /* 0x00000000ff26723e */ /* 0x000fe200020006ff */
[----:B------:R-:W-:-:S04]  /*4a00*/  FFMA R33, R88, R33, R147 ;  /* 0x0000002158217223 */ /* 0x000fc80000000093 */
[C---:B------:R-:W-:Y:S01]  /*4a10*/  FMUL R53, R33.reuse, 0.70710676908493041992 ;  /* 0x3f3504f321357820 */ /* 0x040fe20000400000 */
[----:B------:R-:W-:Y:S01]  /*4a20*/  FMUL R33, R33, 0.5 ;  /* 0x3f00000021217820 */ /* 0x000fe20000400000 */
[----:B------:R-:W3:Y:S01]  /*4a30*/  @P5 MUFU.EX2 R43, R35 ;  /* 0x00000023002b5308 */ /* 0x000ee20000000800 */
[----:B-1----:R-:W-:Y:S01]  /*4a40*/  @P4 FADD R40, -R36, 1 ;  /* 0x3f80000024284421 */ /* 0x002fe20000000100 */
[----:B------:R-:W-:Y:S01]  /*4a50*/  FFMA R36, R88, R37, R39 ;  /* 0x0000002558247223 */ /* 0x000fe20000000027 */
[--C-:B------:R-:W-:Y:S02]  /*4a60*/  HADD2.F32 R37, -RZ, R38.reuse.H0_H0 ;  /* 0x20000026ff257230 */ /* 0x100fe40000004100 */
[----:B------:R-:W-:Y:S02]  /*4a70*/  HADD2.F32 R39, -RZ, R38.H1_H1 ;  /* 0x30000026ff277230 */ /* 0x000fe40000004100 */
[----:B------:R-:W-:Y:S01]  /*4a80*/  FMUL R38, R23, R144 ;  /* 0x0000009017267220 */ /* 0x000fe20000400000 */
[----:B------:R-:W-:Y:S01]  /*4a90*/  FMUL R55, R36, 0.70710676908493041992 ;  /* 0x3f3504f324377820 */ /* 0x000fe20000400000 */
[----:B------:R-:W1:Y:S01]  /*4aa0*/  @P0 MUFU.EX2 R41, R32 ;  /* 0x0000002000290308 */ /* 0x000e620000000800 */
[----:B--2---:R-:W-:Y:S01]  /*4ab0*/  @P1 FADD R42, -R42, 1 ;  /* 0x3f8000002a2a1421 */ /* 0x004fe20000000100 */
[----:B------:R-:W-:Y:S01]  /*4ac0*/  FFMA R38, R88, R39, R38 ;  /* 0x0000002758267223 */ /* 0x000fe20000000026 */
[C---:B------:R-:W-:Y:S01]  /*4ad0*/  FMUL R39, R55.reuse, R55 ;  /* 0x0000003737277220 */ /* 0x040fe20000400000 */
[----:B------:R-:W-:Y:S01]  /*4ae0*/  @P4 LOP3.LUT R31, R40, 0x80000000, R49, 0xb8, !PT ;  /* 0x80000000281f4812 */ /* 0x000fe200078eb831 */
[----:B------:R-:W-:Y:S01]  /*4af0*/  FFMA R37, R88, R37, R145 ;  /* 0x0000002558257223 */ /* 0x000fe20000000091 */
[----:B------:R-:W-:Y:S01]  /*4b00*/  @P1 LOP3.LUT R34, R42, 0x80000000, R46, 0xb8, !PT ;  /* 0x800000002a221812 */ /* 0x000fe200078eb82e */
[----:B------:R-:W-:Y:S01]  /*4b10*/  FMUL R60, R38, 0.70710676908493041992 ;  /* 0x3f3504f3263c7820 */ /* 0x000fe20000400000 */
[----:B------:R-:W-:Y:S01]  /*4b20*/  FSETP.GE.AND P1, PT, |R55|, 1.0029599666595458984, PT ;  /* 0x3f8060fe3700780b */ /* 0x000fe20003f26200 */
[----:B---3--:R-:W-:Y:S01]  /*4b30*/  @P5 FADD R43, -R43, 1 ;  /* 0x3f8000002b2b5421 */ /* 0x008fe20000000100 */
[C---:B------:R-:W-:Y:S01]  /*4b40*/  FMUL R40, R53.reuse, R53 ;  /* 0x0000003535287220 */ /* 0x040fe20000400000 */
[----:B------:R-:W-:Y:S01]  /*4b50*/  FSETP.GE.AND P4, PT, |R53|, 1.0029599666595458984, PT ;  /* 0x3f8060fe3500780b */ /* 0x000fe20003f86200 */
[----:B------:R-:W-:Y:S01]  /*4b60*/  FMUL R56, R37, 0.70710676908493041992 ;  /* 0x3f3504f325387820 */ /* 0x000fe20000400000 */
[----:B------:R-:W-:Y:S01]  /*4b70*/  FSEL R42, R6, 8.4834944573231041431e-05, P1 ;  /* 0x38b1e96a062a7808 */ /* 0x000fe20000800000 */
[----:B------:R-:W-:Y:S01]  /*4b80*/  FADD R34, R34, 1 ;  /* 0x3f80000022227421 */ /* 0x000fe20000000000 */
[----:B------:R-:W-:Y:S01]  /*4b90*/  @P5 LOP3.LUT R35, R43, 0x80000000, R48, 0xb8, !PT ;  /* 0x800000002b235812 */ /* 0x000fe200078eb830 */
[----:B------:R-:W-:Y:S01]  /*4ba0*/  FADD R31, R31, 1 ;  /* 0x3f8000001f1f7421 */ /* 0x000fe20000000000 */
[----:B-1----:R-:W-:Y:S01]  /*4bb0*/  @P0 FADD R41, -R41, 1 ;  /* 0x3f80000029290421 */ /* 0x002fe20000000100 */
[----:B------:R-:W-:Y:S01]  /*4bc0*/  FSEL R43, |R55|, R39, P1 ;  /* 0x00000027372b7208 */ /* 0x000fe20000800200 */
[C---:B------:R-:W-:Y:S01]  /*4bd0*/  FMUL R39, R60.reuse, R60 ;  /* 0x0000003c3c277220 */ /* 0x040fe20000400000 */
[----:B------:R-:W-:Y:S01]  /*4be0*/  FSETP.GE.AND P5, PT, |R60|, 1.0029599666595458984, PT ;  /* 0x3f8060fe3c00780b */ /* 0x000fe20003fa6200 */
[----:B------:R-:W-:Y:S01]  /*4bf0*/  FADD R35, R35, 1 ;  /* 0x3f80000023237421 */ /* 0x000fe20000000000 */
[----:B------:R-:W-:Y:S01]  /*4c00*/  @P0 LOP3.LUT R32, R41, 0x80000000, R44, 0xb8, !PT ;  /* 0x8000000029200812 */ /* 0x000fe200078eb82c */
[----:B------:R-:W-:Y:S01]  /*4c10*/  FMUL R41, R56, R56 ;  /* 0x0000003838297220 */ /* 0x000fe20000400000 */
[----:B------:R-:W-:Y:S01]  /*4c20*/  FSEL R40, |R53|, R40, P4 ;  /* 0x0000002835287208 */ /* 0x000fe20002000200 */
[----:B------:R-:W-:Y:S01]  /*4c30*/  FMUL R36, R36, 0.5 ;  /* 0x3f00000024247820 */ /* 0x000fe20000400000 */
[----:B------:R-:W-:Y:S01]  /*4c40*/  FSEL R45, R6, 8.4834944573231041431e-05, P4 ;  /* 0x38b1e96a062d7808 */ /* 0x000fe20002000000 */
[----:B------:R-:W-:Y:S01]  /*4c50*/  FADD R32, R32, 1 ;  /* 0x3f80000020207421 */ /* 0x000fe20000000000 */
[C---:B------:R-:W-:Y:S01]  /*4c60*/  FSEL R47, -R7.reuse, -0.00082130916416645050049, P4 ;  /* 0xba574d20072f7808 */ /* 0x040fe20002000100 */
[----:B------:R-:W-:Y:S01]  /*4c70*/  FMUL R38, R38, 0.5 ;  /* 0x3f00000026267820 */ /* 0x000fe20000400000 */
[----:B------:R-:W-:Y:S01]  /*4c80*/  FSEL R44, -R7, -0.00082130916416645050049, P1 ;  /* 0xba574d20072c7808 */ /* 0x000fe20000800100 */
[----:B------:R-:W-:Y:S01]  /*4c90*/  FMUL R26, R31, R26 ;  /* 0x0000001a1f1a7220 */ /* 0x000fe20000400000 */
[----:B------:R-:W-:Y:S01]  /*4ca0*/  FSETP.GE.AND P0, PT, |R56|, 1.0029599666595458984, PT ;  /* 0x3f8060fe3800780b */ /* 0x000fe20003f06200 */
[----:B------:R-:W-:Y:S01]  /*4cb0*/  FFMA R45, R40, R45, R47 ;  /* 0x0000002d282d7223 */ /* 0x000fe2000000002f */
[----:B------:R-:W-:Y:S01]  /*4cc0*/  FSEL R51, |R60|, R39, P5 ;  /* 0x000000273c337208 */ /* 0x000fe20002800200 */
[----:B------:R-:W-:Y:S01]  /*4cd0*/  FFMA R42, R43, R42, R44 ;  /* 0x0000002a2b2a7223 */ /* 0x000fe2000000002c */
[----:B------:R-:W-:Y:S01]  /*4ce0*/  FSEL R39, R8, 0.0052134888246655464172, P4 ;  /* 0x3baad5ea08277808 */ /* 0x000fe20002000000 */
[----:B------:R-:W-:Y:S01]  /*4cf0*/  FMUL R27, R32, R27 ;  /* 0x0000001b201b7220 */ /* 0x000fe20000400000 */
[----:B------:R-:W-:Y:S01]  /*4d00*/  FSEL R44, R8, 0.0052134888246655464172, P1 ;  /* 0x3baad5ea082c7808 */ /* 0x000fe20000800000 */
[----:B------:R-:W-:Y:S01]  /*4d10*/  FMUL R35, R35, R30 ;  /* 0x0000001e23237220 */ /* 0x000fe20000400000 */
[----:B------:R-:W-:Y:S01]  /*4d20*/  FSEL R47, |R56|, R41, P0 ;  /* 0x00000029382f7208 */ /* 0x000fe20000000200 */
[----:B------:R-:W-:Y:S01]  /*4d30*/  FFMA R39, R40, R45, R39 ;  /* 0x0000002d28277223 */ /* 0x000fe20000000027 */
[----:B------:R-:W-:Y:S01]  /*4d40*/  FSEL R41, -R9, -0.026868773624300956726, P4 ;  /* 0xbcdc1be709297808 */ /* 0x000fe20002000100 */
[----:B------:R-:W-:Y:S01]  /*4d50*/  FFMA R42, R43, R42, R44 ;  /* 0x0000002a2b2a7223 */ /* 0x000fe2000000002c */
[----:B------:R-:W-:-:S02]  /*4d60*/  FSEL R46, R6, 8.4834944573231041431e-05, P0 ;  /* 0x38b1e96a062e7808 */ /* 0x000fc40000000000 */
[----:B------:R-:W-:Y:S01]  /*4d70*/  FSEL R48, -R7, -0.00082130916416645050049, P0 ;  /* 0xba574d2007307808 */ /* 0x000fe20000000100 */
[----:B------:R-:W-:Y:S01]  /*4d80*/  FFMA R39, R40, R39, R41 ;  /* 0x0000002728277223 */ /* 0x000fe20000000029 */
[----:B------:R-:W-:Y:S02]  /*4d90*/  FSEL R44, -R9, -0.026868773624300956726, P1 ;  /* 0xbcdc1be7092c7808 */ /* 0x000fe40000800100 */
[----:B------:R-:W-:Y:S01]  /*4da0*/  FSEL R50, R6, 8.4834944573231041431e-05, P5 ;  /* 0x38b1e96a06327808 */ /* 0x000fe20002800000 */
[----:B------:R-:W-:Y:S01]  /*4db0*/  FFMA R46, R47, R46, R48 ;  /* 0x0000002e2f2e7223 */ /* 0x000fe20000000030 */
[----:B------:R-:W-:Y:S01]  /*4dc0*/  FSEL R52, -R7, -0.00082130916416645050049, P5 ;  /* 0xba574d2007347808 */ /* 0x000fe20002800100 */
[----:B------:R-:W-:Y:S01]  /*4dd0*/  FFMA R42, R43, R42, R44 ;  /* 0x0000002a2b2a7223 */ /* 0x000fe2000000002c */
[----:B------:R-:W-:Y:S02]  /*4de0*/  FSEL R41, R10, 0.11284004896879196167, P4 ;  /* 0x3de718af0a297808 */ /* 0x000fe40002000000 */
[----:B------:R-:W-:Y:S01]  /*4df0*/  FSEL R48, R8, 0.0052134888246655464172, P0 ;  /* 0x3baad5ea08307808 */ /* 0x000fe20000000000 */
[----:B------:R-:W-:Y:S01]  /*4e00*/  FFMA R50, R51, R50, R52 ;  /* 0x0000003233327223 */ /* 0x000fe20000000034 */
[----:B------:R-:W-:Y:S01]  /*4e10*/  FSEL R44, R10, 0.11284004896879196167, P1 ;  /* 0x3de718af0a2c7808 */ /* 0x000fe20000800000 */
[----:B------:R-:W-:Y:S01]  /*4e20*/  FFMA R39, R40, R39, R41 ;  /* 0x0000002728277223 */ /* 0x000fe20000000029 */
[----:B------:R-:W-:Y:S01]  /*4e30*/  FSEL R52, R8, 0.0052134888246655464172, P5 ;  /* 0x3baad5ea08347808 */ /* 0x000fe20002800000 */
[----:B------:R-:W-:Y:S01]  /*4e40*/  FFMA R46, R47, R46, R48 ;  /* 0x0000002e2f2e7223 */ /* 0x000fe20000000030 */
[----:B------:R-:W-:Y:S01]  /*4e50*/  FSEL R41, R11, -0.37612664699554443359, P4 ;  /* 0xbec093ac0b297808 */ /* 0x000fe20002000000 */
[----:B------:R-:W-:Y:S01]  /*4e60*/  FFMA R42, R43, R42, R44 ;  /* 0x0000002a2b2a7223 */ /* 0x000fe2000000002c */
[----:B------:R-:W-:Y:S01]  /*4e70*/  FSEL R48, -R9, -0.026868773624300956726, P0 ;  /* 0xbcdc1be709307808 */ /* 0x000fe20000000100 */
[----:B------:R-:W-:Y:S01]  /*4e80*/  FFMA R50, R51, R50, R52 ;  /* 0x0000003233327223 */ /* 0x000fe20000000034 */
[----:B------:R-:W-:Y:S01]  /*4e90*/  FSEL R44, R11, -0.37612664699554443359, P1 ;  /* 0xbec093ac0b2c7808 */ /* 0x000fe20000800000 */
[----:B------:R-:W-:Y:S01]  /*4ea0*/  FFMA R39, R40, R39, R41 ;  /* 0x0000002728277223 */ /* 0x000fe20000000029 */
[----:B------:R-:W-:Y:S01]  /*4eb0*/  FSEL R52, -R9, -0.026868773624300956726, P5 ;  /* 0xbcdc1be709347808 */ /* 0x000fe20002800100 */
[----:B------:R-:W-:Y:S01]  /*4ec0*/  FFMA R46, R47, R46, R48 ;  /* 0x0000002e2f2e7223 */ /* 0x000fe20000000030 */
[----:B------:R-:W-:Y:S01]  /*4ed0*/  FSEL R41, R12, 0.12837915122509002686, P4 ;  /* 0x3e0375d30c297808 */ /* 0x000fe20002000000 */
[----:B------:R-:W-:Y:S01]  /*4ee0*/  FFMA R44, R43, R42, R44 ;  /* 0x0000002a2b2c7223 */ /* 0x000fe2000000002c */
[----:B------:R-:W-:Y:S01]  /*4ef0*/  FSEL R48, R10, 0.11284004896879196167, P0 ;  /* 0x3de718af0a307808 */ /* 0x000fe20000000000 */
[----:B------:R-:W-:Y:S01]  /*4f00*/  FFMA R50, R51, R50, R52 ;  /* 0x0000003233327223 */ /* 0x000fe20000000034 */
[----:B------:R-:W-:Y:S01]  /*4f10*/  FSEL R42, -|R53|, R53, P4 ;  /* 0x00000035352a7208 */ /* 0x000fe20002000300 */
[----:B------:R-:W-:Y:S01]  /*4f20*/  FFMA R39, R40, R39, R41 ;  /* 0x0000002728277223 */ /* 0x000fe20000000029 */
[----:B------:R-:W-:Y:S01]  /*4f30*/  FSEL R52, R10, 0.11284004896879196167, P5 ;  /* 0x3de718af0a347808 */ /* 0x000fe20002800000 */
[----:B------:R-:W-:Y:S01]  /*4f40*/  FFMA R48, R47, R46, R48 ;  /* 0x0000002e2f307223 */ /* 0x000fe20000000030 */
[C---:B------:R-:W-:Y:S01]  /*4f50*/  FSEL R46, R12.reuse, 0.12837915122509002686, P1 ;  /* 0x3e0375d30c2e7808 */ /* 0x040fe20000800000 */
[----:B------:R-:W-:Y:S01]  /*4f60*/  FFMA R40, R39, R42, R42 ;  /* 0x0000002a27287223 */ /* 0x000fe2000000002a */
[----:B------:R-:W-:Y:S01]  /*4f70*/  F2FP.F16.E4M3.UNPACK_B R41, R0.H1 ;  /* 0x00000000ff29723e */ /* 0x000fe200030006ff */
[----:B------:R-:W-:Y:S01]  /*4f80*/  FFMA R52, R51, R50, R52 ;  /* 0x0000003233347223 */ /* 0x000fe20000000034 */
[----:B------:R-:W-:Y:S01]  /*4f90*/  FSEL R50, R11, -0.37612664699554443359, P0 ;  /* 0xbec093ac0b327808 */ /* 0x000fe20000000000 */
[----:B------:R-:W-:Y:S01]  /*4fa0*/  FFMA R43, R43, R44, R46 ;  /* 0x0000002c2b2b7223 */ /* 0x000fe2000000002e */
[----:B------:R-:W-:Y:S01]  /*4fb0*/  FSEL R46, R12, 0.12837915122509002686, P0 ;  /* 0x3e0375d30c2e7808 */ /* 0x000fe20000000000 */
[----:B------:R-:W1:Y:S01]  /*4fc0*/  @P4 MUFU.EX2 R44, R40 ;  /* 0x00000028002c4308 */ /* 0x000e620000000800 */
[----:B------:R-:W-:Y:S01]  /*4fd0*/  FSEL R42, -|R55|, R55, P1 ;  /* 0x00000037372a7208 */ /* 0x000fe20000800300 */
[----:B------:R-:W-:Y:S01]  /*4fe0*/  FFMA R48, R47, R48, R50 ;  /* 0x000000302f307223 */ /* 0x000fe20000000032 */
[----:B------:R-:W-:Y:S01]  /*4ff0*/  FSEL R50, R11, -0.37612664699554443359, P5 ;  /* 0xbec093ac0b327808 */ /* 0x000fe20002800000 */
[--C-:B------:R-:W-:Y:S01]  /*5000*/  HADD2.F32 R39, -RZ, R41.reuse.H0_H0 ;  /* 0x20000029ff277230 */ /* 0x100fe20000004100 */
[----:B------:R-:W-:Y:S01]  /*5010*/  FSEL R49, -|R56|, R56, P0 ;  /* 0x0000003838317208 */ /* 0x000fe20000000300 */
[----:B------:R-:W-:Y:S01]  /*5020*/  FFMA R46, R47, R48, R46 ;  /* 0x000000302f2e7223 */ /* 0x000fe2000000002e */
[----:B------:R-:W-:-:S02]  /*5030*/  HADD2.F32 R45, -RZ, R41.H1_H1 ;  /* 0x30000029ff2d7230 */ /* 0x000fc40000004100 */
[----:B------:R-:W-:Y:S01]  /*5040*/  FMUL R47, R23, R142 ;  /* 0x0000008e172f7220 */ /* 0x000fe20000400000 */
[----:B------:R-:W-:Y:S01]  /*5050*/  F2FP.F16.E4M3.UNPACK_B R41, R4 ;  /* 0x00000004ff29723e */ /* 0x000fe200020006ff */
[----:B------:R-:W-:Y:S01]  /*5060*/  FFMA R50, R51, R52, R50 ;  /* 0x0000003433327223 */ /* 0x000fe20000000032 */
[----:B------:R-:W-:Y:S01]  /*5070*/  FSEL R52, R12, 0.12837915122509002686, P5 ;  /* 0x3e0375d30c347808 */ /* 0x000fe20002800000 */
[----:B------:R-:W-:Y:S01]  /*5080*/  FFMA R43, R43, R42, R42 ;  /* 0x0000002a2b2b7223 */ /* 0x000fe2000000002a */
[----:B------:R-:W-:Y:S01]  /*5090*/  FFMA R42, R88, R45, R47 ;  /* 0x0000002d582a7223 */ /* 0x000fe2000000002f */
[----:B------:R-:W-:Y:S01]  /*50a0*/  FFMA R45, R46, R49, R49 ;  /* 0x000000312e2d7223 */ /* 0x000fe20000000031 */
[--C-:B------:R-:W-:Y:S01]  /*50b0*/  HADD2.F32 R47, -RZ, R41.reuse.H0_H0 ;  /* 0x20000029ff2f7230 */ /* 0x100fe20000004100 */
[----:B------:R-:W-:Y:S01]  /*50c0*/  FSEL R49, -|R60|, R60, P5 ;  /* 0x0000003c3c317208 */ /* 0x000fe20002800300 */
[----:B------:R-:W2:Y:S01]  /*50d0*/  @P1 MUFU.EX2 R48, R43 ;  /* 0x0000002b00301308 */ /* 0x000ea20000000800 */
[----:B------:R-:W-:Y:S01]  /*50e0*/  FFMA R52, R51, R50, R52 ;  /* 0x0000003233347223 */ /* 0x000fe20000000034 */
[----:B-1----:R-:W-:Y:S01]  /*50f0*/  @P4 FADD R46, -R44, 1 ;  /* 0x3f8000002c2e4421 */ /* 0x002fe20000000100 */
[C---:B------:R-:W-:Y:S01]  /*5100*/  FFMA R44, R88.reuse, R47, R141 ;  /* 0x0000002f582c7223 */ /* 0x040fe2000000008d */
[----:B------:R-:W-:Y:S01]  /*5110*/  FFMA R39, R88, R39, R143 ;  /* 0x0000002758277223 */ /* 0x000fe2000000008f */
[----:B------:R-:W-:Y:S01]  /*5120*/  FFMA R47, R52, R49, R49 ;  /* 0x00000031342f7223 */ /* 0x000fe20000000031 */
[----:B------:R-:W-:Y:S01]  /*5130*/  HADD2.F32 R41, -RZ, R41.H1_H1 ;  /* 0x30000029ff297230 */ /* 0x000fe20000004100 */
[----:B------:R-:W-:Y:S01]  /*5140*/  @P4 LOP3.LUT R40, R46, 0x80000000, R53, 0xb8, !PT ;  /* 0x800000002e284812 */ /* 0x000fe200078eb835 */
[----:B------:R-:W1:Y:S01]  /*5150*/  @P0 MUFU.EX2 R50, R45 ;  /* 0x0000002d00320308 */ /* 0x000e620000000800 */
[----:B------:R-:W-:Y:S01]  /*5160*/  FMUL R59, R39, 0.70710676908493041992 ;  /* 0x3f3504f3273b7820 */ /* 0x000fe20000400000 */
[----:B------:R-:W-:Y:S01]  /*5170*/  FMUL R49, R23, R140 ;  /* 0x0000008c17317220 */ /* 0x000fe20000400000 */
[----:B------:R-:W-:Y:S01]  /*5180*/  FMUL R61, R42, 0.70710676908493041992 ;  /* 0x3f3504f32a3d7820 */ /* 0x000fe20000400000 */
[----:B------:R-:W-:Y:S01]  /*5190*/  FMUL R66, R44, 0.70710676908493041992 ;  /* 0x3f3504f32c427820 */ /* 0x000fe20000400000 */
[C---:B------:R-:W-:Y:S01]  /*51a0*/  FMUL R46, R59.reuse, R59 ;  /* 0x0000003b3b2e7220 */ /* 0x040fe20000400000 */
[C---:B------:R-:W-:Y:S01]  /*51b0*/  FSETP.GE.AND P4, PT, |R59|.reuse, 1.0029599666595458984, PT ;  /* 0x3f8060fe3b00780b */ /* 0x040fe20003f86200 */
[----:B------:R-:W-:Y:S01]  /*51c0*/  FADD R40, R40, 1 ;  /* 0x3f80000028287421 */ /* 0x000fe20000000000 */
[----:B------:R-:W3:Y:S01]  /*51d0*/  @P5 MUFU.EX2 R51, R47 ;  /* 0x0000002f00335308 */ /* 0x000ee20000000800 */
[----:B--2---:R-:W-:Y:S01]  /*51e0*/  @P1 FADD R48, -R48, 1 ;  /* 0x3f80000030301421 */ /* 0x004fe20000000100 */
[----:B------:R-:W-:Y:S01]  /*51f0*/  FSEL R53, |R59|, R46, P4 ;  /* 0x0000002e3b357208 */ /* 0x000fe20002000200 */
[----:B------:R-:W-:Y:S01]  /*5200*/  FFMA R46, R88, R41, R49 ;  /* 0x00000029582e7223 */ /* 0x000fe20000000031 */
[----:B------:R-:W-:Y:S01]  /*5210*/  FSEL R52, R6, 8.4834944573231041431e-05, P4 ;  /* 0x38b1e96a06347808 */ /* 0x000fe20002000000 */
[----:B------:R-:W-:Y:S01]  /*5220*/  FMUL R41, R61, R61 ;  /* 0x0000003d3d297220 */ /* 0x000fe20000400000 */
[----:B------:R-:W-:Y:S01]  /*5230*/  FSEL R54, -R7, -0.00082130916416645050049, P4 ;  /* 0xba574d2007367808 */ /* 0x000fe20002000100 */
[----:B------:R-:W-:Y:S01]  /*5240*/  FMUL R68, R46, 0.70710676908493041992 ;  /* 0x3f3504f32e447820 */ /* 0x000fe20000400000 */
[----:B------:R-:W-:Y:S01]  /*5250*/  @P1 LOP3.LUT R43, R48, 0x80000000, R55, 0xb8, !PT ;  /* 0x80000000302b1812 */ /* 0x000fe200078eb837 */
[----:B-1----:R-:W-:Y:S01]  /*5260*/  @P0 FADD R50, -R50, 1 ;  /* 0x3f80000032320421 */ /* 0x002fe20000000100 */
[----:B------:R-:W-:Y:S01]  /*5270*/  FSETP.GE.AND P1, PT, |R61|, 1.0029599666595458984, PT ;  /* 0x3f8060fe3d00780b */ /* 0x000fe20003f26200 */
[----:B------:R-:W-:Y:S01]  /*5280*/  FFMA R52, R53, R52, R54 ;  /* 0x0000003435347223 */ /* 0x000fe20000000036 */
[----:B------:R-:W-:Y:S01]  /*5290*/  FMUL R49, R68, R68 ;  /* 0x0000004444317220 */ /* 0x000fe20000400000 */
[----:B------:R-:W-:Y:S01]  /*52a0*/  FADD R43, R43, 1 ;  /* 0x3f8000002b2b7421 */ /* 0x000fe20000000000 */
[----:B------:R-:W-:Y:S01]  /*52b0*/  FSEL R55, |R61|, R41, P1 ;  /* 0x000000293d377208 */ /* 0x000fe20000800200 */
[----:B------:R-:W-:Y:S01]  /*52c0*/  FMUL R41, R66, R66 ;  /* 0x0000004242297220 */ /* 0x000fe20000400000 */
[----:B------:R-:W-:Y:S01]  /*52d0*/  FSEL R48, R6, 8.4834944573231041431e-05, P1 ;  /* 0x38b1e96a06307808 */ /* 0x000fe20000800000 */
[----:B---3--:R-:W-:Y:S01]  /*52e0*/  @P5 FADD R51, -R51, 1 ;  /* 0x3f80000033335421 */ /* 0x008fe20000000100 */
[----:B------:R-:W-:Y:S01]  /*52f0*/  FSEL R54, -R7, -0.00082130916416645050049, P1 ;  /* 0xba574d2007367808 */ /* 0x000fe20000800100 */
[----:B------:R-:W-:Y:S01]  /*5300*/  FMUL R33, R40, R33 ;  /* 0x0000002128217220 */ /* 0x000fe20000400000 */
[----:B------:R-:W-:Y:S01]  /*5310*/  @P0 LOP3.LUT R45, R50, 0x80000000, R56, 0xb8, !PT ;  /* 0x80000000322d0812 */ /* 0x000fe200078eb838 */
[----:B------:R-:W-:Y:S01]  /*5320*/  FMUL R36, R43, R36 ;  /* 0x000000242b247220 */ /* 0x000fe20000400000 */
[----:B------:R-:W-:Y:S01]  /*5330*/  @P5 LOP3.LUT R47, R51, 0x80000000, R60, 0xb8, !PT ;  /* 0x80000000332f5812 */ /* 0x000fe200078eb83c */
[----:B------:R-:W-:Y:S01]  /*5340*/  FFMA R58, R55, R48, R54 ;  /* 0x00000030373a7223 */ /* 0x000fe20000000036 */
[----:B------:R-:W-:Y:S01]  /*5350*/  FSEL R60, R8, 0.0052134888246655464172, P1 ;  /* 0x3baad5ea083c7808 */ /* 0x000fe20000800000 */
[----:B------:R-:W-:Y:S01]  /*5360*/  FADD R45, R45, 1 ;  /* 0x3f8000002d2d7421 */ /* 0x000fe20000000000 */
[----:B------:R-:W-:Y:S01]  /*5370*/  FSETP.GE.AND P0, PT, |R66|, 1.0029599666595458984, PT ;  /* 0x3f8060fe4200780b */ /* 0x000fe20003f06200 */
[----:B------:R-:W-:Y:S01]  /*5380*/  FADD R47, R47, 1 ;  /* 0x3f8000002f2f7421 */ /* 0x000fe20000000000 */
[----:B------:R-:W-:Y:S01]  /*5390*/  FSEL R54, R8, 0.0052134888246655464172, P4 ;  /* 0x3baad5ea08367808 */ /* 0x000fe20002000000 */
[----:B------:R-:W-:Y:S01]  /*53a0*/  FFMA R62, R55, R58, R60 ;  /* 0x0000003a373e7223 */ /* 0x000fe2000000003c */
[----:B------:R-:W-:Y:S01]  /*53b0*/  FSEL R41, |R66|, R41, P0 ;  /* 0x0000002942297208 */ /* 0x000fe20000000200 */
[----:B------:R-:W-:Y:S01]  /*53c0*/  FMUL R38, R47, R38 ;  /* 0x000000262f267220 */ /* 0x000fe20000400000 */
[----:B------:R-:W-:Y:S01]  /*53d0*/  FSEL R48, R6, 8.4834944573231041431e-05, P0 ;  /* 0x38b1e96a06307808 */ /* 0x000fe20000000000 */
[----:B------:R-:W-:Y:S01]  /*53e0*/  FFMA R56, R53, R52, R54 ;  /* 0x0000003435387223 */ /* 0x000fe20000000036 */
[----:B------:R-:W-:-:S02]  /*53f0*/  FSEL R50, -R7, -0.00082130916416645050049, P0 ;  /* 0xba574d2007327808 */ /* 0x000fc40000000100 */
[----:B------:R-:W-:Y:S02]  /*5400*/  FSEL R58, -R9, -0.026868773624300956726, P4 ;  /* 0xbcdc1be7093a7808 */ /* 0x000fe40002000100 */
[----:B------:R-:W-:Y:S01]  /*5410*/  FSEL R60, R10, 0.11284004896879196167, P4 ;  /* 0x3de718af0a3c7808 */ /* 0x000fe20002000000 */
[----:B------:R-:W-:Y:S01]  /*5420*/  FFMA R48, R41, R48, R50 ;  /* 0x0000003029307223 */ /* 0x000fe20000000032 */
[----:B------:R-:W-:Y:S01]  /*5430*/  FSETP.GE.AND P5, PT, |R68|, 1.0029599666595458984, PT ;  /* 0x3f8060fe4400780b */ /* 0x000fe20003fa6200 */
[----:B------:R-:W-:Y:S01]  /*5440*/  FFMA R56, R53, R56, R58 ;  /* 0x0000003835387223 */ /* 0x000fe2000000003a */
[----:B------:R-:W-:Y:S02]  /*5450*/  FSEL R50, R8, 0.0052134888246655464172, P0 ;  /* 0x3baad5ea08327808 */ /* 0x000fe40000000000 */
[----:B------:R-:W-:Y:S01]  /*5460*/  FSEL R64, -R9, -0.026868773624300956726, P1 ;  /* 0xbcdc1be709407808 */ /* 0x000fe20000800100 */
[----:B------:R-:W-:Y:S01]  /*5470*/  FFMA R56, R53, R56, R60 ;  /* 0x0000003835387223 */ /* 0x000fe2000000003c */
[----:B------:R-:W-:Y:S01]  /*5480*/  FSEL R49, |R68|, R49, P5 ;  /* 0x0000003144317208 */ /* 0x000fe20002800200 */
[----:B------:R-:W-:Y:S01]  /*5490*/  FFMA R48, R41, R48, R50 ;  /* 0x0000003029307223 */ /* 0x000fe20000000032 */
[----:B------:R-:W-:Y:S01]  /*54a0*/  FSEL R52, R6, 8.4834944573231041431e-05, P5 ;  /* 0x38b1e96a06347808 */ /* 0x000fe20002800000 */
[----:B------:R-:W-:Y:S01]  /*54b0*/  FFMA R62, R55, R62, R64 ;  /* 0x0000003e373e7223 */ /* 0x000fe20000000040 */
[----:B------:R-:W-:-:S02]  /*54c0*/  FSEL R54, -R7, -0.00082130916416645050049, P5 ;  /* 0xba574d2007367808 */ /* 0x000fc40002800100 */
[----:B------:R-:W-:Y:S02]  /*54d0*/  FSEL R58, R11, -0.37612664699554443359, P4 ;  /* 0xbec093ac0b3a7808 */ /* 0x000fe40002000000 */
[----:B------:R-:W-:Y:S01]  /*54e0*/  FSEL R60, R10, 0.11284004896879196167, P1 ;  /* 0x3de718af0a3c7808 */ /* 0x000fe20000800000 */
[----:B------:R-:W-:Y:S01]  /*54f0*/  FFMA R52, R49, R52, R54 ;  /* 0x0000003431347223 */ /* 0x000fe20000000036 */
[----:B------:R-:W-:Y:S01]  /*5500*/  FSEL R50, -R9, -0.026868773624300956726, P0 ;  /* 0xbcdc1be709327808 */ /* 0x000fe20000000100 */
[----:B------:R-:W-:Y:S01]  /*5510*/  FFMA R56, R53, R56, R58 ;  /* 0x0000003835387223 */ /* 0x000fe2000000003a */
[----:B------:R-:W-:Y:S01]  /*5520*/  FSEL R64, R11, -0.37612664699554443359, P1 ;  /* 0xbec093ac0b407808 */ /* 0x000fe20000800000 */
[----:B------:R-:W-:Y:S01]  /*5530*/  FFMA R60, R55, R62, R60 ;  /* 0x0000003e373c7223 */ /* 0x000fe2000000003c */
[----:B------:R-:W-:Y:S01]  /*5540*/  FSEL R54, R8, 0.0052134888246655464172, P5 ;  /* 0x3baad5ea08367808 */ /* 0x000fe20002800000 */
[----:B------:R-:W-:Y:S01]  /*5550*/  FFMA R48, R41, R48, R50 ;  /* 0x0000003029307223 */ /* 0x000fe20000000032 */
[----:B------:R-:W-:Y:S01]  /*5560*/  FSEL R58, R12, 0.12837915122509002686, P4 ;  /* 0x3e0375d30c3a7808 */ /* 0x000fe20002000000 */
[----:B------:R-:W-:Y:S01]  /*5570*/  FFMA R60, R55, R60, R64 ;  /* 0x0000003c373c7223 */ /* 0x000fe20000000040 */
[----:B------:R-:W-:Y:S01]  /*5580*/  FSEL R50, R10, 0.11284004896879196167, P0 ;  /* 0x3de718af0a327808 */ /* 0x000fe20000000000 */
[----:B------:R-:W-:Y:S01]  /*5590*/  FFMA R52, R49, R52, R54 ;  /* 0x0000003431347223 */ /* 0x000fe20000000036 */
[----:B------:R-:W-:Y:S01]  /*55a0*/  FSEL R62, R12, 0.12837915122509002686, P1 ;  /* 0x3e0375d30c3e7808 */ /* 0x000fe20000800000 */
[----:B------:R-:W-:Y:S01]  /*55b0*/  FFMA R56, R53, R56, R58 ;  /* 0x0000003835387223 */ /* 0x000fe2000000003a */
[----:B------:R-:W-:Y:S01]  /*55c0*/  FSEL R51, -|R59|, R59, P4 ;  /* 0x0000003b3b337208 */ /* 0x000fe20002000300 */
[----:B------:R-:W-:Y:S01]  /*55d0*/  FFMA R48, R41, R48, R50 ;  /* 0x0000003029307223 */ /* 0x000fe20000000032 */
[----:B------:R-:W-:Y:S01]  /*55e0*/  FSEL R54, -R9, -0.026868773624300956726, P5 ;  /* 0xbcdc1be709367808 */ /* 0x000fe20002800100 */
[----:B------:R-:W-:Y:S01]  /*55f0*/  FFMA R60, R55, R60, R62 ;  /* 0x0000003c373c7223 */ /* 0x000fe2000000003e */
[----:B------:R-:W-:Y:S01]  /*5600*/  FSEL R50, R11, -0.37612664699554443359, P0 ;  /* 0xbec093ac0b327808 */ /* 0x000fe20000000000 */
[----:B------:R-:W-:Y:S01]  /*5610*/  FFMA R55, R56, R51, R51 ;  /* 0x0000003338377223 */ /* 0x000fe20000000033 */
[----:B------:R-:W-:Y:S01]  /*5620*/  FSEL R56, R10, 0.11284004896879196167, P5 ;  /* 0x3de718af0a387808 */ /* 0x000fe20002800000 */
[----:B------:R-:W-:Y:S01]  /*5630*/  FFMA R54, R49, R52, R54 ;  /* 0x0000003431367223 */ /* 0x000fe20000000036 */
[----:B------:R-:W-:Y:S01]  /*5640*/  FSEL R51, -|R61|, R61, P1 ;  /* 0x0000003d3d337208 */ /* 0x000fe20000800300 */
[----:B------:R-:W-:Y:S01]  /*5650*/  FFMA R48, R41, R48, R50 ;  /* 0x0000003029307223 */ /* 0x000fe20000000032 */
[----:B------:R-:W-:Y:S01]  /*5660*/  FSEL R52, R12, 0.12837915122509002686, P0 ;  /* 0x3e0375d30c347808 */ /* 0x000fe20000000000 */
[----:B------:R-:W-:Y:S01]  /*5670*/  FFMA R54, R49, R54, R56 ;  /* 0x0000003631367223 */ /* 0x000fe20000000038 */
[----:B------:R-:W-:Y:S01]  /*5680*/  FSEL R50, R11, -0.37612664699554443359, P5 ;  /* 0xbec093ac0b327808 */ /* 0x000fe20002800000 */
[----:B------:R-:W-:Y:S01]  /*5690*/  FFMA R60, R60, R51, R51 ;  /* 0x000000333c3c7223 */ /* 0x000fe20000000033 */
[----:B------:R-:W-:Y:S01]  /*56a0*/  FSEL R51, R12, 0.12837915122509002686, P5 ;  /* 0x3e0375d30c337808 */ /* 0x000fe20002800000 */
[----:B------:R-:W-:Y:S01]  /*56b0*/  FFMA R48, R41, R48, R52 ;  /* 0x0000003029307223 */ /* 0x000fe20000000034 */
[----:B------:R-:W-:Y:S01]  /*56c0*/  FSEL R41, -|R66|, R66, P0 ;  /* 0x0000004242297208 */ /* 0x000fe20000000300 */
[----:B------:R-:W-:Y:S01]  /*56d0*/  FFMA R50, R49, R54, R50 ;  /* 0x0000003631327223 */ /* 0x000fe20000000032 */
[----:B------:R-:W1:Y:S01]  /*56e0*/  @P4 MUFU.EX2 R57, R55 ;  /* 0x0000003700394308 */ /* 0x000e620000000800 */
[----:B------:R-:W-:Y:S01]  /*56f0*/  FSEL R53, -|R68|, R68, P5 ;  /* 0x0000004444357208 */ /* 0x000fe20002800300 */
[----:B------:R-:W-:-:S02]  /*5700*/  IMAD.SHL.U32 R54, R18, 0x2, RZ ;  /* 0x0000000212367824 */ /* 0x000fc400078e00ff */
[----:B------:R-:W-:Y:S01]  /*5710*/  FFMA R50, R49, R50, R51 ;  /* 0x0000003231327223 */ /* 0x000fe20000000033 */
[----:B------:R-:W-:Y:S01]  /*5720*/  FFMA R48, R48, R41, R41 ;  /* 0x0000002930307223 */ /* 0x000fe20000000029 */
[----:B------:R-:W-:Y:S02]  /*5730*/  SHF.L.U32 R49, R18, 0x4, RZ ;  /* 0x0000000412317819 */ /* 0x000fe400000006ff */
[----:B------:R-:W-:Y:S01]  /*5740*/  FFMA R50, R50, R53, R53 ;  /* 0x0000003532327223 */ /* 0x000fe20000000035 */
[----:B------:R-:W2:Y:S01]  /*5750*/  @P1 MUFU.EX2 R52, R60 ;  /* 0x0000003c00341308 */ /* 0x000ea20000000800 */
[----:B------:R-:W-:Y:S02]  /*5760*/  LOP3.LUT R49, R49, 0xe00, RZ, 0xc0, !PT ;  /* 0x00000e0031317812 */ /* 0x000fe400078ec0ff */
[----:B------:R-:W-:Y:S02]  /*5770*/  SHF.L.U32 R53, R18, 0x3, RZ ;  /* 0x0000000312357819 */ /* 0x000fe400000006ff */
[----:B------:R-:W-:-:S02]  /*5780*/  LOP3.LUT R54, R49, 0x6, R54, 0xf8, !PT ;  /* 0x0000000631367812 */ /* 0x000fc400078ef836 */
[----:B------:R-:W-:Y:S01]  /*5790*/  LOP3.LUT R49, R18, 0xff, RZ, 0xc0, !PT ;  /* 0x000000ff12317812 */ /* 0x000fe200078ec0ff */
[----:B------:R-:W3:Y:S01]  /*57a0*/  @P0 MUFU.EX2 R41, R48 ;  /* 0x0000003000290308 */ /* 0x000ee20000000800 */
[----:B-1----:R-:W-:Y:S01]  /*57b0*/  @P4 FADD R57, -R57, 1 ;  /* 0x3f80000039394421 */ /* 0x002fe20000000100 */
[----:B------:R-:W-:Y:S02]  /*57c0*/  LOP3.LUT R54, R54, 0x60, R53, 0xf8, !PT ;  /* 0x0000006036367812 */ /* 0x000fe400078ef835 */
[----:B------:R-:W-:Y:S02]  /*57d0*/  SHF.R.U32.HI R56, RZ, 0x4, R18 ;  /* 0x00000004ff387819 */ /* 0x000fe40000011612 */
[----:B------:R-:W-:Y:S02]  /*57e0*/  @P4 LOP3.LUT R55, R57, 0x80000000, R59, 0xb8, !PT ;  /* 0x8000000039374812 */ /* 0x000fe400078eb83b */
[----:B------:R-:W1:Y:S01]  /*57f0*/  @P5 MUFU.EX2 R51, R50 ;  /* 0x0000003200335308 */ /* 0x000e620000000800 */
[----:B--2---:R-:W-:Y:S01]  /*5800*/  @P1 FADD R52, -R52, 1 ;  /* 0x3f80000034341421 */ /* 0x004fe20000000100 */
[----:B------:R-:W-:Y:S01]  /*5810*/  LOP3.LUT R57, R53, 0x80, RZ, 0xc0, !PT ;  /* 0x0000008035397812 */ /* 0x000fe200078ec0ff */
[----:B------:R-:W-:-:S02]  /*5820*/  VIADD R53, R49, 0x1f ;  /* 0x0000001f31357836 */ /* 0x000fc40000000000 */
[----:B------:R-:W-:Y:S01]  /*5830*/  FADD R55, R55, 1 ;  /* 0x3f80000037377421 */ /* 0x000fe20000000000 */
[----:B------:R-:W-:Y:S02]  /*5840*/  LOP3.LUT P4, RZ, R56, 0x1, RZ, 0xc0, !PT ;  /* 0x0000000138ff7812 */ /* 0x000fe4000788c0ff */
[----:B------:R-:W-:Y:S01]  /*5850*/  @P1 LOP3.LUT R60, R52, 0x80000000, R61, 0xb8, !PT ;  /* 0x80000000343c1812 */ /* 0x000fe200078eb83d */
[----:B------:R-:W-:Y:S01]  /*5860*/  FMUL R52, R13, 0.5 ;  /* 0x3f0000000d347820 */ /* 0x000fe20000400000 */
[----:B---3--:R-:W-:Y:S01]  /*5870*/  @P0 FADD R49, -R41, 1 ;  /* 0x3f80000029310421 */ /* 0x008fe20000000100 */
[----:B------:R-:W-:Y:S01]  /*5880*/  FMUL R13, R14, 0.5 ;  /* 0x3f0000000e0d7820 */ /* 0x000fe20000400000 */
[----:B------:R-:W-:Y:S01]  /*5890*/  FMUL R14, R15, 0.5 ;  /* 0x3f0000000f0e7820 */ /* 0x000fe20000400000 */
[----:B------:R-:W-:Y:S01]  /*58a0*/  ISETP.GT.U32.AND P1, PT, R53, 0x3e, PT ;  /* 0x0000003e3500780c */ /* 0x000fe20003f24070 */
[----:B------:R-:W-:Y:S01]  /*58b0*/  FMUL R52, R21, R52 ;  /* 0x0000003415347220 */ /* 0x000fe20000400000 */
[----:B------:R-:W-:Y:S01]  /*58c0*/  @P0 LOP3.LUT R48, R49, 0x80000000, R66, 0xb8, !PT ;  /* 0x8000000031300812 */ /* 0x000fe200078eb842 */
[----:B------:R-:W-:Y:S01]  /*58d0*/  FMUL R49, R24, R13 ;  /* 0x0000000d18317220 */ /* 0x000fe20000400000 */
[----:B------:R-:W-:Y:S01]  /*58e0*/  FMUL R25, R25, R14 ;  /* 0x0000000e19197220 */ /* 0x000fe20000400000 */
[----:B-1----:R-:W-:Y:S01]  /*58f0*/  @P5 FADD R51, -R51, 1 ;  /* 0x3f80000033335421 */ /* 0x002fe20000000100 */
[----:B------:R-:W-:Y:S01]  /*5900*/  FMUL R13, R28, 0.5 ;  /* 0x3f0000001c0d7820 */ /* 0x000fe20000400000 */
[----:B------:R-:W-:Y:S01]  /*5910*/  FMUL R14, R37, 0.5 ;  /* 0x3f000000250e7820 */ /* 0x000fe20000400000 */
[----:B------:R-:W-:Y:S01]  /*5920*/  FMUL R21, R42, 0.5 ;  /* 0x3f0000002a157820 */ /* 0x000fe20000400000 */
[----:B------:R-:W-:Y:S01]  /*5930*/  FMUL R15, R46, 0.5 ;  /* 0x3f0000002e0f7820 */ /* 0x000fe20000400000 */
[----:B------:R-:W-:Y:S01]  /*5940*/  @P5 LOP3.LUT R50, R51, 0x80000000, R68, 0xb8, !PT ;  /* 0x8000000033325812 */ /* 0x000fe200078eb844 */
[----:B------:R-:W-:Y:S01]  /*5950*/  FMUL R34, R34, R13 ;  /* 0x0000000d22227220 */ /* 0x000fe20000400000 */
[----:B------:R-:W-:Y:S01]  /*5960*/  FMUL R45, R45, R14 ;  /* 0x0000000e2d2d7220 */ /* 0x000fe20000400000 */
[----:B------:R-:W-:Y:S01]  /*5970*/  FMUL R14, R39, 0.5 ;  /* 0x3f000000270e7820 */ /* 0x000fe20000400000 */
[----:B------:R-:W-:Y:S01]  /*5980*/  FMUL R13, R44, 0.5 ;  /* 0x3f0000002c0d7820 */ /* 0x000fe20000400000 */
[----:B------:R-:W-:Y:S01]  /*5990*/  FADD R60, R60, 1 ;  /* 0x3f8000003c3c7421 */ /* 0x000fe20000000000 */
[----:B------:R-:W-:Y:S01]  /*59a0*/  FADD R48, R48, 1 ;  /* 0x3f80000030307421 */ /* 0x000fe20000000000 */
[----:B------:R-:W-:Y:S01]  /*59b0*/  FADD R50, R50, 1 ;  /* 0x3f80000032327421 */ /* 0x000fe20000000000 */
[----:B------:R-:W-:Y:S01]  /*59c0*/  FMUL R24, R55, R14 ;  /* 0x0000000e37187220 */ /* 0x000fe20000400000 */
[----:B------:R-:W-:Y:S01]  /*59d0*/  FMUL R21, R60, R21 ;  /* 0x000000153c157220 */ /* 0x000fe20000400000 */
[----:B------:R-:W-:Y:S01]  /*59e0*/  FMUL R13, R48, R13 ;  /* 0x0000000d300d7220 */ /* 0x000fe20000400000 */
[----:B------:R-:W-:Y:S01]  /*59f0*/  FMUL R50, R50, R15 ;  /* 0x0000000f32327220 */ /* 0x000fe20000400000 */
[----:B------:R-:W-:-:S02]  /*5a00*/  LOP3.LUT R57, R57, 0x10, R18, 0xf8, !PT ;  /* 0x0000001039397812 */ /* 0x000fc400078ef812 */
[----:B------:R-:W-:Y:S02]  /*5a10*/  MOV R14, 0x10 ;  /* 0x00000010000e7802 */ /* 0x000fe40000000f00 */
[----:B------:R-:W-:Y:S02]  /*5a20*/  LOP3.LUT R41, R54, R57, RZ, 0xfc, !PT ;  /* 0x0000003936297212 */ /* 0x000fe400078efcff */
[----:B------:R-:W-:Y:S02]  /*5a30*/  F2FP.SATFINITE.E4M3.F32.PACK_AB_MERGE_C R52, R49, R52, RZ ;  /* 0x000000343134723e */ /* 0x000fe400048070ff */
[----:B------:R-:W-:Y:S02]  /*5a40*/  F2FP.SATFINITE.E4M3.F32.PACK_AB_MERGE_C R20, R20, R25, RZ ;  /* 0x000000191414723e */ /* 0x000fe400048070ff */
[----:B------:R-:W-:Y:S02]  /*5a50*/  F2FP.SATFINITE.E4M3.F32.PACK_AB_MERGE_C R26, R27, R26, RZ ;  /* 0x0000001a1b1a723e */ /* 0x000fe400048070ff */
[----:B------:R-:W-:-:S02]  /*5a60*/  F2FP.SATFINITE.E4M3.F32.PACK_AB_MERGE_C R34, R35, R34, RZ ;  /* 0x000000222322723e */ /* 0x000fc400048070ff */
[----:B------:R-:W-:Y:S02]  /*5a70*/  F2FP.SATFINITE.E4M3.F32.PACK_AB_MERGE_C R36, R36, R33, RZ ;  /* 0x000000212424723e */ /* 0x000fe400048070ff */
[----:B------:R-:W-:Y:S02]  /*5a80*/  F2FP.SATFINITE.E4M3.F32.PACK_AB_MERGE_C R38, R38, R45, RZ ;  /* 0x0000002d2626723e */ /* 0x000fe400048070ff */
[----:B------:R-:W-:Y:S02]  /*5a90*/  F2FP.SATFINITE.E4M3.F32.PACK_AB_MERGE_C R24, R21, R24, RZ ;  /* 0x000000181518723e */ /* 0x000fe400048070ff */
[----:B------:R-:W-:Y:S02]  /*5aa0*/  F2FP.SATFINITE.E4M3.F32.PACK_AB_MERGE_C R50, R50, R13, RZ ;  /* 0x0000000d3232723e */ /* 0x000fe400048070ff */
[----:B------:R-:W-:Y:S01]  /*5ab0*/  SEL R14, R14, 0xfffffff0, !P4 ;  /* 0xfffffff00e0e7807 */ /* 0x000fe20006000000 */
[----:B------:R-:W-:Y:S06]  /*5ac0*/  @P1 BRA `(.L_x_55) ;  /* 0x0000000000041947 */ /* 0x000fec0003800000 */
[----:B------:R-:W-:-:S04]  /*5ad0*/  DEPBAR.LE SB0, 0x1 ;  /* 0x000080400000791a */ /* 0x000fc80000000000 */
.L_x_55:
[----:B------:R-:W-:Y:S05]  /*5ae0*/  WARPSYNC.ALL ;  /* 0x0000000000007948 */ /* 0x000fea0003800000 */
[----:B------:R-:W-:Y:S01]  /*5af0*/  BAR.SYNC.DEFER_BLOCKING 0x1, 0x100 ;  /* 0x0044000000007b1d */ /* 0x000fe20000010000 */
[----:B------:R-:W-:-:S05]  /*5b00*/  VIADD R13, R41, UR50 ;  /* 0x00000032290d7c36 */ /* 0x000fca0008000000 */
[----:B------:R-:W-:Y:S01]  /*5b10*/  IADD3 R13, R13, R14, RZ ;  /* 0x0000000e0d0d7210 */ /* 0x000fe20007ffe0ff */
[----:B------:R-:W-:Y:S01]  /*5b20*/  BSSY B0, `(.L_x_56) ;  /* 0x0000016000007945 */ /* 0x000fe20003800000 */
[----:B------:R1:W-:Y:S04]  /*5b30*/  STS.U16 [R41+UR50+0x4200], R50 ;  /* 0x0042003229007988 */ /* 0x0003e80008000432 */
[----:B------:R1:W-:Y:S04]  /*5b40*/  STS.U16 [R41+UR50+0x4300], R52 ;  /* 0x0043003429007988 */ /* 0x0003e80008000432 */
[----:B------:R1:W-:Y:S04]  /*5b50*/  STS.U16 [R41+UR50+0x4208], R20 ;  /* 0x0042081429007988 */ /* 0x0003e80008000432 */
[----:B------:R1:W-:Y:S04]  /*5b60*/  STS.U16 [R41+UR50+0x4308], R26 ;  /* 0x0043081a29007988 */ /* 0x0003e80008000432 */
[----:B------:R1:W-:Y:S04]  /*5b70*/  STS.U16 [R13+0x4200], R34 ;  /* 0x004200220d007388 */ /* 0x0003e80000000400 */
[----:B------:R1:W-:Y:S04]  /*5b80*/  STS.U16 [R13+0x4300], R36 ;  /* 0x004300240d007388 */ /* 0x0003e80000000400 */
[----:B------:R1:W-:Y:S04]  /*5b90*/  STS.U16 [R13+0x4208], R38 ;  /* 0x004208260d007388 */ /* 0x0003e80000000400 */
[----:B------:R1:W-:Y:S01]  /*5ba0*/  STS.U16 [R13+0x4308], R24 ;  /* 0x004308180d007388 */ /* 0x0003e20000000400 */
[----:B------:R-:W-:Y:S01]  /*5bb0*/  @!PT LDS RZ, [RZ] ;  /* 0x00000000fffff984 */ /* 0x000fe20000000800 */
[----:B------:R-:W-:Y:S01]  /*5bc0*/  @!PT LDS RZ, [RZ] ;  /* 0x00000000fffff984 */ /* 0x000fe20000000800 */
[----:B------:R-:W-:Y:S01]  /*5bd0*/  @!PT LDS RZ, [RZ] ;  /* 0x00000000fffff984 */ /* 0x000fe20000000800 */
[----:B------:R-:W-:Y:S01]  /*5be0*/  @!PT LDS RZ, [RZ] ;  /* 0x00000000fffff984 */ /* 0x000fe20000000800 */
[----:B------:R2:W-:Y:S06]  /*5bf0*/  MEMBAR.ALL.CTA ;  /* 0x0000000000007992 */ /* 0x0005ec0000008000 */
[----:B--2---:R-:W2:Y:S02]  /*5c00*/  FENCE.VIEW.ASYNC.S ;  /* 0x00000000000073c6 */ /* 0x004ea40000000000 */
[----:B--2---:R-:W-:Y:S06]  /*5c10*/  BAR.SYNC.DEFER_BLOCKING 0x1, 0x100 ;  /* 0x0044000000007b1d */ /* 0x004fec0000010000 */
[----:B-1----:R-:W-:Y:S05]  /*5c20*/  @P1 BRA `(.L_x_57) ;  /* 0x0000000000141947 */ /* 0x002fea0003800000 */
[----:B------:R-:W-:Y:S02]  /*5c30*/  UIADD3 UR4, UP0, UR42, 0x4f0, URZ ;  /* 0x000004f02a047890 */ /* 0x000fe4000ff1e03f */
[----:B------:R-:W-:Y:S02]  /*5c40*/  UIADD3 UR44, UR50, 0x4200, URZ ;  /* 0x00004200322c7890 */ /* 0x000fe4000fffe03f */
[----:B------:R-:W-:-:S09]  /*5c50*/  UIADD3.X UR5, URZ, UR43, URZ, UP0, !UPT ;  /* 0x0000002b3f057290 */ /* 0x000fd200087fe43f */
[----:B------:R1:W-:Y:S02]  /*5c60*/  UTMASTG.3D [UR44], [UR4] ;  /* 0x0000002c040073b5 */ /* 0x0003e40008010000 */
[----:B-1----:R0:W-:Y:S02]  /*5c70*/  UTMACMDFLUSH ;  /* 0x00000000000079b7 */ /* 0x0021e40000000000 */
.L_x_57:
[----:B------:R-:W-:Y:S05]  /*5c80*/  BSYNC B0 ;  /* 0x0000000000007941 */ /* 0x000fea0003800000 */
.L_x_56:
[----:B------:R-:W-:Y:S04]  /*5c90*/  BSSY B0, `(.L_x_58) ;  /* 0x000002e000007945 */ /* 0x000fe80003800000 */
[----:B------:R-:W-:Y:S05]  /*5ca0*/  @P3 BRA `(.L_x_59) ;  /* 0x0000000000b03947 */ /* 0x000fea0003800000 */
[----:B------:R-:W-:-:S13]  /*5cb0*/  ISETP.NE.AND P4, PT, R89, 0x3, PT ;  /* 0x000000035900780c */ /* 0x000fda0003f85270 */
[----:B------:R-:W-:Y:S05]  /*5cc0*/  @!P4 BRA `(.L_x_60) ;  /* 0x000000000004c947 */ /* 0x000fea0003800000 */
[----:B------:R-:W-:Y:S01]  /*5cd0*/  BPT.TRAP 0x1 ;  /* 0x000000040000795c */ /* 0x000fe20000300000 */
.L_x_60:
[----:B------:R-:W-:Y:S01]  /*5ce0*/  LEA R26, R116, UR50, 0x3 ;  /* 0x00000032741a7c11 */ /* 0x000fe2000f8e18ff */
[----:B------:R-:W-:Y:S01]  /*5cf0*/  BSSY B1, `(.L_x_61) ;  /* 0x0000004000017945 */ /* 0x000fe20003800000 */
[----:B------:R-:W-:-:S04]  /*5d00*/  SHF.L.U32 R15, R115, 0x1f, RZ ;  /* 0x0000001f730f7819 */ /* 0x000fc800000006ff */
[----:B------:R-:W1:Y:S02]  /*5d10*/  SYNCS.PHASECHK.TRANS64.TRYWAIT P0, [R26+URZ+0xc0], R15 ;  /* 0x0000c00f1a0075a7 */ /* 0x000e64000800017f */
[----:B-1----:R-:W-:Y:S05]  /*5d20*/  @!P0 BRA `(.L_x_62) ;  /* 0x00000098006c8947 */ /* 0x002fea0003800000 */
.L_x_176:
[----:B------:R-:W-:Y:S05]  /*5d30*/  BSYNC B1 ;  /* 0x0000000000017941 */ /* 0x000fea0003800000 */
.L_x_61:
[----:B------:R-:W-:Y:S04]  /*5d40*/  BSSY B1, `(.L_x_63) ;  /* 0x0000011000017945 */ /* 0x000fe80003800000 */
[----:B------:R-:W-:Y:S05]  /*5d50*/  @P2 BRA `(.L_x_64) ;  /* 0x00000000003c2947 */ /* 0x000fea0003800000 */
[----:B------:R-:W-:-:S05]  /*5d60*/  IMAD R27, R116, 0x1000, R41 ;  /* 0x00001000741b7824 */ /* 0x000fca00078e0229 */
[----:B------:R-:W-:Y:S01]  /*5d70*/  IADD3 R25, R27, UR50, RZ ;  /* 0x000000321b197c10 */ /* 0x000fe2000fffe0ff */
[----:B------:R-:W-:Y:S04]  /*5d80*/  LDS.U16 R4, [R27+UR50+0x300] ;  /* 0x000300321b047984 */ /* 0x000fe80008000400 */
[----:B------:R-:W-:Y:S01]  /*5d90*/  IMAD.IADD R25, R25, 0x1, R14 ;  /* 0x0000000119197824 */ /* 0x000fe200078e020e */
[----:B------:R-:W2:Y:S04]  /*5da0*/  LDS.U16 R3, [R27+UR50+0x200] ;  /* 0x000200321b037984 */ /* 0x000ea80008000400 */
[----:B------:R-:W-:Y:S04]  /*5db0*/  LDS.U16 R5, [R27+UR50+0x308] ;  /* 0x000308321b057984 */ /* 0x000fe80008000400 */
[----:B------:R-:W3:Y:S04]  /*5dc0*/  LDS.U16 R0, [R27+UR50+0x208] ;  /* 0x000208321b007984 */ /* 0x000ee80008000400 */
[----:B-1----:R-:W-:Y:S04]  /*5dd0*/  LDS.U16 R15, [R25+0x300] ;  /* 0x00030000190f7984 */ /* 0x002fe80000000400 */
[----:B------:R-:W1:Y:S04]  /*5de0*/  LDS.U16 R20, [R25+0x200] ;  /* 0x0002000019147984 */ /* 0x000e680000000400 */
[----:B------:R-:W-:Y:S04]  /*5df0*/  LDS.U16 R21, [R25+0x308] ;  /* 0x0003080019157984 */ /* 0x000fe80000000400 */
[----:B------:R-:W4:Y:S01]  /*5e00*/  LDS.U16 R24, [R25+0x208] ;  /* 0x0002080019187984 */ /* 0x000f220000000400 */
[----:B--2---:R-:W-:-:S02]  /*5e10*/  PRMT R4, R3, 0x5410, R4 ;  /* 0x0000541003047816 */ /* 0x004fc40000000004 */
[----:B---3--:R-:W-:Y:S02]  /*5e20*/  PRMT R5, R0, 0x5410, R5 ;  /* 0x0000541000057816 */ /* 0x008fe40000000005 */
[----:B-1----:R-:W-:Y:S02]  /*5e30*/  PRMT R3, R20, 0x5410, R15 ;  /* 0x0000541014037816 */ /* 0x002fe4000000000f */
[----:B----4-:R-:W-:-:S07]  /*5e40*/  PRMT R0, R24, 0x5410, R21 ;  /* 0x0000541018007816 */ /* 0x010fce0000000015 */
.L_x_64:
[----:B------:R-:W-:Y:S05]  /*5e50*/  BSYNC B1 ;  /* 0x0000000000017941 */ /* 0x000fea0003800000 */
.L_x_63:
[----:B------:R-:W-:Y:S01]  /*5e60*/  @!PT LDS RZ, [RZ] ;  /* 0x00000000fffff984 */ /* 0x000fe20000000800 */
[----:B------:R-:W-:Y:S01]  /*5e70*/  @!PT LDS RZ, [RZ] ;  /* 0x00000000fffff984 */ /* 0x000fe20000000800 */
[----:B------:R-:W-:Y:S01]  /*5e80*/  @!PT LDS RZ, [RZ] ;  /* 0x00000000fffff984 */ /* 0x000fe20000000800 */
[----:B------:R-:W-:Y:S01]  /*5e90*/  @!PT LDS RZ, [RZ] ;  /* 0x00000000fffff984 */ /* 0x000fe20000000800 */
[----:B------:R2:W-:Y:S06]  /*5ea0*/  MEMBAR.ALL.CTA ;  /* 0x0000000000007992 */ /* 0x0005ec0000008000 */
[----:B--2---:R-:W2:Y:S01]  /*5eb0*/  FENCE.VIEW.ASYNC.S ;  /* 0x00000000000073c6 */ /* 0x004ea20000000000 */
[----:B------:R-:W-:Y:S05]  /*5ec0*/  @!P4 BRA `(.L_x_65) ;  /* 0x000000000004c947 */ /* 0x000fea0003800000 */
[----:B------:R-:W-:Y:S01]  /*5ed0*/  BPT.TRAP 0x1 ;  /* 0x000000040000795c */ /* 0x000fe20000300000 */
.L_x_65:
[----:B------:R-:W3:Y:S01]  /*5ee0*/  S2R R20, SR_CgaCtaId ;  /* 0x0000000000147919 */ /* 0x000ee20000008800 */
[----:B-1----:R-:W-:Y:S01]  /*5ef0*/  IADD3 R15, R26, 0xe0, RZ ;  /* 0x000000e01a0f7810 */ /* 0x002fe20007ffe0ff */
[----:B------:R-:W-:-:S05]  /*5f00*/  VIADD R116, R116, 0x1 ;  /* 0x0000000174747836 */ /* 0x000fca0000000000 */
[----:B------:R-:W-:-:S04]  /*5f10*/  ISETP.NE.AND P0, PT, R116, 0x4, PT ;  /* 0x000000047400780c */ /* 0x000fc80003f05270 */
[----:B------:R-:W-:Y:S02]  /*5f20*/  SEL R116, R116, RZ, P0 ;  /* 0x000000ff74747207 */ /* 0x000fe40000000000 */
[----:B---3--:R-:W-:Y:S02]  /*5f30*/  PRMT R15, R20, 0x654, R15 ;  /* 0x00000654140f7816 */ /* 0x008fe4000000000f */
[----:B------:R-:W-:Y:S02]  /*5f40*/  SEL R20, RZ, 0x1, P0 ;  /* 0x00000001ff147807 */ /* 0x000fe40000000000 */
[----:B--2---:R1:W-:Y:S02]  /*5f50*/  SYNCS.ARRIVE.TRANS64.RED.A1T0 RZ, [R15+URZ], RZ ;  /* 0x000000ff0fff79a7 */ /* 0x0043e4000810043f */
[----:B------:R-:W-:-:S07]  /*5f60*/  LOP3.LUT R115, R115, R20, RZ, 0x3c, !PT ;  /* 0x0000001473737212 */ /* 0x000fce00078e3cff */
.L_x_59:
[----:B------:R-:W-:Y:S05]  /*5f70*/  BSYNC B0 ;  /* 0x0000000000007941 */ /* 0x000fea0003800000 */
.L_x_58:
[----:B------:R-:W-:Y:S01]  /*5f80*/  F2FP.F16.E4M3.UNPACK_B R28, R4.H1 ;  /* 0x00000004ff1c723e */ /* 0x000fe200030006ff */
[C---:B-1----:R-:W-:Y:S01]  /*5f90*/  FMUL R15, R23.reuse, R139 ;  /* 0x0000008b170f7220 */ /* 0x042fe20000400000 */
[C---:B------:R-:W-:Y:S01]  /*5fa0*/  FMUL R137, R23.reuse, R137 ;  /* 0x0000008917897220 */ /* 0x040fe20000400000 */
[----:B------:R-:W-:Y:S01]  /*5fb0*/  F2FP.F16.E4M3.UNPACK_B R44, R3 ;  /* 0x00000003ff2c723e */ /* 0x000fe200020006ff */
[C---:B------:R-:W-:Y:S01]  /*5fc0*/  FMUL R133, R23.reuse, R133 ;  /* 0x0000008517857220 */ /* 0x040fe20000400000 */
[----:B------:R-:W-:Y:S01]  /*5fd0*/  HADD2.F32 R20, -RZ, R28.H0_H0 ;  /* 0x2000001cff147230 */ /* 0x000fe20000004100 */
[----:B------:R-:W-:Y:S01]  /*5fe0*/  F2FP.F16.E4M3.UNPACK_B R63, R0.H1 ;  /* 0x00000000ff3f723e */ /* 0x000fe200030006ff */
[C---:B------:R-:W-:Y:S01]  /*5ff0*/  FMUL R127, R23.reuse, R127 ;  /* 0x0000007f177f7220 */ /* 0x040fe20000400000 */
[--C-:B------:R-:W-:Y:S02]  /*6000*/  HADD2.F32 R40, -RZ, R44.reuse.H0_H0 ;  /* 0x2000002cff287230 */ /* 0x100fe40000004100 */
[----:B------:R-:W-:Y:S01]  /*6010*/  FMUL R125, R23, R125 ;  /* 0x0000007d177d7220 */ /* 0x000fe20000400000 */
[----:B------:R-:W-:Y:S01]  /*6020*/  FFMA R15, R88, R20, R15 ;  /* 0x00000014580f7223 */ /* 0x000fe2000000000f */
[----:B------:R-:W-:-:S02]  /*6030*/  HADD2.F32 R44, -RZ, R44.H1_H1 ;  /* 0x3000002cff2c7230 */ /* 0x000fc40000004100 */
[----:B------:R-:W-:Y:S02]  /*6040*/  HADD2.F32 R54, -RZ, R63.H0_H0 ;  /* 0x2000003fff367230 */ /* 0x000fe40000004100 */
[C---:B------:R-:W-:Y:S01]  /*6050*/  FMUL R27, R15.reuse, 0.70710676908493041992 ;  /* 0x3f3504f30f1b7820 */ /* 0x040fe20000400000 */
[----:B------:R-:W-:-:S03]  /*6060*/  FMUL R15, R15, 0.5 ;  /* 0x3f0000000f0f7820 */ /* 0x000fc60000400000 */
[C---:B------:R-:W-:Y:S01]  /*6070*/  FMUL R20, R27.reuse, R27 ;  /* 0x0000001b1b147220 */ /* 0x040fe20000400000 */
[----:B------:R-:W-:-:S04]  /*6080*/  FSETP.GE.AND P0, PT, |R27|, 1.0029599666595458984, PT ;  /* 0x3f8060fe1b00780b */ /* 0x000fc80003f06200 */
[----:B------:R-:W-:Y:S02]  /*6090*/  FSEL R20, |R27|, R20, P0 ;  /* 0x000000141b147208 */ /* 0x000fe40000000200 */
[----:B------:R-:W-:Y:S02]  /*60a0*/  FSEL R21, R6, 8.4834944573231041431e-05, P0 ;  /* 0x38b1e96a06157808 */ /* 0x000fe40000000000 */
[----:B------:R-:W-:Y:S02]  /*60b0*/  FSEL R25, -R7, -0.00082130916416645050049, P0 ;  /* 0xba574d2007197808 */ /* 0x000fe40000000100 */
[----:B------:R-:W-:Y:S02]  /*60c0*/  FSEL R24, R8, 0.0052134888246655464172, P0 ;  /* 0x3baad5ea08187808 */ /* 0x000fe40000000000 */
[----:B------:R-:W-:Y:S01]  /*60d0*/  FSEL R26, -R9, -0.026868773624300956726, P0 ;  /* 0xbcdc1be7091a7808 */ /* 0x000fe20000000100 */
[----:B------:R-:W-:Y:S01]  /*60e0*/  FFMA R21, R20, R21, R25 ;  /* 0x0000001514157223 */ /* 0x000fe20000000019 */
[----:B------:R-:W-:-:S03]  /*60f0*/  FSEL R25, -|R27|, R27, P0 ;  /* 0x0000001b1b197208 */ /* 0x000fc60000000300 */
[----:B------:R-:W-:Y:S01]  /*6100*/  FFMA R21, R20, R21, R24 ;  /* 0x0000001514157223 */ /* 0x000fe20000000018 */
[----:B------:R-:W-:-:S03]  /*6110*/  FSEL R24, R10, 0.11284004896879196167, P0 ;  /* 0x3de718af0a187808 */ /* 0x000fc60000000000 */
[----:B------:R-:W-:Y:S01]  /*6120*/  FFMA R21, R20, R21, R26 ;  /* 0x0000001514157223 */ /* 0x000fe2000000001a */
[----:B------:R-:W-:-:S03]  /*6130*/  FSEL R26, R11, -0.37612664699554443359, P0 ;  /* 0xbec093ac0b1a7808 */ /* 0x000fc60000000000 */
[----:B------:R-:W-:Y:S01]  /*6140*/  FFMA R21, R20, R21, R24 ;  /* 0x0000001514157223 */ /* 0x000fe20000000018 */
[----:B------:R-:W-:-:S03]  /*6150*/  FSEL R24, R12, 0.12837915122509002686, P0 ;  /* 0x3e0375d30c187808 */ /* 0x000fc60000000000 */
[----:B------:R-:W-:-:S04]  /*6160*/  FFMA R21, R20, R21, R26 ;  /* 0x0000001514157223 */ /* 0x000fc8000000001a */
[----:B------:R-:W-:Y:S01]  /*6170*/  FFMA R20, R20, R21, R24 ;  /* 0x0000001514147223 */ /* 0x000fe20000000018 */
[----:B------:R-:W-:Y:S01]  /*6180*/  F2FP.F16.E4M3.UNPACK_B R21, R5 ;  /* 0x00000005ff15723e */ /* 0x000fe200020006ff */
[----:B------:R-:W-:Y:S02]  /*6190*/  HADD2.F32 R24, -RZ, R28.H1_H1 ;  /* 0x3000001cff187230 */ /* 0x000fe40000004100 */
[----:B------:R-:W-:Y:S01]  /*61a0*/  FFMA R20, R20, R25, R25 ;  /* 0x0000001914147223 */ /* 0x000fe20000000019 */
[C---:B------:R-:W-:Y:S01]  /*61b0*/  FMUL R25, R23.reuse, R136 ;  /* 0x0000008817197220 */ /* 0x040fe20000400000 */
[--C-:B------:R-:W-:Y:S02]  /*61c0*/  HADD2.F32 R28, -RZ, R21.reuse.H0_H0 ;  /* 0x20000015ff1c7230 */ /* 0x100fe40000004100 */
[----:B------:R-:W1:Y:S01]  /*61d0*/  @P0 MUFU.EX2 R26, R20 ;  /* 0x00000014001a0308 */ /* 0x000e620000000800 */
[----:B------:R-:W-:Y:S02]  /*61e0*/  HADD2.F32 R30, -RZ, R21.H1_H1 ;  /* 0x30000015ff1e7230 */ /* 0x000fe40000004100 */
[----:B------:R-:W-:-:S04]  /*61f0*/  FMUL R21, R23, R138 ;  /* 0x0000008a17157220 */ /* 0x000fc80000400000 */
[C---:B------:R-:W-:Y:S01]  /*6200*/  FFMA R24, R88.reuse, R24, R21 ;  /* 0x0000001858187223 */ /* 0x040fe20000000015 */
[C---:B------:R-:W-:Y:S01]  /*6210*/  FFMA R21, R88.reuse, R28, R137 ;  /* 0x0000001c58157223 */ /* 0x040fe20000000089 */
[----:B------:R-:W-:Y:S02]  /*6220*/  FFMA R25, R88, R30, R25 ;  /* 0x0000001e58197223 */ /* 0x000fe40000000019 */
[----:B------:R-:W-:Y:S01]  /*6230*/  FMUL R45, R24, 0.70710676908493041992 ;  /* 0x3f3504f3182d7820 */ /* 0x000fe20000400000 */
[----:B------:R-:W-:Y:S01]  /*6240*/  FMUL R36, R21, 0.70710676908493041992 ;  /* 0x3f3504f315247820 */ /* 0x000fe20000400000 */
[C---:B------:R-:W-:Y:S01]  /*6250*/  FMUL R47, R25.reuse, 0.70710676908493041992 ;  /* 0x3f3504f3192f7820 */ /* 0x040fe20000400000 */
[----:B------:R-:W-:Y:S02]  /*6260*/  FMUL R25, R25, 0.5 ;  /* 0x3f00000019197820 */ /* 0x000fe40000400000 */
[C---:B------:R-:W-:Y:S01]  /*6270*/  FMUL R28, R36.reuse, R36 ;  /* 0x00000024241c7220 */ /* 0x040fe20000400000 */
[----:B------:R-:W-:Y:S01]  /*6280*/  FSETP.GE.AND P4, PT, |R36|, 1.0029599666595458984, PT ;  /* 0x3f8060fe2400780b */ /* 0x000fe20003f86200 */
[----:B-1----:R-:W-:Y:S01]  /*6290*/  @P0 FADD R26, -R26, 1 ;  /* 0x3f8000001a1a0421 */ /* 0x002fe20000000100 */
[C---:B------:R-:W-:Y:S01]  /*62a0*/  FMUL R30, R47.reuse, R47 ;  /* 0x0000002f2f1e7220 */ /* 0x040fe20000400000 */
[----:B------:R-:W-:-:S02]  /*62b0*/  FSETP.GE.AND P5, PT, |R47|, 1.0029599666595458984, PT ;  /* 0x3f8060fe2f00780b */ /* 0x000fc40003fa6200 */
[----:B------:R-:W-:Y:S02]  /*62c0*/  FSEL R28, |R36|, R28, P4 ;  /* 0x0000001c241c7208 */ /* 0x000fe40002000200 */
[----:B------:R-:W-:Y:S01]  /*62d0*/  @P0 LOP3.LUT R20, R26, 0x80000000, R27, 0xb8, !PT ;  /* 0x800000001a140812 */ /* 0x000fe200078eb81b */
[C---:B------:R-:W-:Y:S01]  /*62e0*/  FMUL R26, R45.reuse, R45 ;  /* 0x0000002d2d1a7220 */ /* 0x040fe20000400000 */
[C---:B------:R-:W-:Y:S02]  /*62f0*/  FSETP.GE.AND P0, PT, |R45|.reuse, 1.0029599666595458984, PT ;  /* 0x3f8060fe2d00780b */ /* 0x040fe40003f06200 */
[----:B------:R-:W-:Y:S01]  /*6300*/  FSEL R31, R6, 8.4834944573231041431e-05, P4 ;  /* 0x38b1e96a061f7808 */ /* 0x000fe20002000000 */
[----:B------:R-:W-:Y:S01]  /*6310*/  FADD R20, R20, 1 ;  /* 0x3f80000014147421 */ /* 0x000fe20000000000 */
[----:B------:R-:W-:Y:S02]  /*6320*/  FSEL R26, |R45|, R26, P0 ;  /* 0x0000001a2d1a7208 */ /* 0x000fe40000000200 */
[----:B------:R-:W-:-:S02]  /*6330*/  FSEL R27, R6, 8.4834944573231041431e-05, P0 ;  /* 0x38b1e96a061b7808 */ /* 0x000fc40000000000 */
[C---:B------:R-:W-:Y:S02]  /*6340*/  FSEL R29, -R7.reuse, -0.00082130916416645050049, P0 ;  /* 0xba574d20071d7808 */ /* 0x040fe40000000100 */
[----:B------:R-:W-:Y:S02]  /*6350*/  FSEL R33, -R7, -0.00082130916416645050049, P4 ;  /* 0xba574d2007217808 */ /* 0x000fe40002000100 */
[----:B------:R-:W-:Y:S01]  /*6360*/  FSEL R32, |R47|, R30, P5 ;  /* 0x0000001e2f207208 */ /* 0x000fe20002800200 */
[----:B------:R-:W-:Y:S01]  /*6370*/  FFMA R27, R26, R27, R29 ;  /* 0x0000001b1a1b7223 */ /* 0x000fe2000000001d */
[----:B------:R-:W-:Y:S01]  /*6380*/  FSEL R29, R8, 0.0052134888246655464172, P0 ;  /* 0x3baad5ea081d7808 */ /* 0x000fe20000000000 */
[----:B------:R-:W-:Y:S01]  /*6390*/  FFMA R33, R28, R31, R33 ;  /* 0x0000001f1c217223 */ /* 0x000fe20000000021 */
[----:B------:R-:W-:Y:S02]  /*63a0*/  FSEL R37, R6, 8.4834944573231041431e-05, P5 ;  /* 0x38b1e96a06257808 */ /* 0x000fe40002800000 */
[----:B------:R-:W-:Y:S01]  /*63b0*/  FSEL R39, -R7, -0.00082130916416645050049, P5 ;  /* 0xba574d2007277808 */ /* 0x000fe20002800100 */
[----:B------:R-:W-:Y:S01]  /*63c0*/  FFMA R27, R26, R27, R29 ;  /* 0x0000001b1a1b7223 */ /* 0x000fe2000000001d */
[----:B------:R-:W-:-:S02]  /*63d0*/  FSEL R35, R8, 0.0052134888246655464172, P4 ;  /* 0x3baad5ea08237808 */ /* 0x000fc40002000000 */
[C---:B------:R-:W-:Y:S01]  /*63e0*/  FSEL R31, -R9.reuse, -0.026868773624300956726, P0 ;  /* 0xbcdc1be7091f7808 */ /* 0x040fe20000000100 */
[----:B------:R-:W-:Y:S01]  /*63f0*/  FFMA R37, R32, R37, R39 ;  /* 0x0000002520257223 */ /* 0x000fe20000000027 */
[----:B------:R-:W-:Y:S01]  /*6400*/  FSEL R43, R8, 0.0052134888246655464172, P5 ;  /* 0x3baad5ea082b7808 */ /* 0x000fe20002800000 */
[----:B------:R-:W-:Y:S01]  /*6410*/  FFMA R33, R28, R33, R35 ;  /* 0x000000211c217223 */ /* 0x000fe20000000023 */
[----:B------:R-:W-:Y:S01]  /*6420*/  FSEL R29, R10, 0.11284004896879196167, P0 ;  /* 0x3de718af0a1d7808 */ /* 0x000fe20000000000 */
[----:B------:R-:W-:Y:S01]  /*6430*/  FFMA R27, R26, R27, R31 ;  /* 0x0000001b1a1b7223 */ /* 0x000fe2000000001f */
[----:B------:R-:W-:Y:S01]  /*6440*/  FSEL R35, -R9, -0.026868773624300956726, P4 ;  /* 0xbcdc1be709237808 */ /* 0x000fe20002000100 */
[----:B------:R-:W-:Y:S01]  /*6450*/  FFMA R43, R32, R37, R43 ;  /* 0x00000025202b7223 */ /* 0x000fe2000000002b */
[----:B------:R-:W-:Y:S01]  /*6460*/  FSEL R31, R11, -0.37612664699554443359, P0 ;  /* 0xbec093ac0b1f7808 */ /* 0x000fe20000000000 */
[----:B------:R-:W-:Y:S01]  /*6470*/  FFMA R27, R26, R27, R29 ;  /* 0x0000001b1a1b7223 */ /* 0x000fe2000000001d */
[----:B------:R-:W-:Y:S01]  /*6480*/  FSEL R37, R10, 0.11284004896879196167, P4 ;  /* 0x3de718af0a257808 */ /* 0x000fe20002000000 */
[----:B------:R-:W-:Y:S01]  /*6490*/  FFMA R33, R28, R33, R35 ;  /* 0x000000211c217223 */ /* 0x000fe20000000023 */
[----:B------:R-:W-:Y:S01]  /*64a0*/  FSEL R29, R12, 0.12837915122509002686, P0 ;  /* 0x3e0375d30c1d7808 */ /* 0x000fe20000000000 */
[----:B------:R-:W-:Y:S01]  /*64b0*/  FFMA R27, R26, R27, R31 ;  /* 0x0000001b1a1b7223 */ /* 0x000fe2000000001f */
[----:B------:R-:W-:Y:S01]  /*64c0*/  FSEL R39, -R9, -0.026868773624300956726, P5 ;  /* 0xbcdc1be709277808 */ /* 0x000fe20002800100 */
[----:B------:R-:W-:Y:S01]  /*64d0*/  FFMA R33, R28, R33, R37 ;  /* 0x000000211c217223 */ /* 0x000fe20000000025 */
[C---:B------:R-:W-:Y:S01]  /*64e0*/  FSEL R35, R11.reuse, -0.37612664699554443359, P4 ;  /* 0xbec093ac0b237808 */ /* 0x040fe20002000000 */
        /* <DEDUP_REMOVED lines=9> */
[----:B------:R-:W-:Y:S01]  /*6580*/  FSEL R28, -|R36|, R36, P4 ;  /* 0x00000024241c7208 */ /* 0x000fe20002000300 */
[----:B------:R-:W-:Y:S01]  /*6590*/  FFMA R29, R32, R37, R29 ;  /* 0x00000025201d7223 */ /* 0x000fe2000000001d */
[----:B------:R-:W-:Y:S01]  /*65a0*/  FSEL R34, R12, 0.12837915122509002686, P5 ;  /* 0x3e0375d30c227808 */ /* 0x000fe20002800000 */
[----:B------:R-:W-:Y:S01]  /*65b0*/  FFMA R26, R26, R31, R31 ;  /* 0x0000001f1a1a7223 */ /* 0x000fe2000000001f */
[----:B------:R-:W-:Y:S01]  /*65c0*/  FMUL R31, R23, R134 ;  /* 0x00000086171f7220 */ /* 0x000fe20000400000 */
[----:B------:R-:W-:Y:S01]  /*65d0*/  FFMA R27, R27, R28, R28 ;  /* 0x0000001c1b1b7223 */ /* 0x000fe2000000001c */
[----:B------:R-:W-:Y:S01]  /*65e0*/  FSEL R28, -|R47|, R47, P5 ;  /* 0x0000002f2f1c7208 */ /* 0x000fe20002800300 */
[----:B------:R-:W-:Y:S01]  /*65f0*/  FFMA R29, R32, R29, R34 ;  /* 0x0000001d201d7223 */ /* 0x000fe20000000022 */
[----:B------:R-:W1:Y:S03]  /*6600*/  @P0 MUFU.EX2 R30, R26 ;  /* 0x0000001a001e0308 */ /* 0x000e660000000800 */
[----:B------:R-:W-:Y:S01]  /*6610*/  FFMA R28, R29, R28, R28 ;  /* 0x0000001c1d1c7223 */ /* 0x000fe2000000001c */
[----:B------:R-:W-:-:S04]  /*6620*/  F2FP.F16.E4M3.UNPACK_B R29, R5.H1 ;  /* 0x00000005ff1d723e */ /* 0x000fc800030006ff */
[----:B------:R-:W2:Y:S01]  /*6630*/  @P5 MUFU.EX2 R34, R28 ;  /* 0x0000001c00225308 */ /* 0x000ea20000000800 */
[--C-:B------:R-:W-:Y:S02]  /*6640*/  HADD2.F32 R35, -RZ, R29.reuse.H0_H0 ;  /* 0x2000001dff237230 */ /* 0x100fe40000004100 */
[----:B------:R-:W-:Y:S02]  /*6650*/  HADD2.F32 R38, -RZ, R29.H1_H1 ;  /* 0x3000001dff267230 */ /* 0x000fe40000004100 */
[----:B------:R-:W-:-:S03]  /*6660*/  FMUL R29, R23, R135 ;  /* 0x00000087171d7220 */ /* 0x000fc60000400000 */
[----:B------:R-:W3:Y:S01]  /*6670*/  @P4 MUFU.EX2 R33, R27 ;  /* 0x0000001b00214308 */ /* 0x000ee20000000800 */
[----:B------:R-:W-:Y:S01]  /*6680*/  FFMA R29, R88, R35, R29 ;  /* 0x00000023581d7223 */ /* 0x000fe2000000001d */
[----:B-1----:R-:W-:Y:S01]  /*6690*/  @P0 FADD R32, -R30, 1 ;  /* 0x3f8000001e200421 */ /* 0x002fe20000000100 */
[C---:B------:R-:W-:Y:S01]  /*66a0*/  FFMA R31, R88.reuse, R38, R31 ;  /* 0x00000026581f7223 */ /* 0x040fe2000000001f */
[----:B------:R-:W-:Y:S01]  /*66b0*/  FFMA R30, R88, R40, R133 ;  /* 0x00000028581e7223 */ /* 0x000fe20000000085 */
[C---:B------:R-:W-:Y:S01]  /*66c0*/  FMUL R51, R29.reuse, 0.70710676908493041992 ;  /* 0x3f3504f31d337820 */ /* 0x040fe20000400000 */
[----:B------:R-:W-:Y:S01]  /*66d0*/  FMUL R29, R29, 0.5 ;  /* 0x3f0000001d1d7820 */ /* 0x000fe20000400000 */
[----:B------:R-:W-:Y:S01]  /*66e0*/  @P0 LOP3.LUT R26, R32, 0x80000000, R45, 0xb8, !PT ;  /* 0x80000000201a0812 */ /* 0x000fe200078eb82d */
[----:B------:R-:W-:Y:S01]  /*66f0*/  FMUL R53, R31, 0.70710676908493041992 ;  /* 0x3f3504f31f357820 */ /* 0x000fe20000400000 */
[----:B--2---:R-:W-:Y:S01]  /*6700*/  @P5 FADD R34, -R34, 1 ;  /* 0x3f80000022225421 */ /* 0x004fe20000000100 */
[C---:B------:R-:W-:Y:S01]  /*6710*/  FMUL R32, R51.reuse, R51 ;  /* 0x0000003333207220 */ /* 0x040fe20000400000 */
[----:B------:R-:W-:Y:S01]  /*6720*/  FSETP.GE.AND P0, PT, |R51|, 1.0029599666595458984, PT ;  /* 0x3f8060fe3300780b */ /* 0x000fe20003f06200 */
[----:B------:R-:W-:Y:S01]  /*6730*/  FMUL R55, R30, 0.70710676908493041992 ;  /* 0x3f3504f31e377820 */ /* 0x000fe20000400000 */
[----:B------:R-:W-:Y:S01]  /*6740*/  FADD R26, R26, 1 ;  /* 0x3f8000001a1a7421 */ /* 0x000fe20000000000 */
[----:B------:R-:W-:Y:S01]  /*6750*/  @P5 LOP3.LUT R28, R34, 0x80000000, R47, 0xb8, !PT ;  /* 0x80000000221c5812 */ /* 0x000fe200078eb82f */
[----:B------:R-:W-:Y:S01]  /*6760*/  FMUL R34, R53, R53 ;  /* 0x0000003535227220 */ /* 0x000fe20000400000 */
[----:B------:R-:W-:Y:S01]  /*6770*/  FSEL R32, |R51|, R32, P0 ;  /* 0x0000002033207208 */ /* 0x000fe20000000200 */
[----:B---3--:R-:W-:Y:S01]  /*6780*/  @P4 FADD R33, -R33, 1 ;  /* 0x3f80000021214421 */ /* 0x008fe20000000100 */
[----:B------:R-:W-:Y:S01]  /*6790*/  FSEL R35, -R7, -0.00082130916416645050049, P0 ;  /* 0xba574d2007237808 */ /* 0x000fe20000000100 */
[----:B------:R-:W-:Y:S01]  /*67a0*/  FADD R28, R28, 1 ;  /* 0x3f8000001c1c7421 */ /* 0x000fe20000000000 */
[----:B------:R-:W-:-:S02]  /*67b0*/  FSETP.GE.AND P5, PT, |R55|, 1.0029599666595458984, PT ;  /* 0x3f8060fe3700780b */ /* 0x000fc40003fa6200 */
[----:B------:R-:W-:Y:S01]  /*67c0*/  @P4 LOP3.LUT R27, R33, 0x80000000, R36, 0xb8, !PT ;  /* 0x80000000211b4812 */ /* 0x000fe200078eb824 */
[----:B------:R-:W-:Y:S01]  /*67d0*/  FMUL R36, R55, R55 ;  /* 0x0000003737247220 */ /* 0x000fe20000400000 */
[----:B------:R-:W-:Y:S01]  /*67e0*/  FSETP.GE.AND P4, PT, |R53|, 1.0029599666595458984, PT ;  /* 0x3f8060fe3500780b */ /* 0x000fe20003f86200 */
[----:B------:R-:W-:Y:S01]  /*67f0*/  FMUL R28, R28, R25 ;  /* 0x000000191c1c7220 */ /* 0x000fe20000400000 */
[C---:B------:R-:W-:Y:S01]  /*6800*/  FSEL R33, R6.reuse, 8.4834944573231041431e-05, P0 ;  /* 0x38b1e96a06217808 */ /* 0x040fe20000000000 */
[----:B------:R-:W-:Y:S01]  /*6810*/  FADD R27, R27, 1 ;  /* 0x3f8000001b1b7421 */ /* 0x000fe20000000000 */
[----:B------:R-:W-:Y:S02]  /*6820*/  FSEL R34, |R53|, R34, P4 ;  /* 0x0000002235227208 */ /* 0x000fe40002000200 */
[----:B------:R-:W-:Y:S01]  /*6830*/  FSEL R37, R6, 8.4834944573231041431e-05, P4 ;  /* 0x38b1e96a06257808 */ /* 0x000fe20002000000 */
[----:B------:R-:W-:Y:S01]  /*6840*/  FFMA R33, R32, R33, R35 ;  /* 0x0000002120217223 */ /* 0x000fe20000000023 */
[----:B------:R-:W-:-:S02]  /*6850*/  FSEL R39, -R7, -0.00082130916416645050049, P4 ;  /* 0xba574d2007277808 */ /* 0x000fc40002000100 */
[----:B------:R-:W-:Y:S02]  /*6860*/  FSEL R35, R8, 0.0052134888246655464172, P0 ;  /* 0x3baad5ea08237808 */ /* 0x000fe40000000000 */
[----:B------:R-:W-:Y:S01]  /*6870*/  FSEL R38, |R55|, R36, P5 ;  /* 0x0000002437267208 */ /* 0x000fe20002800200 */
[----:B------:R-:W-:Y:S01]  /*6880*/  FFMA R39, R34, R37, R39 ;  /* 0x0000002522277223 */ /* 0x000fe20000000027 */
[----:B------:R-:W-:Y:S01]  /*6890*/  FSEL R45, R6, 8.4834944573231041431e-05, P5 ;  /* 0x38b1e96a062d7808 */ /* 0x000fe20002800000 */
[----:B------:R-:W-:Y:S01]  /*68a0*/  FFMA R33, R32, R33, R35 ;  /* 0x0000002120217223 */ /* 0x000fe20000000023 */
[----:B------:R-:W-:Y:S02]  /*68b0*/  FSEL R47, -R7, -0.00082130916416645050049, P5 ;  /* 0xba574d20072f7808 */ /* 0x000fe40002800100 */
[----:B------:R-:W-:Y:S02]  /*68c0*/  FSEL R43, R8, 0.0052134888246655464172, P4 ;  /* 0x3baad5ea082b7808 */ /* 0x000fe40002000000 */
        /* <DEDUP_REMOVED lines=22> */
[----:B------:R-:W-:Y:S01]  /*6a30*/  FSEL R37, -|R51|, R51, P0 ;  /* 0x0000003333257208 */ /* 0x000fe20000000300 */
[----:B------:R-:W-:Y:S01]  /*6a40*/  FFMA R45, R38, R47, R45 ;  /* 0x0000002f262d7223 */ /* 0x000fe2000000002d */
[----:B------:R-:W-:Y:S01]  /*6a50*/  FSEL R35, R11, -0.37612664699554443359, P5 ;  /* 0xbec093ac0b237808 */ /* 0x000fe20002800000 */
[----:B------:R-:W-:Y:S01]  /*6a60*/  FFMA R33, R34, R39, R33 ;  /* 0x0000002722217223 */ /* 0x000fe20000000021 */
[----:B------:R-:W-:Y:S01]  /*6a70*/  FSEL R34, -|R53|, R53, P4 ;  /* 0x0000003535227208 */ /* 0x000fe20002000300 */
[----:B------:R-:W-:Y:S01]  /*6a80*/  FFMA R32, R32, R37, R37 ;  /* 0x0000002520207223 */ /* 0x000fe20000000025 */
[----:B------:R-:W-:Y:S01]  /*6a90*/  FSEL R40, R12, 0.12837915122509002686, P5 ;  /* 0x3e0375d30c287808 */ /* 0x000fe20002800000 */
[C---:B------:R-:W-:Y:S01]  /*6aa0*/  FFMA R35, R38.reuse, R45, R35 ;  /* 0x0000002d26237223 */ /* 0x040fe20000000023 */
[----:B------:R-:W-:Y:S01]  /*6ab0*/  FMUL R37, R23, R130 ;  /* 0x0000008217257220 */ /* 0x000fe20000400000 */
[----:B------:R-:W1:Y:S01]  /*6ac0*/  @P0 MUFU.EX2 R36, R32 ;  /* 0x0000002000240308 */ /* 0x000e620000000800 */
[----:B------:R-:W-:Y:S01]  /*6ad0*/  FFMA R33, R33, R34, R34 ;  /* 0x0000002221217223 */ /* 0x000fe20000000022 */
[----:B------:R-:W-:Y:S01]  /*6ae0*/  FSEL R34, -|R55|, R55, P5 ;  /* 0x0000003737227208 */ /* 0x000fe20002800300 */
[----:B------:R-:W-:Y:S01]  /*6af0*/  FFMA R35, R38, R35, R40 ;  /* 0x0000002326237223 */ /* 0x000fe20000000028 */
[----:B------:R-:W-:Y:S01]  /*6b00*/  FFMA R37, R88, R44, R37 ;  /* 0x0000002c58257223 */ /* 0x000fe20000000025 */
[----:B------:R-:W-:-:S02]  /*6b10*/  FMUL R39, R23, R132 ;  /* 0x0000008417277220 */ /* 0x000fc40000400000 */
[----:B------:R-:W-:Y:S01]  /*6b20*/  FFMA R34, R35, R34, R34 ;  /* 0x0000002223227223 */ /* 0x000fe20000000022 */
[----:B------:R-:W2:Y:S01]  /*6b30*/  @P4 MUFU.EX2 R40, R33 ;  /* 0x0000002100284308 */ /* 0x000ea20000000800 */
[----:B------:R-:W-:Y:S01]  /*6b40*/  F2FP.F16.E4M3.UNPACK_B R35, R3.H1 ;  /* 0x00000003ff23723e */ /* 0x000fe200030006ff */
[C---:B------:R-:W-:Y:S01]  /*6b50*/  FMUL R57, R37.reuse, 0.70710676908493041992 ;  /* 0x3f3504f325397820 */ /* 0x040fe20000400000 */
[----:B------:R-:W-:-:S03]  /*6b60*/  FMUL R37, R37, 0.5 ;  /* 0x3f00000025257820 */ /* 0x000fc60000400000 */
[--C-:B------:R-:W-:Y:S02]  /*6b70*/  HADD2.F32 R46, -RZ, R35.reuse.H0_H0 ;  /* 0x20000023ff2e7230 */ /* 0x100fe40000004100 */
[----:B------:R-:W3:Y:S01]  /*6b80*/  @P5 MUFU.EX2 R42, R34 ;  /* 0x00000022002a5308 */ /* 0x000ee20000000800 */
[----:B------:R-:W-:Y:S02]  /*6b90*/  HADD2.F32 R48, -RZ, R35.H1_H1 ;  /* 0x30000023ff307230 */ /* 0x000fe40000004100 */
[----:B------:R-:W-:Y:S01]  /*6ba0*/  FMUL R35, R23, R131 ;  /* 0x0000008317237220 */ /* 0x000fe20000400000 */
[----:B-1----:R-:W-:-:S03]  /*6bb0*/  @P0 FADD R38, -R36, 1 ;  /* 0x3f80000024260421 */ /* 0x002fc60000000100 */
[C---:B------:R-:W-:Y:S01]  /*6bc0*/  FFMA R35, R88.reuse, R46, R35 ;  /* 0x0000002e58237223 */ /* 0x040fe20000000023 */
[----:B------:R-:W-:Y:S01]  /*6bd0*/  FFMA R36, R88, R48, R39 ;  /* 0x0000003058247223 */ /* 0x000fe20000000027 */
[----:B------:R-:W-:Y:S01]  /*6be0*/  @P0 LOP3.LUT R32, R38, 0x80000000, R51, 0xb8, !PT ;  /* 0x8000000026200812 */ /* 0x000fe200078eb833 */
[----:B--2---:R-:W-:Y:S01]  /*6bf0*/  @P4 FADD R40, -R40, 1 ;  /* 0x3f80000028284421 */ /* 0x004fe20000000100 */
[----:B------:R-:W-:Y:S01]  /*6c00*/  FMUL R50, R35, 0.70710676908493041992 ;  /* 0x3f3504f323327820 */ /* 0x000fe20000400000 */
[C---:B------:R-:W-:Y:S01]  /*6c10*/  FMUL R38, R57.reuse, R57 ;  /* 0x0000003939267220 */ /* 0x040fe20000400000 */
[C---:B------:R-:W-:Y:S01]  /*6c20*/  FSETP.GE.AND P0, PT, |R57|.reuse, 1.0029599666595458984, PT ;  /* 0x3f8060fe3900780b */ /* 0x040fe20003f06200 */
[----:B------:R-:W-:Y:S01]  /*6c30*/  FMUL R59, R36, 0.70710676908493041992 ;  /* 0x3f3504f3243b7820 */ /* 0x000fe20000400000 */
[----:B------:R-:W-:Y:S01]  /*6c40*/  @P4 LOP3.LUT R33, R40, 0x80000000, R53, 0xb8, !PT ;  /* 0x8000000028214812 */ /* 0x000fe200078eb835 */
[C---:B------:R-:W-:Y:S01]  /*6c50*/  FMUL R40, R50.reuse, R50 ;  /* 0x0000003232287220 */ /* 0x040fe20000400000 */
[----:B------:R-:W-:Y:S01]  /*6c60*/  FSETP.GE.AND P4, PT, |R50|, 1.0029599666595458984, PT ;  /* 0x3f8060fe3200780b */ /* 0x000fe20003f86200 */
[----:B---3--:R-:W-:Y:S01]  /*6c70*/  @P5 FADD R42, -R42, 1 ;  /* 0x3f8000002a2a5421 */ /* 0x008fe20000000100 */
[----:B------:R-:W-:Y:S01]  /*6c80*/  FSEL R38, |R57|, R38, P0 ;  /* 0x0000002639267208 */ /* 0x000fe20000000200 */
[----:B------:R-:W-:Y:S01]  /*6c90*/  FADD R33, R33, 1 ;  /* 0x3f80000021217421 */ /* 0x000fe20000000000 */
[----:B------:R-:W-:Y:S01]  /*6ca0*/  FSEL R39, R6, 8.4834944573231041431e-05, P0 ;  /* 0x38b1e96a06277808 */ /* 0x000fe20000000000 */
[----:B------:R-:W-:Y:S01]  /*6cb0*/  FADD R32, R32, 1 ;  /* 0x3f80000020207421 */ /* 0x000fe20000000000 */
[----:B------:R-:W-:-:S02]  /*6cc0*/  FSEL R43, -R7, -0.00082130916416645050049, P0 ;  /* 0xba574d20072b7808 */ /* 0x000fc40000000100 */
[----:B------:R-:W-:Y:S01]  /*6cd0*/  @P5 LOP3.LUT R34, R42, 0x80000000, R55, 0xb8, !PT ;  /* 0x800000002a225812 */ /* 0x000fe200078eb837 */
[----:B------:R-:W-:Y:S01]  /*6ce0*/  FMUL R42, R59, R59 ;  /* 0x0000003b3b2a7220 */ /* 0x000fe20000400000 */
[----:B------:R-:W-:Y:S01]  /*6cf0*/  FSEL R40, |R50|, R40, P4 ;  /* 0x0000002832287208 */ /* 0x000fe20002000200 */
[----:B------:R-:W-:Y:S01]  /*6d00*/  FFMA R39, R38, R39, R43 ;  /* 0x0000002726277223 */ /* 0x000fe2000000002b */
[----:B------:R-:W-:Y:S01]  /*6d10*/  FSEL R45, R6, 8.4834944573231041431e-05, P4 ;  /* 0x38b1e96a062d7808 */ /* 0x000fe20002000000 */
[----:B------:R-:W-:Y:S01]  /*6d20*/  FADD R34, R34, 1 ;  /* 0x3f80000022227421 */ /* 0x000fe20000000000 */
[----:B------:R-:W-:Y:S01]  /*6d30*/  FSEL R47, -R7, -0.00082130916416645050049, P4 ;  /* 0xba574d20072f7808 */ /* 0x000fe20002000100 */
[----:B------:R-:W-:Y:S01]  /*6d40*/  FMUL R29, R32, R29 ;  /* 0x0000001d201d7220 */ /* 0x000fe20000400000 */
[C---:B------:R-:W-:Y:S02]  /*6d50*/  FSETP.GE.AND P5, PT, |R59|.reuse, 1.0029599666595458984, PT ;  /* 0x3f8060fe3b00780b */ /* 0x040fe40003fa6200 */
[----:B------:R-:W-:Y:S01]  /*6d60*/  FSEL R43, R8, 0.0052134888246655464172, P0 ;  /* 0x3baad5ea082b7808 */ /* 0x000fe20000000000 */
[----:B------:R-:W-:Y:S01]  /*6d70*/  FFMA R47, R40, R45, R47 ;  /* 0x0000002d282f7223 */ /* 0x000fe2000000002f */
[----:B------:R-:W-:-:S02]  /*6d80*/  FSEL R44, |R59|, R42, P5 ;  /* 0x0000002a3b2c7208 */ /* 0x000fc40002800200 */
        /* <DEDUP_REMOVED lines=40> */
[----:B------:R-:W-:-:S04]  /*7010*/  F2FP.F16.E4M3.UNPACK_B R43, R0 ;  /* 0x00000000ff2b723e */ /* 0x000fc800020006ff */
[----:B------:R-:W2:Y:S01]  /*7020*/  @P4 MUFU.EX2 R44, R39 ;  /* 0x00000027002c4308 */ /* 0x000ea20000000800 */
[--C-:B------:R-:W-:Y:S02]  /*7030*/  HADD2.F32 R47, -RZ, R43.reuse.H0_H0 ;  /* 0x2000002bff2f7230 */ /* 0x100fe40000004100 */
[----:B------:R-:W-:Y:S02]  /*7040*/  HADD2.F32 R52, -RZ, R43.H1_H1 ;  /* 0x3000002bff347230 */ /* 0x000fe40000004100 */
[----:B------:R-:W-:-:S03]  /*7050*/  FMUL R43, R23, R129 ;  /* 0x00000081172b7220 */ /* 0x000fc60000400000 */
[----:B------:R-:W3:Y:S01]  /*7060*/  @P5 MUFU.EX2 R48, R40 ;  /* 0x0000002800305308 */ /* 0x000ee20000000800 */
[----:B------:R-:W-:Y:S01]  /*7070*/  FFMA R43, R88, R47, R43 ;  /* 0x0000002f582b7223 */ /* 0x000fe2000000002b */
[----:B-1----:R-:W-:Y:S01]  /*7080*/  @P0 FADD R46, -R42, 1 ;  /* 0x3f8000002a2e0421 */ /* 0x002fe20000000100 */
[----:B------:R-:W-:Y:S02]  /*7090*/  FFMA R42, R88, R54, R127 ;  /* 0x00000036582a7223 */ /* 0x000fe4000000007f */
[----:B------:R-:W-:Y:S02]  /*70a0*/  FMUL R61, R43, 0.70710676908493041992 ;  /* 0x3f3504f32b3d7820 */ /* 0x000fe40000400000 */
[----:B------:R-:W-:Y:S01]  /*70b0*/  @P0 LOP3.LUT R38, R46, 0x80000000, R57, 0xb8, !PT ;  /* 0x800000002e260812 */ /* 0x000fe200078eb839 */
[----:B------:R-:W-:Y:S01]  /*70c0*/  FMUL R64, R42, 0.70710676908493041992 ;  /* 0x3f3504f32a407820 */ /* 0x000fe20000400000 */
[----:B--2---:R-:W-:Y:S01]  /*70d0*/  @P4 FADD R47, -R44, 1 ;  /* 0x3f8000002c2f4421 */ /* 0x004fe20000000100 */
[----:B------:R-:W-:Y:S01]  /*70e0*/  FFMA R44, R88, R52, R45 ;  /* 0x00000034582c7223 */ /* 0x000fe2000000002d */
[C---:B------:R-:W-:Y:S01]  /*70f0*/  FMUL R45, R61.reuse, R61 ;  /* 0x0000003d3d2d7220 */ /* 0x040fe20000400000 */
[----:B------:R-:W-:Y:S01]  /*7100*/  FSETP.GE.AND P0, PT, |R61|, 1.0029599666595458984, PT ;  /* 0x3f8060fe3d00780b */ /* 0x000fe20003f06200 */
[----:B------:R-:W-:Y:S01]  /*7110*/  FMUL R51, R64, R64 ;  /* 0x0000004040337220 */ /* 0x000fe20000400000 */
[----:B------:R-:W-:Y:S01]  /*7120*/  FMUL R62, R44, 0.70710676908493041992 ;  /* 0x3f3504f32c3e7820 */ /* 0x000fe20000400000 */
[----:B------:R-:W-:Y:S01]  /*7130*/  @P4 LOP3.LUT R39, R47, 0x80000000, R50, 0xb8, !PT ;  /* 0x800000002f274812 */ /* 0x000fe200078eb832 */
[----:B------:R-:W-:Y:S01]  /*7140*/  FADD R38, R38, 1 ;  /* 0x3f80000026267421 */ /* 0x000fe20000000000 */
[----:B---3--:R-:W-:Y:S01]  /*7150*/  @P5 FADD R48, -R48, 1 ;  /* 0x3f80000030305421 */ /* 0x008fe20000000100 */
[C---:B------:R-:W-:Y:S01]  /*7160*/  FMUL R47, R62.reuse, R62 ;  /* 0x0000003e3e2f7220 */ /* 0x040fe20000400000 */
[----:B------:R-:W-:Y:S01]  /*7170*/  FSETP.GE.AND P4, PT, |R62|, 1.0029599666595458984, PT ;  /* 0x3f8060fe3e00780b */ /* 0x000fe20003f86200 */
[----:B------:R-:W-:Y:S01]  /*7180*/  FADD R39, R39, 1 ;  /* 0x3f80000027277421 */ /* 0x000fe20000000000 */
[----:B------:R-:W-:Y:S01]  /*7190*/  FSEL R45, |R61|, R45, P0 ;  /* 0x0000002d3d2d7208 */ /* 0x000fe20000000200 */
[----:B------:R-:W-:Y:S01]  /*71a0*/  FMUL R44, R44, 0.5 ;  /* 0x3f0000002c2c7820 */ /* 0x000fe20000400000 */
[----:B------:R-:W-:Y:S01]  /*71b0*/  @P5 LOP3.LUT R40, R48, 0x80000000, R59, 0xb8, !PT ;  /* 0x8000000030285812 */ /* 0x000fe200078eb83b */
[----:B------:R-:W-:Y:S01]  /*71c0*/  HADD2.F32 R59, -RZ, R63.H1_H1 ;  /* 0x3000003fff3b7230 */ /* 0x000fe20000004100 */
[----:B------:R-:W-:Y:S01]  /*71d0*/  FSEL R46, R6, 8.4834944573231041431e-05, P0 ;  /* 0x38b1e96a062e7808 */ /* 0x000fe20000000000 */
[----:B------:R-:W-:Y:S01]  /*71e0*/  FMUL R37, R38, R37 ;  /* 0x0000002526257220 */ /* 0x000fe20000400000 */
[----:B------:R-:W-:Y:S01]  /*71f0*/  FSEL R48, -R7, -0.00082130916416645050049, P0 ;  /* 0xba574d2007307808 */ /* 0x000fe20000000100 */
[----:B------:R-:W-:Y:S01]  /*7200*/  FADD R40, R40, 1 ;  /* 0x3f80000028287421 */ /* 0x000fe20000000000 */
[----:B------:R-:W-:-:S02]  /*7210*/  FSEL R49, |R62|, R47, P4 ;  /* 0x0000002f3e317208 */ /* 0x000fc40002000200 */
[----:B------:R-:W-:Y:S01]  /*7220*/  FSEL R50, R6, 8.4834944573231041431e-05, P4 ;  /* 0x38b1e96a06327808 */ /* 0x000fe20002000000 */
[----:B------:R-:W-:Y:S01]  /*7230*/  FFMA R46, R45, R46, R48 ;  /* 0x0000002e2d2e7223 */ /* 0x000fe20000000030 */
[----:B------:R-:W-:Y:S02]  /*7240*/  FSEL R52, -R7, -0.00082130916416645050049, P4 ;  /* 0xba574d2007347808 */ /* 0x000fe40002000100 */
[----:B------:R-:W-:Y:S02]  /*7250*/  FSETP.GE.AND P5, PT, |R64|, 1.0029599666595458984, PT ;  /* 0x3f8060fe4000780b */ /* 0x000fe40003fa6200 */
[----:B------:R-:W-:Y:S01]  /*7260*/  FSEL R48, R8, 0.0052134888246655464172, P0 ;  /* 0x3baad5ea08307808 */ /* 0x000fe20000000000 */
[----:B------:R-:W-:Y:S01]  /*7270*/  FFMA R52, R49, R50, R52 ;  /* 0x0000003231347223 */ /* 0x000fe20000000034 */
[----:B------:R-:W-:Y:S02]  /*7280*/  FSEL R51, |R64|, R51, P5 ;  /* 0x0000003340337208 */ /* 0x000fe40002800200 */
[----:B------:R-:W-:Y:S01]  /*7290*/  FSEL R56, R6, 8.4834944573231041431e-05, P5 ;  /* 0x38b1e96a06387808 */ /* 0x000fe20002800000 */
[----:B------:R-:W-:Y:S01]  /*72a0*/  FFMA R46, R45, R46, R48 ;  /* 0x0000002e2d2e7223 */ /* 0x000fe20000000030 */
[----:B------:R-:W-:-:S02]  /*72b0*/  FSEL R58, -R7, -0.00082130916416645050049, P5 ;  /* 0xba574d20073a7808 */ /* 0x000fc40002800100 */
[C---:B------:R-:W-:Y:S02]  /*72c0*/  FSEL R54, R8.reuse, 0.0052134888246655464172, P4 ;  /* 0x3baad5ea08367808 */ /* 0x040fe40002000000 */
[----:B------:R-:W-:Y:S01]  /*72d0*/  FSEL R50, -R9, -0.026868773624300956726, P0 ;  /* 0xbcdc1be709327808 */ /* 0x000fe20000000100 */
[----:B------:R-:W-:Y:S01]  /*72e0*/  FFMA R56, R51, R56, R58 ;  /* 0x0000003833387223 */ /* 0x000fe2000000003a */
[----:B------:R-:W-:Y:S01]  /*72f0*/  FSEL R60, R8, 0.0052134888246655464172, P5 ;  /* 0x3baad5ea083c7808 */ /* 0x000fe20002800000 */
[----:B------:R-:W-:Y:S01]  /*7300*/  FFMA R52, R49, R52, R54 ;  /* 0x0000003431347223 */ /* 0x000fe20000000036 */
[C---:B------:R-:W-:Y:S01]  /*7310*/  FSEL R48, R10.reuse, 0.11284004896879196167, P0 ;  /* 0x3de718af0a307808 */ /* 0x040fe20000000000 */
[----:B------:R-:W-:Y:S01]  /*7320*/  FFMA R46, R45, R46, R50 ;  /* 0x0000002e2d2e7223 */ /* 0x000fe20000000032 */
[----:B------:R-:W-:Y:S01]  /*7330*/  FSEL R54, -R9, -0.026868773624300956726, P4 ;  /* 0xbcdc1be709367808 */ /* 0x000fe20002000100 */
[----:B------:R-:W-:Y:S01]  /*7340*/  FFMA R60, R51, R56, R60 ;  /* 0x00000038333c7223 */ /* 0x000fe2000000003c */
[----:B------:R-:W-:Y:S01]  /*7350*/  FSEL R50, R11, -0.37612664699554443359, P0 ;  /* 0xbec093ac0b327808 */ /* 0x000fe20000000000 */
[----:B------:R-:W-:Y:S01]  /*7360*/  FFMA R46, R45, R46, R48 ;  /* 0x0000002e2d2e7223 */ /* 0x000fe20000000030 */
[----:B------:R-:W-:Y:S01]  /*7370*/  FSEL R56, R10, 0.11284004896879196167, P4 ;  /* 0x3de718af0a387808 */ /* 0x000fe20002000000 */
        /* <DEDUP_REMOVED lines=9> */
[----:B------:R-:W-:Y:S01]  /*7410*/  FSEL R47, -|R61|, R61, P0 ;  /* 0x0000003d3d2f7208 */ /* 0x000fe20000000300 */
[----:B------:R-:W-:Y:S01]  /*7420*/  FFMA R50, R49, R52, R50 ;  /* 0x0000003431327223 */ /* 0x000fe20000000032 */
[----:B------:R-:W-:Y:S01]  /*7430*/  FSEL R52, R11, -0.37612664699554443359, P5 ;  /* 0xbec093ac0b347808 */ /* 0x000fe20002800000 */
[C---:B------:R-:W-:Y:S01]  /*7440*/  FFMA R54, R51.reuse, R58, R54 ;  /* 0x0000003a33367223 */ /* 0x040fe20000000036 */
[----:B------:R-:W-:Y:S01]  /*7450*/  FSEL R48, R12, 0.12837915122509002686, P4 ;  /* 0x3e0375d30c307808 */ /* 0x000fe20002000000 */
[----:B------:R-:W-:Y:S01]  /*7460*/  FFMA R53, R46, R47, R47 ;  /* 0x0000002f2e357223 */ /* 0x000fe2000000002f */
[----:B------:R-:W-:Y:S01]  /*7470*/  FSEL R47, R12, 0.12837915122509002686, P5 ;  /* 0x3e0375d30c2f7808 */ /* 0x000fe20002800000 */
[----:B------:R-:W-:Y:S01]  /*7480*/  FFMA R52, R51, R54, R52 ;  /* 0x0000003633347223 */ /* 0x000fe20000000034 */
[----:B------:R-:W-:Y:S01]  /*7490*/  FSEL R45, -|R62|, R62, P4 ;  /* 0x0000003e3e2d7208 */ /* 0x000fe20002000300 */
[----:B------:R-:W-:Y:S01]  /*74a0*/  FFMA R48, R49, R50, R48 ;  /* 0x0000003231307223 */ /* 0x000fe20000000030 */
[----:B------:R-:W-:Y:S01]  /*74b0*/  FSEL R50, -|R64|, R64, P5 ;  /* 0x0000004040327208 */ /* 0x000fe20002800300 */
[----:B------:R-:W-:Y:S01]  /*74c0*/  FFMA R47, R51, R52, R47 ;  /* 0x00000034332f7223 */ /* 0x000fe2000000002f */
[----:B------:R-:W1:Y:S01]  /*74d0*/  @P0 MUFU.EX2 R46, R53 ;  /* 0x00000035002e0308 */ /* 0x000e620000000800 */
[----:B------:R-:W-:Y:S01]  /*74e0*/  FFMA R55, R48, R45, R45 ;  /* 0x0000002d30377223 */ /* 0x000fe2000000002d */
[----:B------:R-:W-:Y:S01]  /*74f0*/  F2FP.F16.E4M3.UNPACK_B R45, R4 ;  /* 0x00000004ff2d723e */ /* 0x000fe200020006ff */
[----:B------:R-:W-:Y:S01]  /*7500*/  FFMA R56, R47, R50, R50 ;  /* 0x000000322f387223 */ /* 0x000fe20000000032 */
[----:B------:R-:W-:-:S03]  /*7510*/  FMUL R47, R23, R124 ;  /* 0x0000007c172f7220 */ /* 0x000fc60000400000 */
[--C-:B------:R-:W-:Y:S01]  /*7520*/  HADD2.F32 R50, -RZ, R45.reuse.H0_H0 ;  /* 0x2000002dff327230 */ /* 0x100fe20000004100 */
[----:B------:R-:W2:Y:S01]  /*7530*/  @P5 MUFU.EX2 R49, R56 ;  /* 0x0000003800315308 */ /* 0x000ea20000000800 */
[C---:B------:R-:W-:Y:S01]  /*7540*/  FFMA R59, R88.reuse, R59, R47 ;  /* 0x0000003b583b7223 */ /* 0x040fe2000000002f */
[----:B------:R-:W-:Y:S02]  /*7550*/  HADD2.F32 R52, -RZ, R45.H1_H1 ;  /* 0x3000002dff347230 */ /* 0x000fe40000004100 */
[----:B------:R-:W-:Y:S01]  /*7560*/  FMUL R45, R23, R126 ;  /* 0x0000007e172d7220 */ /* 0x000fe20000400000 */
[C---:B------:R-:W-:Y:S01]  /*7570*/  FFMA R125, R88.reuse, R50, R125 ;  /* 0x00000032587d7223 */ /* 0x040fe2000000007d */
[C---:B------:R-:W-:Y:S01]  /*7580*/  FMUL R63, R59.reuse, 0.70710676908493041992 ;  /* 0x3f3504f33b3f7820 */ /* 0x040fe20000400000 */
[----:B------:R-:W-:Y:S01]  /*7590*/  FMUL R25, R59, 0.5 ;  /* 0x3f0000003b197820 */ /* 0x000fe20000400000 */
[----:B------:R-:W-:Y:S01]  /*75a0*/  FFMA R57, R88, R52, R45 ;  /* 0x0000003458397223 */ /* 0x000fe2000000002d */
[----:B------:R-:W3:Y:S01]  /*75b0*/  @P4 MUFU.EX2 R48, R55 ;  /* 0x0000003700304308 */ /* 0x000ee20000000800 */
[----:B-1----:R-:W-:-:S05]  /*75c0*/  @P0 FADD R46, -R46, 1 ;  /* 0x3f8000002e2e0421 */ /* 0x002fca0000000100 */
[----:B------:R-:W-:Y:S01]  /*75d0*/  @P0 LOP3.LUT R53, R46, 0x80000000, R61, 0xb8, !PT ;  /* 0x800000002e350812 */ /* 0x000fe200078eb83d */
[----:B------:R-:W-:Y:S01]  /*75e0*/  FMUL R61, R125, 0.70710676908493041992 ;  /* 0x3f3504f37d3d7820 */ /* 0x000fe20000400000 */
[----:B------:R-:W-:Y:S01]  /*75f0*/  FMUL R46, R63, R63 ;  /* 0x0000003f3f2e7220 */ /* 0x000fe20000400000 */
[----:B--2---:R-:W-:Y:S02]  /*7600*/  @P5 FADD R49, -R49, 1 ;  /* 0x3f80000031315421 */ /* 0x004fe40000000100 */
[C---:B------:R-:W-:Y:S01]  /*7610*/  FMUL R45, R61.reuse, R61 ;  /* 0x0000003d3d2d7220 */ /* 0x040fe20000400000 */
[----:B------:R-:W-:Y:S01]  /*7620*/  FSETP.GE.AND P0, PT, |R61|, 1.0029599666595458984, PT ;  /* 0x3f8060fe3d00780b */ /* 0x000fe20003f06200 */
[----:B------:R-:W-:Y:S01]  /*7630*/  FADD R53, R53, 1 ;  /* 0x3f80000035357421 */ /* 0x000fe20000000000 */
[----:B------:R-:W-:Y:S02]  /*7640*/  @P5 LOP3.LUT R56, R49, 0x80000000, R64, 0xb8, !PT ;  /* 0x8000000031385812 */ /* 0x000fe400078eb840 */
[----:B------:R-:W-:Y:S01]  /*7650*/  FSETP.GE.AND P5, PT, |R63|, 1.0029599666595458984, PT ;  /* 0x3f8060fe3f00780b */ /* 0x000fe20003fa6200 */
[----:B---3--:R-:W-:Y:S01]  /*7660*/  @P4 FADD R48, -R48, 1 ;  /* 0x3f80000030304421 */ /* 0x008fe20000000100 */
[----:B------:R-:W-:Y:S01]  /*7670*/  FSEL R45, |R61|, R45, P0 ;  /* 0x0000002d3d2d7208 */ /* 0x000fe20000000200 */
[----:B------:R-:W-:Y:S01]  /*7680*/  FADD R56, R56, 1 ;  /* 0x3f80000038387421 */ /* 0x000fe20000000000 */
[----:B------:R-:W-:-:S02]  /*7690*/  FSEL R49, |R63|, R46, P5 ;  /* 0x0000002e3f317208 */ /* 0x000fc40002800200 */
[----:B------:R-:W-:Y:S01]  /*76a0*/  @P4 LOP3.LUT R55, R48, 0x80000000, R62, 0xb8, !PT ;  /* 0x8000000030374812 */ /* 0x000fe200078eb83e */
[----:B------:R-:W-:Y:S01]  /*76b0*/  FMUL R62, R57, 0.70710676908493041992 ;  /* 0x3f3504f3393e7820 */ /* 0x000fe20000400000 */
[----:B------:R-:W-:Y:S02]  /*76c0*/  FSEL R50, R6, 8.4834944573231041431e-05, P5 ;  /* 0x38b1e96a06327808 */ /* 0x000fe40002800000 */
[----:B------:R-:W-:Y:S01]  /*76d0*/  FSEL R52, -R7, -0.00082130916416645050049, P5 ;  /* 0xba574d2007347808 */ /* 0x000fe20002800100 */
[C---:B------:R-:W-:Y:S01]  /*76e0*/  FMUL R47, R62.reuse, R62 ;  /* 0x0000003e3e2f7220 */ /* 0x040fe20000400000 */
[----:B------:R-:W-:Y:S01]  /*76f0*/  FSETP.GE.AND P4, PT, |R62|, 1.0029599666595458984, PT ;  /* 0x3f8060fe3e00780b */ /* 0x000fe20003f86200 */
[----:B------:R-:W-:Y:S01]  /*7700*/  FADD R55, R55, 1 ;  /* 0x3f80000037377421 */ /* 0x000fe20000000000 */
[----:B------:R-:W-:Y:S01]  /*7710*/  FSEL R46, R6, 8.4834944573231041431e-05, P0 ;  /* 0x38b1e96a062e7808 */ /* 0x000fe20000000000 */
[----:B------:R-:W-:Y:S01]  /*7720*/  FFMA R58, R49, R50, R52 ;  /* 0x00000032313a7223 */ /* 0x000fe20000000034 */
[----:B------:R-:W-:Y:S01]  /*7730*/  FSEL R48, -R7, -0.00082130916416645050049, P0 ;  /* 0xba574d2007307808 */ /* 0x000fe20000000100 */
[----:B------:R-:W-:Y:S01]  /*7740*/  FMUL R55, R55, R44 ;  /* 0x0000002c37377220 */ /* 0x000fe20000400000 */
[----:B------:R-:W-:-:S02]  /*7750*/  FSEL R47, |R62|, R47, P4 ;  /* 0x0000002f3e2f7208 */ /* 0x000fc40002000200 */
[----:B------:R-:W-:Y:S01]  /*7760*/  FSEL R50, R6, 8.4834944573231041431e-05, P4 ;  /* 0x38b1e96a06327808 */ /* 0x000fe20002000000 */
[----:B------:R-:W-:Y:S01]  /*7770*/  FFMA R46, R45, R46, R48 ;  /* 0x0000002e2d2e7223 */ /* 0x000fe20000000030 */
[----:B------:R-:W-:Y:S02]  /*7780*/  FSEL R52, -R7, -0.00082130916416645050049, P4 ;  /* 0xba574d2007347808 */ /* 0x000fe40002000100 */
[C---:B------:R-:W-:Y:S02]  /*7790*/  FSEL R60, R8.reuse, 0.0052134888246655464172, P5 ;  /* 0x3baad5ea083c7808 */ /* 0x040fe40002800000 */
[C---:B------:R-:W-:Y:S01]  /*77a0*/  FSEL R48, R8.reuse, 0.0052134888246655464172, P0 ;  /* 0x3baad5ea08307808 */ /* 0x040fe20000000000 */
[----:B------:R-:W-:Y:S01]  /*77b0*/  FFMA R50, R47, R50, R52 ;  /* 0x000000322f327223 */ /* 0x000fe20000000034 */
[----:B------:R-:W-:Y:S01]  /*77c0*/  FSEL R52, -R9, -0.026868773624300956726, P5 ;  /* 0xbcdc1be709347808 */ /* 0x000fe20002800100 */
[----:B------:R-:W-:Y:S01]  /*77d0*/  FFMA R58, R49, R58, R60 ;  /* 0x0000003a313a7223 */ /* 0x000fe2000000003c */
[----:B------:R-:W-:Y:S01]  /*77e0*/  FSEL R54, R8, 0.0052134888246655464172, P4 ;  /* 0x3baad5ea08367808 */ /* 0x000fe20002000000 */
[----:B------:R-:W-:Y:S01]  /*77f0*/  FFMA R46, R45, R46, R48 ;  /* 0x0000002e2d2e7223 */ /* 0x000fe20000000030 */
[----:B------:R-:W-:Y:S01]  /*7800*/  FSEL R48, -R9, -0.026868773624300956726, P0 ;  /* 0xbcdc1be709307808 */ /* 0x000fe20000000100 */
[----:B------:R-:W-:Y:S01]  /*7810*/  FFMA R58, R49, R58, R52 ;  /* 0x0000003a313a7223 */ /* 0x000fe20000000034 */
[C---:B------:R-:W-:Y:S01]  /*7820*/  FSEL R60, R10.reuse, 0.11284004896879196167, P5 ;  /* 0x3de718af0a3c7808 */ /* 0x040fe20002800000 */
[----:B------:R-:W-:Y:S01]  /*7830*/  FFMA R54, R47, R50, R54 ;  /* 0x000000322f367223 */ /* 0x000fe20000000036 */
[----:B------:R-:W-:Y:S01]  /*7840*/  FSEL R52, -R9, -0.026868773624300956726, P4 ;  /* 0xbcdc1be709347808 */ /* 0x000fe20002000100 */
[----:B------:R-:W-:Y:S01]  /*7850*/  FFMA R46, R45, R46, R48 ;  /* 0x0000002e2d2e7223 */ /* 0x000fe20000000030 */
[----:B------:R-:W-:Y:S01]  /*7860*/  FSEL R48, R11, -0.37612664699554443359, P5 ;  /* 0xbec093ac0b307808 */ /* 0x000fe20002800000 */
[----:B------:R-:W-:Y:S01]  /*7870*/  FFMA R58, R49, R58, R60 ;  /* 0x0000003a313a7223 */ /* 0x000fe2000000003c */
[C---:B------:R-:W-:Y:S01]  /*7880*/  FSEL R50, R10.reuse, 0.11284004896879196167, P0 ;  /* 0x3de718af0a327808 */ /* 0x040fe20000000000 */
[----:B------:R-:W-:Y:S01]  /*7890*/  FFMA R52, R47, R54, R52 ;  /* 0x000000362f347223 */ /* 0x000fe20000000034 */
[----:B------:R-:W-:Y:S01]  /*78a0*/  FSEL R54, R10, 0.11284004896879196167, P4 ;  /* 0x3de718af0a367808 */ /* 0x000fe20002000000 */
[----:B------:R-:W-:Y:S01]  /*78b0*/  FFMA R58, R49, R58, R48 ;  /* 0x0000003a313a7223 */ /* 0x000fe20000000030 */
[----:B------:R-:W-:Y:S01]  /*78c0*/  FSEL R48, R11, -0.37612664699554443359, P0 ;  /* 0xbec093ac0b307808 */ /* 0x000fe20000000000 */
[----:B------:R-:W-:Y:S01]  /*78d0*/  FFMA R46, R45, R46, R50 ;  /* 0x0000002e2d2e7223 */ /* 0x000fe20000000032 */
[C---:B------:R-:W-:Y:S01]  /*78e0*/  FSEL R50, R12.reuse, 0.12837915122509002686, P5 ;  /* 0x3e0375d30c327808 */ /* 0x040fe20002800000 */
[----:B------:R-:W-:Y:S01]  /*78f0*/  FFMA R52, R47, R52, R54 ;  /* 0x000000342f347223 */ /* 0x000fe20000000036 */
[----:B------:R-:W-:Y:S01]  /*7900*/  FSEL R51, -|R63|, R63, P5 ;  /* 0x0000003f3f337208 */ /* 0x000fe20002800300 */
[----:B------:R-:W-:Y:S01]  /*7910*/  FFMA R46, R45, R46, R48 ;  /* 0x0000002e2d2e7223 */ /* 0x000fe20000000030 */
[----:B------:R-:W-:Y:S01]  /*7920*/  FSEL R48, R11, -0.37612664699554443359, P4 ;  /* 0xbec093ac0b307808 */ /* 0x000fe20002000000 */
[----:B------:R-:W-:Y:S01]  /*7930*/  FFMA R58, R49, R58, R50 ;  /* 0x0000003a313a7223 */ /* 0x000fe20000000032 */
[----:B------:R-:W-:-:S02]  /*7940*/  FSEL R50, R12, 0.12837915122509002686, P0 ;  /* 0x3e0375d30c327808 */ /* 0x000fc40000000000 */
[----:B------:R-:W-:Y:S01]  /*7950*/  FSEL R49, R12, 0.12837915122509002686, P4 ;  /* 0x3e0375d30c317808 */ /* 0x000fe20002000000 */
[----:B------:R-:W-:Y:S01]  /*7960*/  FFMA R48, R47, R52, R48 ;  /* 0x000000342f307223 */ /* 0x000fe20000000030 */
[----:B------:R-:W-:Y:S01]  /*7970*/  FFMA R58, R58, R51, R51 ;  /* 0x000000333a3a7223 */ /* 0x000fe20000000033 */
[----:B------:R-:W-:Y:S01]  /*7980*/  FFMA R46, R45, R46, R50 ;  /* 0x0000002e2d2e7223 */ /* 0x000fe20000000032 */
[----:B------:R-:W-:Y:S01]  /*7990*/  FSEL R45, -|R61|, R61, P0 ;  /* 0x0000003d3d2d7208 */ /* 0x000fe20000000300 */
[----:B------:R-:W-:Y:S01]  /*79a0*/  FFMA R48, R47, R48, R49 ;  /* 0x000000302f307223 */ /* 0x000fe20000000031 */
[----:B------:R-:W-:Y:S01]  /*79b0*/  FSEL R51, -|R62|, R62, P4 ;  /* 0x0000003e3e337208 */ /* 0x000fe20002000300 */
[----:B------:R-:W1:Y:S02]  /*79c0*/  @P5 MUFU.EX2 R50, R58 ;  /* 0x0000003a00325308 */ /* 0x000e640000000800 */
[----:B------:R-:W-:Y:S02]  /*79d0*/  FFMA R45, R46, R45, R45 ;  /* 0x0000002d2e2d7223 */ /* 0x000fe4000000002d */
[----:B------:R-:W-:-:S04]  /*79e0*/  FFMA R48, R48, R51, R51 ;  /* 0x0000003330307223 */ /* 0x000fc80000000033 */
[----:B------:R-:W2:Y:S08]  /*79f0*/  @P0 MUFU.EX2 R46, R45 ;  /* 0x0000002d002e0308 */ /* 0x000eb00000000800 */
[----:B------:R-:W3:Y:S01]  /*7a00*/  @P4 MUFU.EX2 R47, R48 ;  /* 0x00000030002f4308 */ /* 0x000ee20000000800 */
[----:B-1----:R-:W-:-:S05]  /*7a10*/  @P5 FADD R50, -R50, 1 ;  /* 0x3f80000032325421 */ /* 0x002fca0000000100 */
[----:B------:R-:W-:Y:S01]  /*7a20*/  @P5 LOP3.LUT R58, R50, 0x80000000, R63, 0xb8, !PT ;  /* 0x80000000323a5812 */ /* 0x000fe200078eb83f */
[----:B--2---:R-:W-:-:S04]  /*7a30*/  @P0 FADD R46, -R46, 1 ;  /* 0x3f8000002e2e0421 */ /* 0x004fc80000000100 */
[----:B------:R-:W-:Y:S01]  /*7a40*/  FADD R58, R58, 1 ;  /* 0x3f8000003a3a7421 */ /* 0x000fe20000000000 */
[----:B------:R-:W-:Y:S01]  /*7a50*/  @P0 LOP3.LUT R45, R46, 0x80000000, R61, 0xb8, !PT ;  /* 0x800000002e2d0812 */ /* 0x000fe200078eb83d */
[----:B------:R-:W-:Y:S01]  /*7a60*/  FMUL R46, R20, R15 ;  /* 0x0000000f142e7220 */ /* 0x000fe20000400000 */
[----:B------:R-:W-:Y:S01]  /*7a70*/  FMUL R20, R31, 0.5 ;  /* 0x3f0000001f147820 */ /* 0x000fe20000400000 */
[----:B---3--:R-:W-:Y:S01]  /*7a80*/  @P4 FADD R47, -R47, 1 ;  /* 0x3f8000002f2f4421 */ /* 0x008fe20000000100 */
[----:B------:R-:W-:Y:S01]  /*7a90*/  FMUL R15, R30, 0.5 ;  /* 0x3f0000001e0f7820 */ /* 0x000fe20000400000 */
[----:B------:R-:W-:Y:S01]  /*7aa0*/  FADD R45, R45, 1 ;  /* 0x3f8000002d2d7421 */ /* 0x000fe20000000000 */
[----:B------:R-:W-:Y:S02]  /*7ab0*/  FMUL R25, R58, R25 ;  /* 0x000000193a197220 */ /* 0x000fe40000400000 */
[----:B------:R-:W-:Y:S01]  /*7ac0*/  @P4 LOP3.LUT R48, R47, 0x80000000, R62, 0xb8, !PT ;  /* 0x800000002f304812 */ /* 0x000fe200078eb83e */
[----:B------:R-:W-:Y:S01]  /*7ad0*/  FMUL R47, R24, 0.5 ;  /* 0x3f000000182f7820 */ /* 0x000fe20000400000 */
[----:B------:R-:W-:Y:S01]  /*7ae0*/  FMUL R34, R34, R15 ;  /* 0x0000000f22227220 */ /* 0x000fe20000400000 */
[----:B------:R-:W-:Y:S01]  /*7af0*/  FMUL R24, R21, 0.5 ;  /* 0x3f00000015187820 */ /* 0x000fe20000400000 */
[----:B------:R-:W-:Y:S01]  /*7b00*/  FMUL R15, R36, 0.5 ;  /* 0x3f000000240f7820 */ /* 0x000fe20000400000 */
[----:B------:R-:W-:Y:S01]  /*7b10*/  FMUL R47, R26, R47 ;  /* 0x0000002f1a2f7220 */ /* 0x000fe20000400000 */
[----:B------:R-:W-:Y:S01]  /*7b20*/  FMUL R26, R33, R20 ;  /* 0x00000014211a7220 */ /* 0x000fe20000400000 */
[----:B------:R-:W-:Y:S01]  /*7b30*/  FMUL R20, R35, 0.5 ;  /* 0x3f00000023147820 */ /* 0x000fe20000400000 */
[----:B------:R-:W-:Y:S01]  /*7b40*/  FMUL R27, R27, R24 ;  /* 0x000000181b1b7220 */ /* 0x000fe20000400000 */
[----:B------:R-:W-:Y:S01]  /*7b50*/  FMUL R40, R40, R15 ;  /* 0x0000000f28287220 */ /* 0x000fe20000400000 */
[----:B------:R-:W-:Y:S01]  /*7b60*/  FMUL R24, R43, 0.5 ;  /* 0x3f0000002b187820 */ /* 0x000fe20000400000 */
[----:B------:R-:W-:Y:S01]  /*7b70*/  FMUL R39, R39, R20 ;  /* 0x0000001427277220 */ /* 0x000fe20000400000 */
[----:B------:R-:W-:Y:S01]  /*7b80*/  FMUL R21, R42, 0.5 ;  /* 0x3f0000002a157820 */ /* 0x000fe20000400000 */
[----:B------:R-:W-:Y:S01]  /*7b90*/  FMUL R20, R125, 0.5 ;  /* 0x3f0000007d147820 */ /* 0x000fe20000400000 */
[----:B------:R-:W-:Y:S01]  /*7ba0*/  FMUL R15, R57, 0.5 ;  /* 0x3f000000390f7820 */ /* 0x000fe20000400000 */
[----:B------:R-:W-:Y:S01]  /*7bb0*/  FADD R48, R48, 1 ;  /* 0x3f80000030307421 */ /* 0x000fe20000000000 */
[----:B------:R-:W-:Y:S01]  /*7bc0*/  FMUL R24, R53, R24 ;  /* 0x0000001835187220 */ /* 0x000fe20000400000 */
[----:B------:R-:W-:Y:S01]  /*7bd0*/  FMUL R56, R56, R21 ;  /* 0x0000001538387220 */ /* 0x000fe20000400000 */
[----:B------:R-:W-:Y:S01]  /*7be0*/  FMUL R20, R45, R20 ;  /* 0x000000142d147220 */ /* 0x000fe20000400000 */
[----:B------:R-:W-:Y:S01]  /*7bf0*/  FMUL R15, R48, R15 ;  /* 0x0000000f300f7220 */ /* 0x000fe20000400000 */
[----:B------:R-:W-:-:S02]  /*7c00*/  F2FP.SATFINITE.E4M3.F32.PACK_AB_MERGE_C R46, R47, R46, RZ ;  /* 0x0000002e2f2e723e */ /* 0x000fc400048070ff */
[----:B------:R-:W-:Y:S02]  /*7c10*/  F2FP.SATFINITE.E4M3.F32.PACK_AB_MERGE_C R28, R28, R27, RZ ;  /* 0x0000001b1c1c723e */ /* 0x000fe400048070ff */
[----:B------:R-:W-:Y:S02]  /*7c20*/  F2FP.SATFINITE.E4M3.F32.PACK_AB_MERGE_C R26, R26, R29, RZ ;  /* 0x0000001d1a1a723e */ /* 0x000fe400048070ff */
[----:B------:R-:W-:Y:S02]  /*7c30*/  F2FP.SATFINITE.E4M3.F32.PACK_AB_MERGE_C R34, R37, R34, RZ ;  /* 0x000000222522723e */ /* 0x000fe400048070ff */
[----:B------:R-:W-:Y:S02]  /*7c40*/  F2FP.SATFINITE.E4M3.F32.PACK_AB_MERGE_C R40, R40, R39, RZ ;  /* 0x000000272828723e */ /* 0x000fe400048070ff */
[----:B------:R-:W-:Y:S02]  /*7c50*/  F2FP.SATFINITE.E4M3.F32.PACK_AB_MERGE_C R24, R55, R24, RZ ;  /* 0x000000183718723e */ /* 0x000fe400048070ff */
[----:B------:R-:W-:-:S02]  /*7c60*/  F2FP.SATFINITE.E4M3.F32.PACK_AB_MERGE_C R56, R25, R56, RZ ;  /* 0x000000381938723e */ /* 0x000fc400048070ff */
[----:B------:R-:W-:Y:S01]  /*7c70*/  F2FP.SATFINITE.E4M3.F32.PACK_AB_MERGE_C R20, R15, R20, RZ ;  /* 0x000000140f14723e */ /* 0x000fe200048070ff */
[----:B------:R-:W-:Y:S06]  /*7c80*/  @P1 BRA `(.L_x_66) ;  /* 0x0000000000041947 */ /* 0x000fec0003800000 */
[----:B------:R-:W-:-:S04]  /*7c90*/  DEPBAR.LE SB0, 0x1 ;  /* 0x000080400000791a */ /* 0x000fc80000000000 */
.L_x_66:
[----:B------:R-:W-:Y:S05]  /*7ca0*/  WARPSYNC.ALL ;  /* 0x0000000000007948 */ /* 0x000fea0003800000 */
[----:B------:R-:W-:Y:S06]  /*7cb0*/  BAR.SYNC.DEFER_BLOCKING 0x1, 0x100 ;  /* 0x0044000000007b1d */ /* 0x000fec0000010000 */
        /* <DEDUP_REMOVED lines=19> */
[----:B------:R-:W-:Y:S02]  /*7df0*/  UIADD3 UR4, UR50, 0x5200, URZ ;  /* 0x0000520032047890 */ /* 0x000fe4000fffe03f */
[----:B------:R-:W-:Y:S01]  /*7e00*/  UIADD3.X UR9, URZ, UR43, URZ, UP0, !UPT ;  /* 0x0000002b3f097290 */ /* 0x000fe200087fe43f */
[----:B------:R-:W-:Y:S01]  /*7e10*/  UMOV UR6, UR46 ;  /* 0x0000002e00067c82 */ /* 0x000fe20008000000 */
[----:B------:R-:W-:-:S07]  /*7e20*/  UMOV UR7, UR47 ;  /* 0x0000002f00077c82 */ /* 0x000fce0008000000 */
[----:B------:R1:W-:Y:S02]  /*7e30*/  UTMASTG.3D [UR4], [UR8] ;  /* 0x00000004080073b5 */ /* 0x0003e40008010000 */
[----:B-1----:R0:W-:Y:S02]  /*7e40*/  UTMACMDFLUSH ;  /* 0x00000000000079b7 */ /* 0x0021e40000000000 */
.L_x_68:
[----:B------:R-:W-:Y:S05]  /*7e50*/  BSYNC B0 ;  /* 0x0000000000007941 */ /* 0x000fea0003800000 */
.L_x_67:
[----:B------:R-:W-:Y:S04]  /*7e60*/  BSSY B0, `(.L_x_69) ;  /* 0x000002e000007945 */ /* 0x000fe80003800000 */
[----:B------:R-:W-:Y:S05]  /*7e70*/  @P3 BRA `(.L_x_70) ;  /* 0x0000000000b03947 */ /* 0x000fea0003800000 */
[----:B------:R-:W-:-:S13]  /*7e80*/  ISETP.NE.AND P4, PT, R89, 0x3, PT ;  /* 0x000000035900780c */ /* 0x000fda0003f85270 */
[----:B------:R-:W-:Y:S05]  /*7e90*/  @!P4 BRA `(.L_x_71) ;  /* 0x000000000004c947 */ /* 0x000fea0003800000 */
[----:B------:R-:W-:Y:S01]  /*7ea0*/  BPT.TRAP 0x1 ;  /* 0x000000040000795c */ /* 0x000fe20000300000 */
.L_x_71:
[----:B------:R-:W-:Y:S01]  /*7eb0*/  LEA R25, R116, UR50, 0x3 ;  /* 0x0000003274197c11 */ /* 0x000fe2000f8e18ff */
[----:B------:R-:W-:Y:S01]  /*7ec0*/  BSSY B1, `(.L_x_72) ;  /* 0x0000004000017945 */ /* 0x000fe20003800000 */
[----:B------:R-:W-:-:S04]  /*7ed0*/  SHF.L.U32 R20, R115, 0x1f, RZ ;  /* 0x0000001f73147819 */ /* 0x000fc800000006ff */
[----:B------:R-:W1:Y:S02]  /*7ee0*/  SYNCS.PHASECHK.TRANS64.TRYWAIT P0, [R25+URZ+0xc0], R20 ;  /* 0x0000c014190075a7 */ /* 0x000e64000800017f */
[----:B-1----:R-:W-:Y:S05]  /*7ef0*/  @!P0 BRA `(.L_x_73) ;  /* 0x00000078000c8947 */ /* 0x002fea0003800000 */
.L_x_177:
[----:B------:R-:W-:Y:S05]  /*7f00*/  BSYNC B1 ;  /* 0x0000000000017941 */ /* 0x000fea0003800000 */
.L_x_72:
[----:B------:R-:W-:Y:S04]  /*7f10*/  BSSY B1, `(.L_x_74) ;  /* 0x0000011000017945 */ /* 0x000fe80003800000 */
[----:B------:R-:W-:Y:S05]  /*7f20*/  @P2 BRA `(.L_x_75) ;  /* 0x00000000003c2947 */ /* 0x000fea0003800000 */
[----:B------:R-:W-:-:S05]  /*7f30*/  LEA R26, R116, R41, 0xc ;  /* 0x00000029741a7211 */ /* 0x000fca00078e60ff */
[----:B------:R-:W-:Y:S01]  /*7f40*/  VIADD R3, R26, UR50 ;  /* 0x000000321a037c36 */ /* 0x000fe20008000000 */
[----:B------:R-:W-:Y:S04]  /*7f50*/  LDS.U16 R4, [R26+UR50+0x300] ;  /* 0x000300321a047984 */ /* 0x000fe80008000400 */
[----:B------:R-:W-:Y:S01]  /*7f60*/  IADD3 R27, R3, R14, RZ ;  /* 0x0000000e031b7210 */ /* 0x000fe20007ffe0ff */
[----:B------:R-:W-:Y:S04]  /*7f70*/  LDS.U16 R5, [R26+UR50+0x308] ;  /* 0x000308321a057984 */ /* 0x000fe80008000400 */
[----:B------:R-:W2:Y:S04]  /*7f80*/  LDS.U16 R3, [R26+UR50+0x200] ;  /* 0x000200321a037984 */ /* 0x000ea80008000400 */
[----:B------:R-:W3:Y:S04]  /*7f90*/  LDS.U16 R0, [R26+UR50+0x208] ;  /* 0x000208321a007984 */ /* 0x000ee80008000400 */
[----:B------:R-:W-:Y:S04]  /*7fa0*/  LDS.U16 R15, [R27+0x300] ;  /* 0x000300001b0f7984 */ /* 0x000fe80000000400 */
[----:B-1----:R-:W1:Y:S04]  /*7fb0*/  LDS.U16 R20, [R27+0x200] ;  /* 0x000200001b147984 */ /* 0x002e680000000400 */
[----:B------:R-:W-:Y:S04]  /*7fc0*/  LDS.U16 R21, [R27+0x308] ;  /* 0x000308001b157984 */ /* 0x000fe80000000400 */
[----:B------:R-:W4:Y:S01]  /*7fd0*/  LDS.U16 R24, [R27+0x208] ;  /* 0x000208001b187984 */ /* 0x000f220000000400 */
[----:B--2---:R-:W-:-:S02]  /*7fe0*/  PRMT R4, R3, 0x5410, R4 ;  /* 0x0000541003047816 */ /* 0x004fc40000000004 */
[----:B---3--:R-:W-:Y:S02]  /*7ff0*/  PRMT R5, R0, 0x5410, R5 ;  /* 0x0000541000057816 */ /* 0x008fe40000000005 */
[----:B-1----:R-:W-:Y:S02]  /*8000*/  PRMT R3, R20, 0x5410, R15 ;  /* 0x0000541014037816 */ /* 0x002fe4000000000f */
[----:B----4-:R-:W-:-:S07]  /*8010*/  PRMT R0, R24, 0x5410, R21 ;  /* 0x0000541018007816 */ /* 0x010fce0000000015 */
.L_x_75:
[----:B------:R-:W-:Y:S05]  /*8020*/  BSYNC B1 ;  /* 0x0000000000017941 */ /* 0x000fea0003800000 */
.L_x_74:
        /* <DEDUP_REMOVED lines=8> */
.L_x_76:
[----:B-1----:R-:W1:Y:S01]  /*80b0*/  S2R R20, SR_CgaCtaId ;  /* 0x0000000000147919 */ /* 0x002e620000008800 */
[----:B------:R-:W-:Y:S01]  /*80c0*/  VIADD R15, R25, 0xe0 ;  /* 0x000000e0190f7836 */ /* 0x000fe20000000000 */
[----:B------:R-:W-:-:S04]  /*80d0*/  IADD3 R116, R116, 0x1, RZ ;  /* 0x0000000174747810 */ /* 0x000fc80007ffe0ff */
[----:B------:R-:W-:-:S04]  /*80e0*/  ISETP.NE.AND P0, PT, R116, 0x4, PT ;  /* 0x000000047400780c */ /* 0x000fc80003f05270 */
[----:B------:R-:W-:Y:S02]  /*80f0*/  SEL R116, R116, RZ, P0 ;  /* 0x000000ff74747207 */ /* 0x000fe40000000000 */
[----:B-1----:R-:W-:Y:S02]  /*8100*/  PRMT R15, R20, 0x654, R15 ;  /* 0x00000654140f7816 */ /* 0x002fe4000000000f */
[----:B------:R-:W-:Y:S02]  /*8110*/  SEL R20, RZ, 0x1, P0 ;  /* 0x00000001ff147807 */ /* 0x000fe40000000000 */
[----:B--2---:R1:W-:Y:S02]  /*8120*/  SYNCS.ARRIVE.TRANS64.RED.A1T0 RZ, [R15+URZ], RZ ;  /* 0x000000ff0fff79a7 */ /* 0x0043e4000810043f */
[----:B------:R-:W-:-:S07]  /*8130*/  LOP3.LUT R115, R115, R20, RZ, 0x3c, !PT ;  /* 0x0000001473737212 */ /* 0x000fce00078e3cff */
.L_x_70:
[----:B------:R-:W-:Y:S05]  /*8140*/  BSYNC B0 ;  /* 0x0000000000007941 */ /* 0x000fea0003800000 */
.L_x_69:
        /* <DEDUP_REMOVED lines=466> */
.L_x_77:
        /* <DEDUP_REMOVED lines=27> */
.L_x_79:
[----:B------:R-:W-:Y:S05]  /*a020*/  BSYNC B0 ;  /* 0x0000000000007941 */ /* 0x000fea0003800000 */
.L_x_78:
[----:B------:R-:W-:Y:S04]  /*a030*/  BSSY B0, `(.L_x_80) ;  /* 0x000002f000007945 */ /* 0x000fe80003800000 */
[----:B------:R-:W-:Y:S05]  /*a040*/  @P3 BRA `(.L_x_81) ;  /* 0x0000000000b43947 */ /* 0x000fea0003800000 */
[----:B------:R-:W-:-:S13]  /*a050*/  ISETP.NE.AND P3, PT, R89, 0x3, PT ;  /* 0x000000035900780c */ /* 0x000fda0003f65270 */
[----:B------:R-:W-:Y:S05]  /*a060*/  @!P3 BRA `(.L_x_82) ;  /* 0x000000000004b947 */ /* 0x000fea0003800000 */
[----:B------:R-:W-:Y:S01]  /*a070*/  BPT.TRAP 0x1 ;  /* 0x000000040000795c */ /* 0x000fe20000300000 */
.L_x_82:
[----:B------:R-:W-:Y:S01]  /*a080*/  SHF.L.U32 R15, R115, 0x1f, RZ ;  /* 0x0000001f730f7819 */ /* 0x000fe200000006ff */
[----:B------:R-:W-:Y:S01]  /*a090*/  BSSY B1, `(.L_x_83) ;  /* 0x0000004000017945 */ /* 0x000fe20003800000 */
[----:B------:R-:W-:-:S04]  /*a0a0*/  LEA R20, R116, UR50, 0x3 ;  /* 0x0000003274147c11 */ /* 0x000fc8000f8e18ff */
[----:B------:R-:W1:Y:S02]  /*a0b0*/  SYNCS.PHASECHK.TRANS64.TRYWAIT P0, [R20+URZ+0xc0], R15 ;  /* 0x0000c00f140075a7 */ /* 0x000e64000800017f */
[----:B-1----:R-:W-:Y:S05]  /*a0c0*/  @!P0 BRA `(.L_x_84) ;  /* 0x0000005400ac8947 */ /* 0x002fea0003800000 */
.L_x_178:
[----:B------:R-:W-:Y:S05]  /*a0d0*/  BSYNC B1 ;  /* 0x0000000000017941 */ /* 0x000fea0003800000 */
.L_x_83:
[----:B------:R-:W-:Y:S04]  /*a0e0*/  BSSY B1, `(.L_x_85) ;  /* 0x0000011000017945 */ /* 0x000fe80003800000 */
[----:B------:R-:W-:Y:S05]  /*a0f0*/  @P2 BRA `(.L_x_86) ;  /* 0x00000000003c2947 */ /* 0x000fea0003800000 */
[----:B------:R-:W-:-:S05]  /*a100*/  IMAD R0, R116, 0x1000, R41 ;  /* 0x0000100074007824 */ /* 0x000fca00078e0229 */
[----:B------:R-:W-:Y:S01]  /*a110*/  IADD3 R3, R0, UR50, RZ ;  /* 0x0000003200037c10 */ /* 0x000fe2000fffe0ff */
[----:B------:R-:W-:Y:S04]  /*a120*/  LDS.U16 R4, [R0+UR50+0x300] ;  /* 0x0003003200047984 */ /* 0x000fe80008000400 */
[----:B------:R-:W-:Y:S01]  /*a130*/  IMAD.IADD R25, R14, 0x1, R3 ;  /* 0x000000010e197824 */ /* 0x000fe200078e0203 */
[----:B------:R-:W-:Y:S04]  /*a140*/  LDS.U16 R5, [R0+UR50+0x308] ;  /* 0x0003083200057984 */ /* 0x000fe80008000400 */
[----:B------:R-:W2:Y:S04]  /*a150*/  LDS.U16 R3, [R0+UR50+0x200] ;  /* 0x0002003200037984 */ /* 0x000ea80008000400 */
        /* <DEDUP_REMOVED lines=9> */
.L_x_86:
[----:B------:R-:W-:Y:S05]  /*a1f0*/  BSYNC B1 ;  /* 0x0000000000017941 */ /* 0x000fea0003800000 */
.L_x_85:
        /* <DEDUP_REMOVED lines=8> */
.L_x_87:
[----:B-1----:R-:W1:Y:S01]  /*a280*/  S2R R15, SR_CgaCtaId ;  /* 0x00000000000f7919 */ /* 0x002e620000008800 */
[C---:B------:R-:W-:Y:S01]  /*a290*/  LEA R14, R116.reuse, UR50, 0x3 ;  /* 0x00000032740e7c11 */ /* 0x040fe2000f8e18ff */
[----:B------:R-:W-:-:S03]  /*a2a0*/  VIADD R116, R116, 0x1 ;  /* 0x0000000174747836 */ /* 0x000fc60000000000 */
[----:B------:R-:W-:Y:S02]  /*a2b0*/  IADD3 R14, R14, 0xe0, RZ ;  /* 0x000000e00e0e7810 */ /* 0x000fe40007ffe0ff */
[----:B------:R-:W-:-:S04]  /*a2c0*/  ISETP.NE.AND P0, PT, R116, 0x4, PT ;  /* 0x000000047400780c */ /* 0x000fc80003f05270 */
[----:B------:R-:W-:Y:S02]  /*a2d0*/  SEL R116, R116, RZ, P0 ;  /* 0x000000ff74747207 */ /* 0x000fe40000000000 */
[----:B-1----:R-:W-:-:S04]  /*a2e0*/  PRMT R14, R15, 0x654, R14 ;  /* 0x000006540f0e7816 */ /* 0x002fc8000000000e */
[----:B--2---:R1:W-:Y:S02]  /*a2f0*/  SYNCS.ARRIVE.TRANS64.RED.A1T0 RZ, [R14+URZ], RZ ;  /* 0x000000ff0eff79a7 */ /* 0x0043e4000810043f */
[----:B-1----:R-:W-:-:S04]  /*a300*/  SEL R14, RZ, 0x1, P0 ;  /* 0x00000001ff0e7807 */ /* 0x002fc80000000000 */
[----:B------:R-:W-:-:S07]  /*a310*/  LOP3.LUT R115, R115, R14, RZ, 0x3c, !PT ;  /* 0x0000000e73737212 */ /* 0x000fce00078e3cff */
.L_x_81:
[----:B------:R-:W-:Y:S05]  /*a320*/  BSYNC B0 ;  /* 0x0000000000007941 */ /* 0x000fea0003800000 */
.L_x_80:
[----:B------:R-:W-:Y:S01]  /*a330*/  F2FP.F16.E4M3.UNPACK_B R21, R4 ;  /* 0x00000004ff15723e */ /* 0x000fe200020006ff */
[C---:B------:R-:W-:Y:S01]  /*a340*/  FMUL R105, R23.reuse, R105 ;  /* 0x0000006917697220 */ /* 0x040fe20000400000 */
[----:B------:R-:W-:Y:S01]  /*a350*/  F2FP.F16.E4M3.UNPACK_B R26, R5.H1 ;  /* 0x00000005ff1a723e */ /* 0x000fe200030006ff */
[C---:B------:R-:W-:Y:S01]  /*a360*/  FMUL R99, R23.reuse, R99 ;  /* 0x0000006317637220 */ /* 0x040fe20000400000 */
[C---:B------:R-:W-:Y:S01]  /*a370*/  FMUL R104, R23.reuse, R104 ;  /* 0x0000006817687220 */ /* 0x040fe20000400000 */
[--C-:B------:R-:W-:Y:S02]  /*a380*/  HADD2.F32 R15, -RZ, R21.reuse.H0_H0 ;  /* 0x20000015ff0f7230 */ /* 0x100fe40000004100 */
[C---:B------:R-:W-:Y:S01]  /*a390*/  FMUL R28, R23.reuse, R103 ;  /* 0x00000067171c7220 */ /* 0x040fe20000400000 */
[----:B------:R-:W-:Y:S02]  /*a3a0*/  HADD2.F32 R21, -RZ, R21.H1_H1 ;  /* 0x30000015ff157230 */ /* 0x000fe40000004100 */
[C---:B------:R-:W-:Y:S01]  /*a3b0*/  FMUL R97, R23.reuse, R97 ;  /* 0x0000006117617220 */ /* 0x040fe20000400000 */
[----:B------:R-:W-:Y:S01]  /*a3c0*/  FMUL R93, R23, R93 ;  /* 0x0000005d175d7220 */ /* 0x000fe20000400000 */
[----:B------:R-:W-:Y:S01]  /*a3d0*/  FFMA R14, R88, R15, R105 ;  /* 0x0000000f580e7223 */ /* 0x000fe20000000069 */
[----:B------:R-:W-:Y:S01]  /*a3e0*/  F2FP.F16.E4M3.UNPACK_B R15, R5 ;  /* 0x00000005ff0f723e */ /* 0x000fe200020006ff */
[----:B------:R-:W-:-:S02]  /*a3f0*/  HADD2.F32 R5, -RZ, R26.H0_H0 ;  /* 0x2000001aff057230 */ /* 0x000fc40000004100 */
[----:B------:R-:W-:Y:S02]  /*a400*/  FMUL R36, R14, 0.70710676908493041992 ;  /* 0x3f3504f30e247820 */ /* 0x000fe40000400000 */
[----:B------:R-:W-:Y:S02]  /*a410*/  HADD2.F32 R25, -RZ, R15.H0_H0 ;  /* 0x2000000fff197230 */ /* 0x000fe40000004100 */
[C---:B------:R-:W-:Y:S01]  /*a420*/  FMUL R20, R36.reuse, R36 ;  /* 0x0000002424147220 */ /* 0x040fe20000400000 */
[----:B------:R-:W-:-:S04]  /*a430*/  FSETP.GE.AND P5, PT, |R36|, 1.0029599666595458984, PT ;  /* 0x3f8060fe2400780b */ /* 0x000fc80003fa6200 */
[----:B------:R-:W-:Y:S01]  /*a440*/  FSEL R30, |R36|, R20, P5 ;  /* 0x00000014241e7208 */ /* 0x000fe20002800200 */
[----:B------:R-:W-:Y:S01]  /*a450*/  FMUL R20, R23, R100 ;  /* 0x0000006417147220 */ /* 0x000fe20000400000 */
[----:B------:R-:W-:Y:S02]  /*a460*/  FSEL R27, R6, 8.4834944573231041431e-05, P5 ;  /* 0x38b1e96a061b7808 */ /* 0x000fe40002800000 */
[----:B------:R-:W-:Y:S02]  /*a470*/  FSEL R29, -R7, -0.00082130916416645050049, P5 ;  /* 0xba574d20071d7808 */ /* 0x000fe40002800100 */
[----:B------:R-:W-:Y:S02]  /*a480*/  FSEL R31, R8, 0.0052134888246655464172, P5 ;  /* 0x3baad5ea081f7808 */ /* 0x000fe40002800000 */
[----:B------:R-:W-:Y:S01]  /*a490*/  FSEL R24, -R9, -0.026868773624300956726, P5 ;  /* 0xbcdc1be709187808 */ /* 0x000fe20002800100 */
[----:B------:R-:W-:Y:S01]  /*a4a0*/  FFMA R29, R30, R27, R29 ;  /* 0x0000001b1e1d7223 */ /* 0x000fe2000000001d */
[----:B------:R-:W-:-:S02]  /*a4b0*/  HADD2.F32 R27, -RZ, R15.H1_H1 ;  /* 0x3000000fff1b7230 */ /* 0x000fc40000004100 */
[----:B------:R-:W-:Y:S01]  /*a4c0*/  FMUL R15, R23, R101 ;  /* 0x00000065170f7220 */ /* 0x000fe20000400000 */
[----:B------:R-:W-:Y:S01]  /*a4d0*/  FSEL R33, R12, 0.12837915122509002686, P5 ;  /* 0x3e0375d30c217808 */ /* 0x000fe20002800000 */
[----:B------:R-:W-:Y:S01]  /*a4e0*/  FFMA R29, R30, R29, R31 ;  /* 0x0000001d1e1d7223 */ /* 0x000fe2000000001f */
[----:B------:R-:W-:Y:S01]  /*a4f0*/  FSEL R31, R11, -0.37612664699554443359, P5 ;  /* 0xbec093ac0b1f7808 */ /* 0x000fe20002800000 */
[----:B------:R-:W-:Y:S01]  /*a500*/  FFMA R20, R88, R27, R20 ;  /* 0x0000001b58147223 */ /* 0x000fe20000000014 */
[----:B------:R-:W-:Y:S01]  /*a510*/  FSEL R27, R10, 0.11284004896879196167, P5 ;  /* 0x3de718af0a1b7808 */ /* 0x000fe20002800000 */
[----:B------:R-:W-:Y:S01]  /*a520*/  FFMA R29, R30, R29, R24 ;  /* 0x0000001d1e1d7223 */ /* 0x000fe20000000018 */
[----:B------:R-:W-:Y:S01]  /*a530*/  F2FP.F16.E4M3.UNPACK_B R24, R4.H1 ;  /* 0x00000004ff18723e */ /* 0x000fe200030006ff */
[C---:B------:R-:W-:Y:S01]  /*a540*/  FFMA R15, R88.reuse, R25, R15 ;  /* 0x00000019580f7223 */ /* 0x040fe2000000000f */
[----:B------:R-:W-:Y:S01]  /*a550*/  FFMA R4, R88, R5, R99 ;  /* 0x0000000558047223 */ /* 0x000fe20000000063 */
[----:B------:R-:W-:Y:S01]  /*a560*/  FFMA R27, R30, R29, R27 ;  /* 0x0000001d1e1b7223 */ /* 0x000fe2000000001b */
[----:B------:R-:W-:Y:S01]  /*a570*/  FFMA R5, R88, R21, R104 ;  /* 0x0000001558057223 */ /* 0x000fe20000000068 */
[----:B------:R-:W-:-:S02]  /*a580*/  HADD2.F32 R25, -RZ, R24.H0_H0 ;  /* 0x20000018ff197230 */ /* 0x000fc40000004100 */
[C---:B------:R-:W-:Y:S01]  /*a590*/  FMUL R29, R23.reuse, R102 ;  /* 0x00000066171d7220 */ /* 0x040fe20000400000 */
[----:B------:R-:W-:Y:S01]  /*a5a0*/  FFMA R31, R30, R27, R31 ;  /* 0x0000001b1e1f7223 */ /* 0x000fe2000000001f */
[----:B------:R-:W-:Y:S01]  /*a5b0*/  HADD2.F32 R27, -RZ, R26.H1_H1 ;  /* 0x3000001aff1b7230 */ /* 0x000fe20000004100 */
[----:B------:R-:W-:Y:S01]  /*a5c0*/  FSEL R26, -|R36|, R36, P5 ;  /* 0x00000024241a7208 */ /* 0x000fe20002800300 */
[----:B------:R-:W-:Y:S01]  /*a5d0*/  FFMA R21, R88, R25, R28 ;  /* 0x0000001958157223 */ /* 0x000fe2000000001c */
[----:B------:R-:W-:Y:S01]  /*a5e0*/  FFMA R31, R30, R31, R33 ;  /* 0x0000001f1e1f7223 */ /* 0x000fe20000000021 */
[----:B------:R-:W-:Y:S02]  /*a5f0*/  HADD2.F32 R25, -RZ, R24.H1_H1 ;  /* 0x30000018ff197230 */ /* 0x000fe40000004100 */
[----:B------:R-:W-:Y:S01]  /*a600*/  FMUL R24, R23, R98 ;  /* 0x0000006217187220 */ /* 0x000fe20000400000 */
[----:B------:R-:W-:Y:S01]  /*a610*/  FMUL R44, R21, 0.70710676908493041992 ;  /* 0x3f3504f3152c7820 */ /* 0x000fe20000400000 */
[----:B------:R-:W-:Y:S01]  /*a620*/  FFMA R26, R31, R26, R26 ;  /* 0x0000001a1f1a7223 */ /* 0x000fe2000000001a */
[----:B------:R-:W-:Y:S01]  /*a630*/  FMUL R42, R5, 0.70710676908493041992 ;  /* 0x3f3504f3052a7820 */ /* 0x000fe20000400000 */
[C---:B------:R-:W-:Y:S01]  /*a640*/  FFMA R24, R88.reuse, R27, R24 ;  /* 0x0000001b58187223 */ /* 0x040fe20000000018 */
[----:B------:R-:W-:Y:S01]  /*a650*/  FFMA R25, R88, R25, R29 ;  /* 0x0000001958197223 */ /* 0x000fe2000000001d */
[----:B------:R-:W1:Y:S01]  /*a660*/  @P5 MUFU.EX2 R27, R26 ;  /* 0x0000001a001b5308 */ /* 0x000e620000000800 */
[----:B------:R-:W-:Y:S01]  /*a670*/  FMUL R29, R44, R44 ;  /* 0x0000002c2c1d7220 */ /* 0x000fe20000400000 */
[----:B------:R-:W-:Y:S01]  /*a680*/  FMUL R28, R42, R42 ;  /* 0x0000002a2a1c7220 */ /* 0x000fe20000400000 */
[----:B------:R-:W-:Y:S01]  /*a690*/  FMUL R46, R25, 0.70710676908493041992 ;  /* 0x3f3504f3192e7820 */ /* 0x000fe20000400000 */
[----:B------:R-:W-:Y:S01]  /*a6a0*/  FSETP.GE.AND P3, PT, |R44|, 1.0029599666595458984, PT ;  /* 0x3f8060fe2c00780b */ /* 0x000fe20003f66200 */
[----:B------:R-:W-:Y:S01]  /*a6b0*/  FMUL R51, R15, 0.70710676908493041992 ;  /* 0x3f3504f30f337820 */ /* 0x000fe20000400000 */
[----:B------:R-:W-:Y:S01]  /*a6c0*/  FSETP.GE.AND P2, PT, |R42|, 1.0029599666595458984, PT ;  /* 0x3f8060fe2a00780b */ /* 0x000fe20003f46200 */
[C---:B------:R-:W-:Y:S01]  /*a6d0*/  FMUL R30, R46.reuse, R46 ;  /* 0x0000002e2e1e7220 */ /* 0x040fe20000400000 */
[----:B------:R-:W-:Y:S01]  /*a6e0*/  FSETP.GE.AND P4, PT, |R46|, 1.0029599666595458984, PT ;  /* 0x3f8060fe2e00780b */ /* 0x000fe20003f86200 */
[----:B------:R-:W-:Y:S01]  /*a6f0*/  FMUL R52, R20, 0.70710676908493041992 ;  /* 0x3f3504f314347820 */ /* 0x000fe20000400000 */
[----:B------:R-:W-:Y:S01]  /*a700*/  FSEL R32, |R44|, R29, P3 ;  /* 0x0000001d2c207208 */ /* 0x000fe20001800200 */
[----:B------:R-:W-:Y:S01]  /*a710*/  FMUL R55, R4, 0.70710676908493041992 ;  /* 0x3f3504f304377820 */ /* 0x000fe20000400000 */
[----:B------:R-:W-:Y:S01]  /*a720*/  FSEL R28, |R42|, R28, P2 ;  /* 0x0000001c2a1c7208 */ /* 0x000fe20001000200 */
[----:B------:R-:W-:Y:S01]  /*a730*/  FMUL R56, R24, 0.70710676908493041992 ;  /* 0x3f3504f318387820 */ /* 0x000fe20000400000 */
[C---:B------:R-:W-:Y:S01]  /*a740*/  FSEL R29, R6.reuse, 8.4834944573231041431e-05, P2 ;  /* 0x38b1e96a061d7808 */ /* 0x040fe20001000000 */
[----:B------:R-:W-:Y:S01]  /*a750*/  FMUL R25, R25, 0.5 ;  /* 0x3f00000019197820 */ /* 0x000fe20000400000 */
[----:B------:R-:W-:Y:S01]  /*a760*/  FSEL R31, -R7, -0.00082130916416645050049, P2 ;  /* 0xba574d20071f7808 */ /* 0x000fe20001000100 */
[----:B-1----:R-:W-:Y:S01]  /*a770*/  @P5 FADD R27, -R27, 1 ;  /* 0x3f8000001b1b5421 */ /* 0x002fe20000000100 */
[----:B------:R-:W-:Y:S01]  /*a780*/  FSEL R33, R6, 8.4834944573231041431e-05, P3 ;  /* 0x38b1e96a06217808 */ /* 0x000fe20001800000 */
[----:B------:R-:W-:Y:S01]  /*a790*/  FMUL R15, R15, 0.5 ;  /* 0x3f0000000f0f7820 */ /* 0x000fe20000400000 */
[----:B------:R-:W-:Y:S01]  /*a7a0*/  FSEL R35, -R7, -0.00082130916416645050049, P3 ;  /* 0xba574d2007237808 */ /* 0x000fe20001800100 */
[----:B------:R-:W-:Y:S01]  /*a7b0*/  FFMA R29, R28, R29, R31 ;  /* 0x0000001d1c1d7223 */ /* 0x000fe2000000001f */
[----:B------:R-:W-:Y:S01]  /*a7c0*/  FSEL R34, |R46|, R30, P4 ;  /* 0x0000001e2e227208 */ /* 0x000fe20002000200 */
[----:B------:R-:W-:Y:S01]  /*a7d0*/  FMUL R30, R51, R51 ;  /* 0x00000033331e7220 */ /* 0x000fe20000400000 */
[----:B------:R-:W-:Y:S01]  /*a7e0*/  @P5 LOP3.LUT R26, R27, 0x80000000, R36, 0xb8, !PT ;  /* 0x800000001b1a5812 */ /* 0x000fe200078eb824 */
[----:B------:R-:W-:Y:S01]  /*a7f0*/  FMUL R27, R52, R52 ;  /* 0x00000034341b7220 */ /* 0x000fe20000400000 */
[----:B------:R-:W-:Y:S01]  /*a800*/  FSETP.GE.AND P0, PT, |R51|, 1.0029599666595458984, PT ;  /* 0x3f8060fe3300780b */ /* 0x000fe20003f06200 */
[----:B------:R-:W-:Y:S01]  /*a810*/  FFMA R33, R32, R33, R35 ;  /* 0x0000002120217223 */ /* 0x000fe20000000023 */
[----:B------:R-:W-:Y:S01]  /*a820*/  FSETP.GE.AND P5, PT, |R52|, 1.0029599666595458984, PT ;  /* 0x3f8060fe3400780b */ /* 0x000fe20003fa6200 */
[----:B------:R-:W-:Y:S01]  /*a830*/  FADD R26, R26, 1 ;  /* 0x3f8000001a1a7421 */ /* 0x000fe20000000000 */
[----:B------:R-:W-:Y:S01]  /*a840*/  FSEL R37, R6, 8.4834944573231041431e-05, P4 ;  /* 0x38b1e96a06257808 */ /* 0x000fe20002000000 */
[----:B------:R-:W-:Y:S01]  /*a850*/  FMUL R20, R20, 0.5 ;  /* 0x3f00000014147820 */ /* 0x000fe20000400000 */
[----:B------:R-:W-:-:S02]  /*a860*/  FSEL R39, -R7, -0.00082130916416645050049, P4 ;  /* 0xba574d2007277808 */ /* 0x000fc40002000100 */
[----:B------:R-:W-:Y:S02]  /*a870*/  FSEL R38, |R51|, R30, P0 ;  /* 0x0000001e33267208 */ /* 0x000fe40000000200 */
[----:B------:R-:W-:Y:S01]  /*a880*/  FSEL R31, R6, 8.4834944573231041431e-05, P0 ;  /* 0x38b1e96a061f7808 */ /* 0x000fe20000000000 */
[----:B------:R-:W-:Y:S01]  /*a890*/  FFMA R37, R34, R37, R39 ;  /* 0x0000002522257223 */ /* 0x000fe20000000027 */
[----:B------:R-:W-:Y:S02]  /*a8a0*/  FSEL R35, -R7, -0.00082130916416645050049, P0 ;  /* 0xba574d2007237808 */ /* 0x000fe40000000100 */
[----:B------:R-:W-:Y:S02]  /*a8b0*/  FSEL R40, |R52|, R27, P5 ;  /* 0x0000001b34287208 */ /* 0x000fe40002800200 */
[----:B------:R-:W-:Y:S01]  /*a8c0*/  FSEL R27, R8, 0.0052134888246655464172, P2 ;  /* 0x3baad5ea081b7808 */ /* 0x000fe20001000000 */
[----:B------:R-:W-:Y:S01]  /*a8d0*/  FFMA R39, R38, R31, R35 ;  /* 0x0000001f26277223 */ /* 0x000fe20000000023 */
[----:B------:R-:W-:-:S02]  /*a8e0*/  FSEL R31, R8, 0.0052134888246655464172, P3 ;  /* 0x3baad5ea081f7808 */ /* 0x000fc40001800000 */
[----:B------:R-:W-:Y:S01]  /*a8f0*/  FSEL R35, R8, 0.0052134888246655464172, P4 ;  /* 0x3baad5ea08237808 */ /* 0x000fe20002000000 */
[----:B------:R-:W-:Y:S01]  /*a900*/  FFMA R27, R28, R29, R27 ;  /* 0x0000001d1c1b7223 */ /* 0x000fe2000000001b */
[----:B------:R-:W-:Y:S01]  /*a910*/  FSEL R29, -R9, -0.026868773624300956726, P2 ;  /* 0xbcdc1be7091d7808 */ /* 0x000fe20001000100 */
[----:B------:R-:W-:Y:S01]  /*a920*/  FFMA R31, R32, R33, R31 ;  /* 0x00000021201f7223 */ /* 0x000fe2000000001f */
[----:B------:R-:W-:Y:S01]  /*a930*/  FSEL R43, R6, 8.4834944573231041431e-05, P5 ;  /* 0x38b1e96a062b7808 */ /* 0x000fe20002800000 */
[----:B------:R-:W-:Y:S01]  /*a940*/  FFMA R35, R34, R37, R35 ;  /* 0x0000002522237223 */ /* 0x000fe20000000023 */
[----:B------:R-:W-:Y:S01]  /*a950*/  FSEL R45, -R7, -0.00082130916416645050049, P5 ;  /* 0xba574d20072d7808 */ /* 0x000fe20002800100 */
[----:B------:R-:W-:Y:S01]  /*a960*/  FFMA R27, R28, R27, R29 ;  /* 0x0000001b1c1b7223 */ /* 0x000fe2000000001d */
[C---:B------:R-:W-:Y:S02]  /*a970*/  FSEL R33, -R9.reuse, -0.026868773624300956726, P3 ;  /* 0xbcdc1be709217808 */ /* 0x040fe40001800100 */
[----:B------:R-:W-:Y:S01]  /*a980*/  FSEL R37, -R9, -0.026868773624300956726, P4 ;  /* 0xbcdc1be709257808 */ /* 0x000fe20002000100 */
[----:B------:R-:W-:Y:S01]  /*a990*/  FFMA R45, R40, R43, R45 ;  /* 0x0000002b282d7223 */ /* 0x000fe2000000002d */
[----:B------:R-:W-:Y:S01]  /*a9a0*/  FSEL R29, R10, 0.11284004896879196167, P2 ;  /* 0x3de718af0a1d7808 */ /* 0x000fe20001000000 */
[----:B------:R-:W-:Y:S01]  /*a9b0*/  FFMA R33, R32, R31, R33 ;  /* 0x0000001f20217223 */ /* 0x000fe20000000021 */
[----:B------:R-:W-:Y:S01]  /*a9c0*/  FSEL R43, R8, 0.0052134888246655464172, P0 ;  /* 0x3baad5ea082b7808 */ /* 0x000fe20000000000 */
        /* <DEDUP_REMOVED lines=11> */
[----:B------:R-:W-:Y:S01]  /*aa80*/  FSEL R29, R12, 0.12837915122509002686, P3 ;  /* 0x3e0375d30c1d7808 */ /* 0x000fe20001800000 */
[----:B------:R-:W-:Y:S01]  /*aa90*/  FFMA R43, R38, R39, R43 ;  /* 0x00000027262b7223 */ /* 0x000fe2000000002b */
[----:B------:R-:W-:Y:S01]  /*aaa0*/  FSEL R39, R10, 0.11284004896879196167, P4 ;  /* 0x3de718af0a277808 */ /* 0x000fe20002000000 */
[----:B------:R-:W-:Y:S01]  /*aab0*/  FFMA R31, R32, R33, R31 ;  /* 0x00000021201f7223 */ /* 0x000fe2000000001f */
[----:B------:R-:W-:-:S02]  /*aac0*/  FSEL R47, R8, 0.0052134888246655464172, P5 ;  /* 0x3baad5ea082f7808 */ /* 0x000fc40002800000 */
[----:B------:R-:W-:Y:S01]  /*aad0*/  FSEL R28, -|R44|, R44, P3 ;  /* 0x0000002c2c1c7208 */ /* 0x000fe20001800300 */
[----:B------:R-:W-:Y:S01]  /*aae0*/  FFMA R29, R32, R31, R29 ;  /* 0x0000001f201d7223 */ /* 0x000fe2000000001d */
[----:B------:R-:W-:Y:S01]  /*aaf0*/  FSEL R35, R11, -0.37612664699554443359, P4 ;  /* 0xbec093ac0b237808 */ /* 0x000fe20002000000 */
[----:B------:R-:W-:Y:S01]  /*ab00*/  FFMA R37, R34, R37, R39 ;  /* 0x0000002522257223 */ /* 0x000fe20000000027 */
[----:B------:R-:W-:Y:S01]  /*ab10*/  FFMA R45, R40, R45, R47 ;  /* 0x0000002d282d7223 */ /* 0x000fe2000000002f */
[----:B------:R-:W-:Y:S01]  /*ab20*/  FFMA R29, R29, R28, R28 ;  /* 0x0000001c1d1d7223 */ /* 0x000fe2000000001c */
[----:B------:R-:W-:Y:S01]  /*ab30*/  FSEL R47, -R9, -0.026868773624300956726, P5 ;  /* 0xbcdc1be7092f7808 */ /* 0x000fe20002800100 */
[----:B------:R-:W-:Y:S01]  /*ab40*/  FFMA R37, R34, R37, R35 ;  /* 0x0000002522257223 */ /* 0x000fe20000000023 */
[----:B------:R-:W-:Y:S01]  /*ab50*/  FSEL R33, R12, 0.12837915122509002686, P4 ;  /* 0x3e0375d30c217808 */ /* 0x000fe20002000000 */
[----:B------:R-:W1:Y:S01]  /*ab60*/  @P3 MUFU.EX2 R36, R29 ;  /* 0x0000001d00243308 */ /* 0x000e620000000800 */
[----:B------:R-:W-:Y:S01]  /*ab70*/  FSEL R39, R10, 0.11284004896879196167, P0 ;  /* 0x3de718af0a277808 */ /* 0x000fe20000000000 */
[----:B------:R-:W-:Y:S01]  /*ab80*/  FFMA R47, R40, R45, R47 ;  /* 0x0000002d282f7223 */ /* 0x000fe2000000002f */
[----:B------:R-:W-:Y:S01]  /*ab90*/  FSEL R30, -|R42|, R42, P2 ;  /* 0x0000002a2a1e7208 */ /* 0x000fe20001000300 */
[----:B------:R-:W-:Y:S01]  /*aba0*/  FFMA R37, R34, R37, R33 ;  /* 0x0000002522257223 */ /* 0x000fe20000000021 */
[----:B------:R-:W-:Y:S01]  /*abb0*/  F2FP.F16.E4M3.UNPACK_B R31, R3 ;  /* 0x00000003ff1f723e */ /* 0x000fe200020006ff */
[----:B------:R-:W-:Y:S01]  /*abc0*/  FFMA R39, R38, R43, R39 ;  /* 0x0000002b26277223 */ /* 0x000fe20000000027 */
[----:B------:R-:W-:Y:S01]  /*abd0*/  FSEL R45, R11, -0.37612664699554443359, P0 ;  /* 0xbec093ac0b2d7808 */ /* 0x000fe20000000000 */
[----:B------:R-:W-:Y:S01]  /*abe0*/  FFMA R27, R27, R30, R30 ;  /* 0x0000001e1b1b7223 */ /* 0x000fe2000000001e */
[----:B------:R-:W-:Y:S01]  /*abf0*/  F2FP.F16.E4M3.UNPACK_B R34, R3.H1 ;  /* 0x00000003ff22723e */ /* 0x000fe200030006ff */
[--C-:B------:R-:W-:Y:S01]  /*ac00*/  HADD2.F32 R33, -RZ, R31.reuse.H0_H0 ;  /* 0x2000001fff217230 */ /* 0x100fe20000004100 */
[----:B------:R-:W-:Y:S01]  /*ac10*/  FSEL R49, R10, 0.11284004896879196167, P5 ;  /* 0x3de718af0a317808 */ /* 0x000fe20002800000 */
[----:B------:R-:W-:Y:S01]  /*ac20*/  HADD2.F32 R3, -RZ, R31.H1_H1 ;  /* 0x3000001fff037230 */ /* 0x000fe20000004100 */
[----:B------:R-:W-:Y:S01]  /*ac30*/  FSEL R30, -|R46|, R46, P4 ;  /* 0x0000002e2e1e7208 */ /* 0x000fe20002000300 */
[----:B------:R-:W-:Y:S01]  /*ac40*/  FFMA R39, R38, R39, R45 ;  /* 0x0000002726277223 */ /* 0x000fe2000000002d */
[--C-:B------:R-:W-:Y:S01]  /*ac50*/  HADD2.F32 R31, -RZ, R34.reuse.H0_H0 ;  /* 0x20000022ff1f7230 */ /* 0x100fe20000004100 */
[----:B------:R-:W-:Y:S01]  /*ac60*/  FSEL R45, R11, -0.37612664699554443359, P5 ;  /* 0xbec093ac0b2d7808 */ /* 0x000fe20002800000 */
[----:B------:R-:W-:Y:S01]  /*ac70*/  FMUL R32, R23, R95 ;  /* 0x0000005f17207220 */ /* 0x000fe20000400000 */
[----:B------:R-:W-:Y:S01]  /*ac80*/  FFMA R47, R40, R47, R49 ;  /* 0x0000002f282f7223 */ /* 0x000fe20000000031 */
[C---:B------:R-:W-:Y:S01]  /*ac90*/  FSEL R43, R12.reuse, 0.12837915122509002686, P0 ;  /* 0x3e0375d30c2b7808 */ /* 0x040fe20000000000 */
[----:B------:R-:W-:Y:S01]  /*aca0*/  FFMA R30, R37, R30, R30 ;  /* 0x0000001e251e7223 */ /* 0x000fe2000000001e */
[----:B------:R-:W-:Y:S01]  /*acb0*/  FSEL R49, R12, 0.12837915122509002686, P5 ;  /* 0x3e0375d30c317808 */ /* 0x000fe20002800000 */
[----:B------:R-:W-:Y:S01]  /*acc0*/  FFMA R31, R88, R31, R32 ;  /* 0x0000001f581f7223 */ /* 0x000fe20000000020 */
[----:B------:R-:W2:Y:S01]  /*acd0*/  @P2 MUFU.EX2 R35, R27 ;  /* 0x0000001b00232308 */ /* 0x000ea20000000800 */
[----:B------:R-:W-:Y:S01]  /*ace0*/  FFMA R45, R40, R47, R45 ;  /* 0x0000002f282d7223 */ /* 0x000fe2000000002d */
[----:B------:R-:W-:Y:S01]  /*acf0*/  FSEL R32, -|R51|, R51, P0 ;  /* 0x0000003333207208 */ /* 0x000fe20000000300 */
[----:B------:R-:W-:Y:S01]  /*ad00*/  FFMA R39, R38, R39, R43 ;  /* 0x0000002726277223 */ /* 0x000fe2000000002b */
[----:B------:R-:W-:Y:S01]  /*ad10*/  FFMA R28, R88, R33, R97 ;  /* 0x00000021581c7223 */ /* 0x000fe20000000061 */
[----:B------:R-:W-:Y:S01]  /*ad20*/  FMUL R33, R23, R96 ;  /* 0x0000006017217220 */ /* 0x000fe20000400000 */
[----:B------:R-:W-:Y:S01]  /*ad30*/  FSEL R38, -|R52|, R52, P5 ;  /* 0x0000003434267208 */ /* 0x000fe20002800300 */
[----:B-1----:R-:W-:Y:S01]  /*ad40*/  @P3 FADD R36, -R36, 1 ;  /* 0x3f80000024243421 */ /* 0x002fe20000000100 */
[----:B------:R-:W1:Y:S01]  /*ad50*/  @P4 MUFU.EX2 R37, R30 ;  /* 0x0000001e00254308 */ /* 0x000e620000000800 */
[----:B------:R-:W-:Y:S01]  /*ad60*/  FFMA R45, R40, R45, R49 ;  /* 0x0000002d282d7223 */ /* 0x000fe20000000031 */
[----:B------:R-:W-:Y:S01]  /*ad70*/  FFMA R32, R39, R32, R32 ;  /* 0x0000002027207223 */ /* 0x000fe20000000020 */
[----:B------:R-:W-:Y:S01]  /*ad80*/  FFMA R3, R88, R3, R33 ;  /* 0x0000000358037223 */ /* 0x000fe20000000021 */
[----:B------:R-:W-:Y:S01]  /*ad90*/  @P3 LOP3.LUT R29, R36, 0x80000000, R44, 0xb8, !PT ;  /* 0x80000000241d3812 */ /* 0x000fe200078eb82c */
[----:B------:R-:W-:Y:S01]  /*ada0*/  FFMA R33, R45, R38, R38 ;  /* 0x000000262d217223 */ /* 0x000fe20000000026 */
[----:B------:R-:W-:Y:S01]  /*adb0*/  FMUL R57, R28, 0.70710676908493041992 ;  /* 0x3f3504f31c397820 */ /* 0x000fe20000400000 */
[C---:B------:R-:W-:Y:S01]  /*adc0*/  FMUL R40, R56.reuse, R56 ;  /* 0x0000003838287220 */ /* 0x040fe20000400000 */
[----:B------:R-:W3:Y:S01]  /*add0*/  @P0 MUFU.EX2 R36, R32 ;  /* 0x0000002000240308 */ /* 0x000ee20000000800 */
[----:B--2---:R-:W-:Y:S01]  /*ade0*/  @P2 FADD R35, -R35, 1 ;  /* 0x3f80000023232421 */ /* 0x004fe20000000100 */
[----:B------:R-:W-:Y:S01]  /*adf0*/  FSETP.GE.AND P3, PT, |R56|, 1.0029599666595458984, PT ;  /* 0x3f8060fe3800780b */ /* 0x000fe20003f66200 */
[----:B------:R-:W-:Y:S01]  /*ae00*/  FMUL R59, R3, 0.70710676908493041992 ;  /* 0x3f3504f3033b7820 */ /* 0x000fe20000400000 */
[----:B------:R-:W-:Y:S01]  /*ae10*/  FMUL R61, R31, 0.70710676908493041992 ;  /* 0x3f3504f31f3d7820 */ /* 0x000fe20000400000 */
[----:B------:R-:W-:Y:S01]  /*ae20*/  FMUL R3, R3, 0.5 ;  /* 0x3f00000003037820 */ /* 0x000fe20000400000 */
[----:B------:R-:W-:Y:S01]  /*ae30*/  @P2 LOP3.LUT R27, R35, 0x80000000, R42, 0xb8, !PT ;  /* 0x80000000231b2812 */ /* 0x000fe200078eb82a */
[----:B------:R-:W-:Y:S01]  /*ae40*/  HADD2.F32 R35, -RZ, R34.H1_H1 ;  /* 0x30000022ff237230 */ /* 0x000fe20000004100 */
[----:B------:R-:W2:Y:S01]  /*ae50*/  @P5 MUFU.EX2 R38, R33 ;  /* 0x0000002100265308 */ /* 0x000ea20000000800 */
[----:B-1----:R-:W-:Y:S01]  /*ae60*/  @P4 FADD R37, -R37, 1 ;  /* 0x3f80000025254421 */ /* 0x002fe20000000100 */
[----:B------:R-:W-:Y:S01]  /*ae70*/  FMUL R34, R55, R55 ;  /* 0x0000003737227220 */ /* 0x000fe20000400000 */
[C---:B------:R-:W-:Y:S01]  /*ae80*/  FMUL R42, R57.reuse, R57 ;  /* 0x00000039392a7220 */ /* 0x040fe20000400000 */
[----:B------:R-:W-:Y:S01]  /*ae90*/  FSETP.GE.AND P2, PT, |R57|, 1.0029599666595458984, PT ;  /* 0x3f8060fe3900780b */ /* 0x000fe20003f46200 */
[----:B------:R-:W-:Y:S01]  /*aea0*/  FADD R27, R27, 1 ;  /* 0x3f8000001b1b7421 */ /* 0x000fe20000000000 */
[----:B------:R-:W-:Y:S01]  /*aeb0*/  @P4 LOP3.LUT R30, R37, 0x80000000, R46, 0xb8, !PT ;  /* 0x80000000251e4812 */ /* 0x000fe200078eb82e */
[----:B------:R-:W-:Y:S01]  /*aec0*/  FMUL R37, R23, R94 ;  /* 0x0000005e17257220 */ /* 0x000fe20000400000 */
[----:B------:R-:W-:Y:S01]  /*aed0*/  FSETP.GE.AND P4, PT, |R55|, 1.0029599666595458984, PT ;  /* 0x3f8060fe3700780b */ /* 0x000fe20003f86200 */
[----:B---3--:R-:W-:Y:S01]  /*aee0*/  @P0 FADD R36, -R36, 1 ;  /* 0x3f80000024240421 */ /* 0x008fe20000000100 */
[----:B------:R-:W-:Y:S01]  /*aef0*/  FSEL R43, |R56|, R40, P3 ;  /* 0x00000028382b7208 */ /* 0x000fe20001800200 */
[----:B------:R-:W-:Y:S01]  /*af00*/  FADD R29, R29, 1 ;  /* 0x3f8000001d1d7421 */ /* 0x000fe20000000000 */
[----:B------:R-:W-:Y:S01]  /*af10*/  FSEL R39, |R55|, R34, P4 ;  /* 0x0000002237277208 */ /* 0x000fe20002000200 */
[----:B------:R-:W-:Y:S01]  /*af20*/  FFMA R34, R88, R35, R37 ;  /* 0x0000002358227223 */ /* 0x000fe20000000025 */
[----:B------:R-:W-:Y:S01]  /*af30*/  FSEL R45, |R57|, R42, P2 ;  /* 0x0000002a392d7208 */ /* 0x000fe20001000200 */
[----:B------:R-:W-:Y:S01]  /*af40*/  FMUL R35, R59, R59 ;  /* 0x0000003b3b237220 */ /* 0x000fe20000400000 */
[----:B------:R-:W-:Y:S01]  /*af50*/  FSEL R40, R6, 8.4834944573231041431e-05, P4 ;  /* 0x38b1e96a06287808 */ /* 0x000fe20002000000 */
[----:B--2---:R-:W-:Y:S01]  /*af60*/  @P5 FADD R38, -R38, 1 ;  /* 0x3f80000026265421 */ /* 0x004fe20000000100 */
[----:B------:R-:W-:Y:S01]  /*af70*/  FSEL R42, -R7, -0.00082130916416645050049, P4 ;  /* 0xba574d20072a7808 */ /* 0x000fe20002000100 */
[----:B------:R-:W-:Y:S01]  /*af80*/  FADD R30, R30, 1 ;  /* 0x3f8000001e1e7421 */ /* 0x000fe20000000000 */
[----:B------:R-:W-:Y:S01]  /*af90*/  @P0 LOP3.LUT R32, R36, 0x80000000, R51, 0xb8, !PT ;  /* 0x8000000024200812 */ /* 0x000fe200078eb833 */
[----:B------:R-:W-:Y:S01]  /*afa0*/  FMUL R36, R61, R61 ;  /* 0x0000003d3d247220 */ /* 0x000fe20000400000 */
[----:B------:R-:W-:Y:S01]  /*afb0*/  FSETP.GE.AND P0, PT, |R59|, 1.0029599666595458984, PT ;  /* 0x3f8060fe3b00780b */ /* 0x000fe20003f06200 */
[----:B------:R-:W-:Y:S01]  /*afc0*/  FFMA R40, R39, R40, R42 ;  /* 0x0000002827287223 */ /* 0x000fe2000000002a */
[----:B------:R-:W-:Y:S01]  /*afd0*/  @P5 LOP3.LUT R33, R38, 0x80000000, R52, 0xb8, !PT ;  /* 0x8000000026215812 */ /* 0x000fe200078eb834 */
[----:B------:R-:W-:Y:S01]  /*afe0*/  FADD R32, R32, 1 ;  /* 0x3f80000020207421 */ /* 0x000fe20000000000 */
[----:B------:R-:W-:Y:S01]  /*aff0*/  FSEL R44, R6, 8.4834944573231041431e-05, P3 ;  /* 0x38b1e96a062c7808 */ /* 0x000fe20001800000 */
[----:B------:R-:W-:Y:S01]  /*b000*/  FMUL R31, R31, 0.5 ;  /* 0x3f0000001f1f7820 */ /* 0x000fe20000400000 */
[----:B------:R-:W-:Y:S01]  /*b010*/  FSEL R46, -R7, -0.00082130916416645050049, P3 ;  /* 0xba574d20072e7808 */ /* 0x000fe20001800100 */
[----:B------:R-:W-:Y:S01]  /*b020*/  FADD R33, R33, 1 ;  /* 0x3f80000021217421 */ /* 0x000fe20000000000 */
[----:B------:R-:W-:Y:S01]  /*b030*/  FSETP.GE.AND P5, PT, |R61|, 1.0029599666595458984, PT ;  /* 0x3f8060fe3d00780b */ /* 0x000fe20003fa6200 */
[----:B------:R-:W-:Y:S01]  /*b040*/  FMUL R25, R30, R25 ;  /* 0x000000191e197220 */ /* 0x000fe20000400000 */
[----:B------:R-:W-:Y:S01]  /*b050*/  FSEL R47, |R59|, R35, P0 ;  /* 0x000000233b2f7208 */ /* 0x000fe20000000200 */
[----:B------:R-:W-:Y:S01]  /*b060*/  FFMA R44, R43, R44, R46 ;  /* 0x0000002c2b2c7223 */ /* 0x000fe2000000002e */
[----:B------:R-:W-:Y:S01]  /*b070*/  FSEL R38, R6, 8.4834944573231041431e-05, P0 ;  /* 0x38b1e96a06267808 */ /* 0x000fe20000000000 */
[----:B------:R-:W-:Y:S01]  /*b080*/  FMUL R15, R32, R15 ;  /* 0x0000000f200f7220 */ /* 0x000fe20000400000 */
        /* <DEDUP_REMOVED lines=9> */
[----:B------:R-:W-:Y:S01]  /*b120*/  FSEL R42, R8, 0.0052134888246655464172, P2 ;  /* 0x3baad5ea082a7808 */ /* 0x000fe20001000000 */
[----:B------:R-:W-:Y:S01]  /*b130*/  FFMA R36, R39, R40, R36 ;  /* 0x0000002827247223 */ /* 0x000fe20000000024 */
[----:B------:R-:W-:Y:S01]  /*b140*/  FSEL R50, R6, 8.4834944573231041431e-05, P5 ;  /* 0x38b1e96a06327808 */ /* 0x000fe20002800000 */
[----:B------:R-:W-:Y:S01]  /*b150*/  FFMA R44, R43, R44, R38 ;  /* 0x0000002c2b2c7223 */ /* 0x000fe20000000026 */
[----:B------:R-:W-:Y:S01]  /*b160*/  FSEL R52, -R7, -0.00082130916416645050049, P5 ;  /* 0xba574d2007347808 */ /* 0x000fe20002800100 */
[----:B------:R-:W-:Y:S01]  /*b170*/  FFMA R42, R45, R48, R42 ;  /* 0x000000302d2a7223 */ /* 0x000fe2000000002a */
[----:B------:R-:W-:-:S02]  /*b180*/  FSEL R40, R8, 0.0052134888246655464172, P0 ;  /* 0x3baad5ea08287808 */ /* 0x000fc40000000000 */
        /* <DEDUP_REMOVED lines=18> */
[----:B------:R-:W-:Y:S01]  /*b2b0*/  FSEL R48, R10, 0.11284004896879196167, P2 ;  /* 0x3de718af0a307808 */ /* 0x000fe20001000000 */
[----:B------:R-:W-:Y:S01]  /*b2c0*/  FFMA R42, R43, R44, R42 ;  /* 0x0000002c2b2a7223 */ /* 0x000fe2000000002a */
[----:B------:R-:W-:Y:S01]  /*b2d0*/  FSEL R35, -|R55|, R55, P4 ;  /* 0x0000003737237208 */ /* 0x000fe20002000300 */
[----:B------:R-:W-:Y:S01]  /*b2e0*/  FFMA R36, R39, R36, R38 ;  /* 0x0000002427247223 */ /* 0x000fe20000000026 */
[----:B------:R-:W-:Y:S01]  /*b2f0*/  FSEL R40, R11, -0.37612664699554443359, P3 ;  /* 0xbec093ac0b287808 */ /* 0x000fe20001800000 */
[----:B------:R-:W-:Y:S01]  /*b300*/  FFMA R46, R45, R46, R48 ;  /* 0x0000002e2d2e7223 */ /* 0x000fe20000000030 */
[----:B------:R-:W-:Y:S01]  /*b310*/  FSEL R44, R11, -0.37612664699554443359, P2 ;  /* 0xbec093ac0b2c7808 */ /* 0x000fe20001000000 */
[----:B------:R-:W-:Y:S01]  /*b320*/  FFMA R38, R36, R35, R35 ;  /* 0x0000002324267223 */ /* 0x000fe20000000023 */
[C---:B------:R-:W-:Y:S01]  /*b330*/  FSEL R36, R12.reuse, 0.12837915122509002686, P2 ;  /* 0x3e0375d30c247808 */ /* 0x040fe20001000000 */
[----:B------:R-:W-:Y:S01]  /*b340*/  FFMA R40, R43, R42, R40 ;  /* 0x0000002a2b287223 */ /* 0x000fe20000000028 */
[----:B------:R-:W-:Y:S01]  /*b350*/  FSEL R42, R12, 0.12837915122509002686, P3 ;  /* 0x3e0375d30c2a7808 */ /* 0x000fe20001800000 */
[----:B------:R-:W-:Y:S01]  /*b360*/  FFMA R44, R45, R46, R44 ;  /* 0x0000002e2d2c7223 */ /* 0x000fe2000000002c */
[----:B------:R-:W-:-:S02]  /*b370*/  FSEL R54, -R9, -0.026868773624300956726, P5 ;  /* 0xbcdc1be709367808 */ /* 0x000fc40002800100 */
[----:B------:R-:W-:Y:S01]  /*b380*/  FSEL R37, -|R56|, R56, P3 ;  /* 0x0000003838257208 */ /* 0x000fe20001800300 */
[----:B------:R-:W-:Y:S01]  /*b390*/  FFMA R36, R45, R44, R36 ;  /* 0x0000002c2d247223 */ /* 0x000fe20000000024 */
[----:B------:R-:W-:Y:S01]  /*b3a0*/  FSEL R44, R10, 0.11284004896879196167, P0 ;  /* 0x3de718af0a2c7808 */ /* 0x000fe20000000000 */
[----:B------:R-:W-:Y:S01]  /*b3b0*/  FFMA R42, R43, R40, R42 ;  /* 0x000000282b2a7223 */ /* 0x000fe2000000002a */
[----:B------:R-:W-:Y:S01]  /*b3c0*/  F2FP.F16.E4M3.UNPACK_B R35, R0 ;  /* 0x00000000ff23723e */ /* 0x000fe200020006ff */
[----:B------:R-:W-:Y:S01]  /*b3d0*/  FFMA R52, R49, R52, R54 ;  /* 0x0000003431347223 */ /* 0x000fe20000000036 */
[----:B------:R-:W-:Y:S01]  /*b3e0*/  FSEL R39, -|R57|, R57, P2 ;  /* 0x0000003939277208 */ /* 0x000fe20001000300 */
[----:B------:R-:W-:Y:S01]  /*b3f0*/  FFMA R42, R42, R37, R37 ;  /* 0x000000252a2a7223 */ /* 0x000fe20000000025 */
[----:B------:R-:W-:Y:S01]  /*b400*/  FSEL R48, R10, 0.11284004896879196167, P5 ;  /* 0x3de718af0a307808 */ /* 0x000fe20002800000 */
[----:B------:R-:W-:Y:S01]  /*b410*/  FFMA R50, R47, R50, R44 ;  /* 0x000000322f327223 */ /* 0x000fe2000000002c */
[----:B------:R-:W-:Y:S01]  /*b420*/  FSEL R46, R11, -0.37612664699554443359, P0 ;  /* 0xbec093ac0b2e7808 */ /* 0x000fe20000000000 */
[--C-:B------:R-:W-:Y:S01]  /*b430*/  HADD2.F32 R37, -RZ, R35.reuse.H0_H0 ;  /* 0x20000023ff257230 */ /* 0x100fe20000004100 */
[----:B------:R-:W-:Y:S01]  /*b440*/  F2FP.F16.E4M3.UNPACK_B R0, R0.H1 ;  /* 0x00000000ff00723e */ /* 0x000fe200030006ff */
[----:B------:R-:W-:Y:S01]  /*b450*/  FFMA R44, R36, R39, R39 ;  /* 0x00000027242c7223 */ /* 0x000fe20000000027 */
[----:B------:R-:W-:-:S02]  /*b460*/  HADD2.F32 R35, -RZ, R35.H1_H1 ;  /* 0x30000023ff237230 */ /* 0x000fc40000004100 */
[----:B------:R-:W-:Y:S01]  /*b470*/  FFMA R52, R49, R52, R48 ;  /* 0x0000003431347223 */ /* 0x000fe20000000030 */
[----:B------:R-:W-:Y:S01]  /*b480*/  FFMA R46, R47, R50, R46 ;  /* 0x000000322f2e7223 */ /* 0x000fe2000000002e */
[----:B------:R-:W-:Y:S01]  /*b490*/  FMUL R39, R23, R92 ;  /* 0x0000005c17277220 */ /* 0x000fe20000400000 */
[----:B------:R-:W-:Y:S01]  /*b4a0*/  FSEL R50, R11, -0.37612664699554443359, P5 ;  /* 0xbec093ac0b327808 */ /* 0x000fe20002800000 */
[----:B------:R-:W1:Y:S01]  /*b4b0*/  @P4 MUFU.EX2 R40, R38 ;  /* 0x0000002600284308 */ /* 0x000e620000000800 */
[----:B------:R-:W-:Y:S01]  /*b4c0*/  FSEL R48, R12, 0.12837915122509002686, P0 ;  /* 0x3e0375d30c307808 */ /* 0x000fe20000000000 */
[C---:B------:R-:W-:Y:S01]  /*b4d0*/  FFMA R93, R88.reuse, R37, R93 ;  /* 0x00000025585d7223 */ /* 0x040fe2000000005d */
[--C-:B------:R-:W-:Y:S02]  /*b4e0*/  HADD2.F32 R37, -RZ, R0.reuse.H0_H0 ;  /* 0x20000000ff257230 */ /* 0x100fe40000004100 */
[----:B------:R-:W-:Y:S01]  /*b4f0*/  FMUL R36, R23, R91 ;  /* 0x0000005b17247220 */ /* 0x000fe20000400000 */
[----:B------:R-:W-:Y:S01]  /*b500*/  FFMA R51, R88, R35, R39 ;  /* 0x0000002358337223 */ /* 0x000fe20000000027 */
[----:B------:R-:W-:Y:S01]  /*b510*/  FSEL R54, R12, 0.12837915122509002686, P5 ;  /* 0x3e0375d30c367808 */ /* 0x000fe20002800000 */
[----:B------:R-:W-:Y:S01]  /*b520*/  FFMA R50, R49, R52, R50 ;  /* 0x0000003431327223 */ /* 0x000fe20000000032 */
[----:B------:R-:W-:Y:S01]  /*b530*/  FSEL R35, -|R59|, R59, P0 ;  /* 0x0000003b3b237208 */ /* 0x000fe20000000300 */
[----:B------:R-:W-:Y:S01]  /*b540*/  FFMA R46, R47, R46, R48 ;  /* 0x0000002e2f2e7223 */ /* 0x000fe20000000030 */
[----:B------:R-:W2:Y:S01]  /*b550*/  @P2 MUFU.EX2 R45, R44 ;  /* 0x0000002c002d2308 */ /* 0x000ea20000000800 */
[----:B------:R-:W-:Y:S01]  /*b560*/  FFMA R53, R88, R37, R36 ;  /* 0x0000002558357223 */ /* 0x000fe20000000024 */
[----:B------:R-:W-:Y:S01]  /*b570*/  FSEL R37, -|R61|, R61, P5 ;  /* 0x0000003d3d257208 */ /* 0x000fe20002800300 */
[----:B------:R-:W-:Y:S01]  /*b580*/  FFMA R50, R49, R50, R54 ;  /* 0x0000003231327223 */ /* 0x000fe20000000036 */
[----:B------:R-:W-:Y:S01]  /*b590*/  FFMA R46, R46, R35, R35 ;  /* 0x000000232e2e7223 */ /* 0x000fe20000000023 */
[----:B------:R-:W-:-:S02]  /*b5a0*/  HADD2.F32 R35, -RZ, R0.H1_H1 ;  /* 0x30000000ff237230 */ /* 0x000fc40000004100 */
[----:B------:R-:W-:Y:S01]  /*b5b0*/  FMUL R49, R34, 0.70710676908493041992 ;  /* 0x3f3504f322317820 */ /* 0x000fe20000400000 */
[----:B------:R-:W-:Y:S01]  /*b5c0*/  FFMA R50, R50, R37, R37 ;  /* 0x0000002532327223 */ /* 0x000fe20000000025 */
[----:B------:R-:W3:Y:S01]  /*b5d0*/  @P3 MUFU.EX2 R43, R42 ;  /* 0x0000002a002b3308 */ /* 0x000ee20000000800 */
[----:B-1----:R-:W-:Y:S01]  /*b5e0*/  @P4 FADD R40, -R40, 1 ;  /* 0x3f80000028284421 */ /* 0x002fe20000000100 */
[----:B------:R-:W-:Y:S01]  /*b5f0*/  FMUL R37, R23, R90 ;  /* 0x0000005a17257220 */ /* 0x000fe20000400000 */
[----:B------:R-:W-:Y:S01]  /*b600*/  FMUL R39, R49, R49 ;  /* 0x0000003131277220 */ /* 0x000fe20000400000 */
[----:B------:R-:W-:Y:S01]  /*b610*/  FMUL R62, R53, 0.70710676908493041992 ;  /* 0x3f3504f3353e7820 */ /* 0x000fe20000400000 */
[----:B------:R-:W-:Y:S01]  /*b620*/  FMUL R60, R51, 0.70710676908493041992 ;  /* 0x3f3504f3333c7820 */ /* 0x000fe20000400000 */
[----:B------:R-:W-:Y:S01]  /*b630*/  @P4 LOP3.LUT R38, R40, 0x80000000, R55, 0xb8, !PT ;  /* 0x8000000028264812 */ /* 0x000fe200078eb837 */
[----:B------:R-:W-:Y:S01]  /*b640*/  FMUL R55, R93, 0.70710676908493041992 ;  /* 0x3f3504f35d377820 */ /* 0x000fe20000400000 */
[----:B------:R-:W1:Y:S01]  /*b650*/  @P0 MUFU.EX2 R36, R46 ;  /* 0x0000002e00240308 */ /* 0x000e620000000800 */
[----:B--2---:R-:W-:Y:S01]  /*b660*/  @P2 FADD R45, -R45, 1 ;  /* 0x3f8000002d2d2421 */ /* 0x004fe20000000100 */
[----:B------:R-:W-:Y:S01]  /*b670*/  FFMA R47, R88, R35, R37 ;  /* 0x00000023582f7223 */ /* 0x000fe20000000025 */
[C---:B------:R-:W-:Y:S01]  /*b680*/  FMUL R40, R55.reuse, R55 ;  /* 0x0000003737287220 */ /* 0x040fe20000400000 */
[----:B------:R-:W-:Y:S01]  /*b690*/  FSETP.GE.AND P4, PT, |R55|, 1.0029599666595458984, PT ;  /* 0x3f8060fe3700780b */ /* 0x000fe20003f86200 */
[----:B------:R-:W-:Y:S01]  /*b6a0*/  FMUL R35, R62, R62 ;  /* 0x0000003e3e237220 */ /* 0x000fe20000400000 */
[----:B------:R-:W-:Y:S01]  /*b6b0*/  @P2 LOP3.LUT R44, R45, 0x80000000, R57, 0xb8, !PT ;  /* 0x800000002d2c2812 */ /* 0x000fe200078eb839 */
[----:B------:R-:W-:Y:S01]  /*b6c0*/  FMUL R57, R47, 0.70710676908493041992 ;  /* 0x3f3504f32f397820 */ /* 0x000fe20000400000 */
[----:B------:R-:W2:Y:S01]  /*b6d0*/  @P5 MUFU.EX2 R0, R50 ;  /* 0x0000003200005308 */ /* 0x000ea20000000800 */
[----:B---3--:R-:W-:Y:S01]  /*b6e0*/  @P3 FADD R43, -R43, 1 ;  /* 0x3f8000002b2b3421 */ /* 0x008fe20000000100 */
[----:B------:R-:W-:Y:S01]  /*b6f0*/  FSETP.GE.AND P2, PT, |R49|, 1.0029599666595458984, PT ;  /* 0x3f8060fe3100780b */ /* 0x000fe20003f46200 */
[----:B------:R-:W-:Y:S01]  /*b700*/  FMUL R45, R60, R60 ;  /* 0x0000003c3c2d7220 */ /* 0x000fe20000400000 */
[----:B------:R-:W-:Y:S01]  /*b710*/  FSEL R52, R6, 8.4834944573231041431e-05, P4 ;  /* 0x38b1e96a06347808 */ /* 0x000fe20002000000 */
[----:B------:R-:W-:Y:S01]  /*b720*/  FADD R38, R38, 1 ;  /* 0x3f80000026267421 */ /* 0x000fe20000000000 */
[----:B------:R-:W-:Y:S01]  /*b730*/  @P3 LOP3.LUT R42, R43, 0x80000000, R56, 0xb8, !PT ;  /* 0x800000002b2a3812 */ /* 0x000fe200078eb838 */
[----:B------:R-:W-:Y:S01]  /*b740*/  FADD R44, R44, 1 ;  /* 0x3f8000002c2c7421 */ /* 0x000fe20000000000 */
[----:B------:R-:W-:Y:S01]  /*b750*/  FSEL R43, |R55|, R40, P4 ;  /* 0x00000028372b7208 */ /* 0x000fe20002000200 */
[----:B-1----:R-:W-:Y:S01]  /*b760*/  @P0 FADD R36, -R36, 1 ;  /* 0x3f80000024240421 */ /* 0x002fe20000000100 */
[----:B------:R-:W-:Y:S01]  /*b770*/  FSEL R39, |R49|, R39, P2 ;  /* 0x0000002731277208 */ /* 0x000fe20001000200 */
[----:B------:R-:W-:Y:S01]  /*b780*/  FADD R42, R42, 1 ;  /* 0x3f8000002a2a7421 */ /* 0x000fe20000000000 */
[----:B------:R-:W-:-:S02]  /*b790*/  FSEL R40, R6, 8.4834944573231041431e-05, P2 ;  /* 0x38b1e96a06287808 */ /* 0x000fc40001000000 */
[----:B------:R-:W-:Y:S02]  /*b7a0*/  FSEL R48, -R7, -0.00082130916416645050049, P2 ;  /* 0xba574d2007307808 */ /* 0x000fe40001000100 */
[----:B------:R-:W-:Y:S01]  /*b7b0*/  @P0 LOP3.LUT R46, R36, 0x80000000, R59, 0xb8, !PT ;  /* 0x80000000242e0812 */ /* 0x000fe200078eb83b */
[----:B--2---:R-:W-:Y:S01]  /*b7c0*/  @P5 FADD R0, -R0, 1 ;  /* 0x3f80000000005421 */ /* 0x004fe20000000100 */
[----:B------:R-:W-:Y:S01]  /*b7d0*/  FSETP.GE.AND P0, PT, |R62|, 1.0029599666595458984, PT ;  /* 0x3f8060fe3e00780b */ /* 0x000fe20003f06200 */
[----:B------:R-:W-:Y:S01]  /*b7e0*/  FFMA R40, R39, R40, R48 ;  /* 0x0000002827287223 */ /* 0x000fe20000000030 */
[----:B------:R-:W-:Y:S01]  /*b7f0*/  FSETP.GE.AND P3, PT, |R60|, 1.0029599666595458984, PT ;  /* 0x3f8060fe3c00780b */ /* 0x000fe20003f66200 */
[----:B------:R-:W-:Y:S01]  /*b800*/  FADD R46, R46, 1 ;  /* 0x3f8000002e2e7421 */ /* 0x000fe20000000000 */
[----:B------:R-:W-:Y:S01]  /*b810*/  @P5 LOP3.LUT R50, R0, 0x80000000, R61, 0xb8, !PT ;  /* 0x8000000000325812 */ /* 0x000fe200078eb83d */
[----:B------:R-:W-:Y:S01]  /*b820*/  FMUL R0, R57, R57 ;  /* 0x0000003939007220 */ /* 0x000fe20000400000 */
[----:B------:R-:W-:-:S02]  /*b830*/  FSEL R35, |R62|, R35, P0 ;  /* 0x000000233e237208 */ /* 0x000fc40000000200 */
[----:B------:R-:W-:Y:S01]  /*b840*/  FSEL R36, R6, 8.4834944573231041431e-05, P0 ;  /* 0x38b1e96a06247808 */ /* 0x000fe20000000000 */
[----:B------:R-:W-:Y:S01]  /*b850*/  FADD R50, R50, 1 ;  /* 0x3f80000032327421 */ /* 0x000fe20000000000 */
[----:B------:R-:W-:Y:S02]  /*b860*/  FSEL R48, -R7, -0.00082130916416645050049, P0 ;  /* 0xba574d2007307808 */ /* 0x000fe40000000100 */
[----:B------:R-:W-:Y:S01]  /*b870*/  FSETP.GE.AND P5, PT, |R57|, 1.0029599666595458984, PT ;  /* 0x3f8060fe3900780b */ /* 0x000fe20003fa6200 */
[----:B------:R-:W-:Y:S01]  /*b880*/  FMUL R31, R50, R31 ;  /* 0x0000001f321f7220 */ /* 0x000fe20000400000 */
[----:B------:R-:W-:Y:S01]  /*b890*/  FSEL R45, |R60|, R45, P3 ;  /* 0x0000002d3c2d7208 */ /* 0x000fe20001800200 */
[----:B------:R-:W-:Y:S01]  /*b8a0*/  FFMA R48, R35, R36, R48 ;  /* 0x0000002423307223 */ /* 0x000fe20000000030 */
[----:B------:R-:W-:Y:S02]  /*b8b0*/  FSEL R54, -R7, -0.00082130916416645050049, P4 ;  /* 0xba574d2007367808 */ /* 0x000fe40002000100 */
[----:B------:R-:W-:-:S02]  /*b8c0*/  FSEL R56, R6, 8.4834944573231041431e-05, P3 ;  /* 0x38b1e96a06387808 */ /* 0x000fc40001800000 */
[----:B------:R-:W-:Y:S01]  /*b8d0*/  FSEL R58, -R7, -0.00082130916416645050049, P3 ;  /* 0xba574d20073a7808 */ /* 0x000fe20001800100 */
[----:B------:R-:W-:Y:S01]  /*b8e0*/  FFMA R52, R43, R52, R54 ;  /* 0x000000342b347223 */ /* 0x000fe20000000036 */
[----:B------:R-:W-:Y:S02]  /*b8f0*/  FSEL R37, |R57|, R0, P5 ;  /* 0x0000000039257208 */ /* 0x000fe40002800200 */
[C---:B------:R-:W-:Y:S01]  /*b900*/  FSEL R0, R8.reuse, 0.0052134888246655464172, P2 ;  /* 0x3baad5ea08007808 */ /* 0x040fe20001000000 */
[----:B------:R-:W-:Y:S01]  /*b910*/  FFMA R56, R45, R56, R58 ;  /* 0x000000382d387223 */ /* 0x000fe2000000003a */
[----:B------:R-:W-:Y:S02]  /*b920*/  FSEL R36, R8, 0.0052134888246655464172, P3 ;  /* 0x3baad5ea08247808 */ /* 0x000fe40001800000 */
[----:B------:R-:W-:Y:S01]  /*b930*/  FSEL R54, R6, 8.4834944573231041431e-05, P5 ;  /* 0x38b1e96a06367808 */ /* 0x000fe20002800000 */
[----:B------:R-:W-:Y:S01]  /*b940*/  FFMA R0, R39, R40, R0 ;  /* 0x0000002827007223 */ /* 0x000fe20000000000 */
[C---:B------:R-:W-:Y:S01]  /*b950*/  FSEL R6, R8.reuse, 0.0052134888246655464172, P4 ;  /* 0x3baad5ea08067808 */ /* 0x040fe20002000000 */
[----:B------:R-:W-:Y:S01]  /*b960*/  FFMA R36, R45, R56, R36 ;  /* 0x000000382d247223 */ /* 0x000fe20000000024 */
[----:B------:R-:W-:-:S02]  /*b970*/  FSEL R40, R8, 0.0052134888246655464172, P0 ;  /* 0x3baad5ea08287808 */ /* 0x000fc40000000000 */
[----:B------:R-:W-:Y:S01]  /*b980*/  FSEL R56, R8, 0.0052134888246655464172, P5 ;  /* 0x3baad5ea08387808 */ /* 0x000fe20002800000 */
[----:B------:R-:W-:Y:S01]  /*b990*/  FFMA R52, R43, R52, R6 ;  /* 0x000000342b347223 */ /* 0x000fe20000000006 */
[----:B------:R-:W-:Y:S01]  /*b9a0*/  FSEL R8, -R9, -0.026868773624300956726, P4 ;  /* 0xbcdc1be709087808 */ /* 0x000fe20002000100 */
[----:B------:R-:W-:Y:S01]  /*b9b0*/  FFMA R48, R35, R48, R40 ;  /* 0x0000003023307223 */ /* 0x000fe20000000028 */
[----:B------:R-:W-:Y:S02]  /*b9c0*/  FSEL R58, -R7, -0.00082130916416645050049, P5 ;  /* 0xba574d20073a7808 */ /* 0x000fe40002800100 */
[----:B------:R-:W-:Y:S01]  /*b9d0*/  FSEL R6, -R9, -0.026868773624300956726, P2 ;  /* 0xbcdc1be709067808 */ /* 0x000fe20001000100 */
[----:B------:R-:W-:Y:S01]  /*b9e0*/  FFMA R52, R43, R52, R8 ;  /* 0x000000342b347223 */ /* 0x000fe20000000008 */
[----:B------:R-:W-:Y:S01]  /*b9f0*/  FSEL R8, -R9, -0.026868773624300956726, P0 ;  /* 0xbcdc1be709087808 */ /* 0x000fe20000000100 */
[----:B------:R-:W-:Y:S01]  /*ba00*/  FFMA R54, R37, R54, R58 ;  /* 0x0000003625367223 */ /* 0x000fe2000000003a */
[----:B------:R-:W-:Y:S01]  /*ba10*/  FSEL R40, -R9, -0.026868773624300956726, P3 ;  /* 0xbcdc1be709287808 */ /* 0x000fe20001800100 */
[----:B------:R-:W-:Y:S01]  /*ba20*/  FFMA R0, R39, R0, R6 ;  /* 0x0000000027007223 */ /* 0x000fe20000000006 */
[C---:B------:R-:W-:Y:S01]  /*ba30*/  FSEL R6, R10.reuse, 0.11284004896879196167, P2 ;  /* 0x3de718af0a067808 */ /* 0x040fe20001000000 */
[----:B------:R-:W-:Y:S01]  /*ba40*/  FFMA R56, R37, R54, R56 ;  /* 0x0000003625387223 */ /* 0x000fe20000000038 */
[----:B------:R-:W-:Y:S01]  /*ba50*/  FFMA R54, R35, R48, R8 ;  /* 0x0000003023367223 */ /* 0x000fe20000000008 */
[----:B------:R-:W-:Y:S01]  /*ba60*/  FFMA R40, R45, R36, R40 ;  /* 0x000000242d287223 */ /* 0x000fe20000000028 */
[----:B------:R-:W-:Y:S01]  /*ba70*/  FSEL R8, R11, -0.37612664699554443359, P2 ;  /* 0xbec093ac0b087808 */ /* 0x000fe20001000000 */
[----:B------:R-:W-:Y:S01]  /*ba80*/  FFMA R0, R39, R0, R6 ;  /* 0x0000000027007223 */ /* 0x000fe20000000006 */
[----:B------:R-:W-:-:S02]  /*ba90*/  FSEL R36, R10, 0.11284004896879196167, P4 ;  /* 0x3de718af0a247808 */ /* 0x000fc40002000000 */
[----:B------:R-:W-:Y:S01]  /*baa0*/  FSEL R48, R10, 0.11284004896879196167, P3 ;  /* 0x3de718af0a307808 */ /* 0x000fe20001800000 */
[----:B------:R-:W-:Y:S01]  /*bab0*/  FFMA R0, R39, R0, R8 ;  /* 0x0000000027007223 */ /* 0x000fe20000000008 */
[C---:B------:R-:W-:Y:S01]  /*bac0*/  FSEL R6, R12.reuse, 0.12837915122509002686, P2 ;  /* 0x3e0375d30c067808 */ /* 0x040fe20001000000 */
[----:B------:R-:W-:Y:S01]  /*bad0*/  FFMA R36, R43, R52, R36 ;  /* 0x000000342b247223 */ /* 0x000fe20000000024 */
[----:B------:R-:W-:Y:S01]  /*bae0*/  FSEL R8, R11, -0.37612664699554443359, P4 ;  /* 0xbec093ac0b087808 */ /* 0x000fe20002000000 */
[----:B------:R-:W-:Y:S01]  /*baf0*/  FFMA R40, R45, R40, R48 ;  /* 0x000000282d287223 */ /* 0x000fe20000000030 */
[----:B------:R-:W-:Y:S01]  /*bb00*/  FSEL R52, R11, -0.37612664699554443359, P3 ;  /* 0xbec093ac0b347808 */ /* 0x000fe20001800000 */
[----:B------:R-:W-:Y:S01]  /*bb10*/  FFMA R0, R39, R0, R6 ;  /* 0x0000000027007223 */ /* 0x000fe20000000006 */
[----:B------:R-:W-:Y:S01]  /*bb20*/  FSEL R7, -|R49|, R49, P2 ;  /* 0x0000003131077208 */ /* 0x000fe20001000300 */
        /* <DEDUP_REMOVED lines=25> */
[----:B------:R-:W1:Y:S01]  /*bcc0*/  @P3 MUFU.EX2 R7, R40 ;  /* 0x0000002800073308 */ /* 0x000e620000000800 */
[----:B------:R-:W-:Y:S01]  /*bcd0*/  FSEL R12, -|R57|, R57, P5 ;  /* 0x00000039390c7208 */ /* 0x000fe20002800300 */
[----:B------:R-:W-:Y:S01]  /*bce0*/  FFMA R10, R10, R11, R11 ;  /* 0x0000000b0a0a7223 */ /* 0x000fe2000000000b */
[----:B------:R-:W-:Y:S01]  /*bcf0*/  FFMA R35, R37, R48, R35 ;  /* 0x0000003025237223 */ /* 0x000fe20000000023 */
[----:B------:R-:W-:-:S03]  /*bd00*/  F2FP.SATFINITE.E4M3.F32.PACK_AB_MERGE_C R20, R20, R15, RZ ;  /* 0x0000000f1414723e */ /* 0x000fc600048070ff */
[----:B------:R-:W-:Y:S01]  /*bd10*/  FFMA R12, R35, R12, R12 ;  /* 0x0000000c230c7223 */ /* 0x000fe2000000000c */
[----:B------:R-:W2:Y:S08]  /*bd20*/  @P2 MUFU.EX2 R0, R8 ;  /* 0x0000000800002308 */ /* 0x000eb00000000800 */
[----:B------:R-:W3:Y:S01]  /*bd30*/  @P0 MUFU.EX2 R11, R10 ;  /* 0x0000000a000b0308 */ /* 0x000ee20000000800 */
[----:B-1----:R-:W-:-:S05]  /*bd40*/  @P3 FADD R7, -R7, 1 ;  /* 0x3f80000007073421 */ /* 0x002fca0000000100 */
[----:B------:R-:W-:Y:S01]  /*bd50*/  @P3 LOP3.LUT R40, R7, 0x80000000, R60, 0xb8, !PT ;  /* 0x8000000007283812 */ /* 0x000fe200078eb83c */
[----:B------:R-:W-:Y:S01]  /*bd60*/  FMUL R7, R14, 0.5 ;  /* 0x3f0000000e077820 */ /* 0x000fe20000400000 */
[----:B------:R-:W1:Y:S01]  /*bd70*/  @P4 MUFU.EX2 R6, R9 ;  /* 0x0000000900064308 */ /* 0x000e620000000800 */
[----:B--2---:R-:W-:Y:S02]  /*bd80*/  @P2 FADD R0, -R0, 1 ;  /* 0x3f80000000002421 */ /* 0x004fe40000000100 */
[----:B------:R-:W-:Y:S01]  /*bd90*/  FMUL R26, R26, R7 ;  /* 0x000000071a1a7220 */ /* 0x000fe20000400000 */
[----:B------:R-:W-:Y:S01]  /*bda0*/  FMUL R7, R24, 0.5 ;  /* 0x3f00000018077820 */ /* 0x000fe20000400000 */
[----:B------:R-:W-:Y:S01]  /*bdb0*/  FADD R40, R40, 1 ;  /* 0x3f80000028287421 */ /* 0x000fe20000000000 */
[----:B------:R-:W-:Y:S01]  /*bdc0*/  @P2 LOP3.LUT R8, R0, 0x80000000, R49, 0xb8, !PT ;  /* 0x8000000000082812 */ /* 0x000fe200078eb831 */
[----:B------:R-:W-:Y:S01]  /*bdd0*/  FMUL R0, R5, 0.5 ;  /* 0x3f00000005007820 */ /* 0x000fe20000400000 */
[----:B------:R-:W2:Y:S01]  /*bde0*/  @P5 MUFU.EX2 R35, R12 ;  /* 0x0000000c00235308 */ /* 0x000ea20000000800 */
[----:B---3--:R-:W-:Y:S01]  /*bdf0*/  @P0 FADD R11, -R11, 1 ;  /* 0x3f8000000b0b0421 */ /* 0x008fe20000000100 */
[----:B------:R-:W-:Y:S01]  /*be00*/  FMUL R5, R4, 0.5 ;  /* 0x3f00000004057820 */ /* 0x000fe20000400000 */
[----:B------:R-:W-:Y:S01]  /*be10*/  FADD R8, R8, 1 ;  /* 0x3f80000008087421 */ /* 0x000fe20000000000 */
[----:B------:R-:W-:Y:S01]  /*be20*/  FMUL R27, R27, R0 ;  /* 0x000000001b1b7220 */ /* 0x000fe20000400000 */
[----:B------:R-:W-:Y:S01]  /*be30*/  FMUL R0, R93, 0.5 ;  /* 0x3f0000005d007820 */ /* 0x000fe20000400000 */
[----:B------:R-:W-:Y:S01]  /*be40*/  @P0 LOP3.LUT R10, R11, 0x80000000, R62, 0xb8, !PT ;  /* 0x800000000b0a0812 */ /* 0x000fe200078eb83e */
[----:B------:R-:W-:Y:S01]  /*be50*/  FMUL R38, R38, R5 ;  /* 0x0000000526267220 */ /* 0x000fe20000400000 */
[----:B------:R-:W-:Y:S01]  /*be60*/  FMUL R11, R42, R7 ;  /* 0x000000072a0b7220 */ /* 0x000fe20000400000 */
[----:B-1----:R-:W-:Y:S01]  /*be70*/  @P4 FADD R6, -R6, 1 ;  /* 0x3f80000006064421 */ /* 0x002fe20000000100 */
[----:B------:R-:W-:Y:S01]  /*be80*/  FMUL R5, R28, 0.5 ;  /* 0x3f0000001c057820 */ /* 0x000fe20000400000 */
[----:B------:R-:W-:Y:S01]  /*be90*/  FMUL R7, R34, 0.5 ;  /* 0x3f00000022077820 */ /* 0x000fe20000400000 */
[----:B------:R-:W-:Y:S01]  /*bea0*/  FADD R10, R10, 1 ;  /* 0x3f8000000a0a7421 */ /* 0x000fe20000000000 */
[----:B------:R-:W-:Y:S01]  /*beb0*/  F2FP.SATFINITE.E4M3.F32.PACK_AB_MERGE_C R26, R27, R26, RZ ;  /* 0x0000001a1b1a723e */ /* 0x000fe200048070ff */
[----:B------:R-:W-:Y:S01]  /*bec0*/  FMUL R44, R44, R5 ;  /* 0x000000052c2c7220 */ /* 0x000fe20000400000 */
[----:B------:R-:W-:Y:S01]  /*bed0*/  @P4 LOP3.LUT R9, R6, 0x80000000, R55, 0xb8, !PT ;  /* 0x8000000006094812 */ /* 0x000fe200078eb837 */
[----:B------:R-:W-:Y:S01]  /*bee0*/  FMUL R6, R21, 0.5 ;  /* 0x3f00000015067820 */ /* 0x000fe20000400000 */
[----:B--2---:R-:W-:Y:S01]  /*bef0*/  @P5 FADD R35, -R35, 1 ;  /* 0x3f80000023235421 */ /* 0x004fe20000000100 */
[----:B------:R-:W-:Y:S01]  /*bf00*/  FMUL R21, R46, R3 ;  /* 0x000000032e157220 */ /* 0x000fe20000400000 */
[----:B------:R-:W-:Y:S01]  /*bf10*/  FMUL R8, R8, R7 ;  /* 0x0000000708087220 */ /* 0x000fe20000400000 */
[----:B------:R-:W-:Y:S01]  /*bf20*/  FMUL R3, R51, 0.5 ;  /* 0x3f00000033037820 */ /* 0x000fe20000400000 */
[----:B------:R-:W-:Y:S01]  /*bf30*/  FMUL R5, R53, 0.5 ;  /* 0x3f00000035057820 */ /* 0x000fe20000400000 */
[----:B------:R-:W-:Y:S01]  /*bf40*/  @P5 LOP3.LUT R12, R35, 0x80000000, R57, 0xb8, !PT ;  /* 0x80000000230c5812 */ /* 0x000fe200078eb839 */
[----:B------:R-:W-:Y:S01]  /*bf50*/  FMUL R7, R47, 0.5 ;  /* 0x3f0000002f077820 */ /* 0x000fe20000400000 */
[----:B------:R-:W-:Y:S01]  /*bf60*/  FADD R9, R9, 1 ;  /* 0x3f80000009097421 */ /* 0x000fe20000000000 */
[----:B------:R-:W-:Y:S01]  /*bf70*/  FMUL R6, R29, R6 ;  /* 0x000000061d067220 */ /* 0x000fe20000400000 */
[----:B------:R-:W-:Y:S01]  /*bf80*/  FMUL R3, R40, R3 ;  /* 0x0000000328037220 */ /* 0x000fe20000400000 */
[----:B------:R-:W-:Y:S01]  /*bf90*/  FADD R12, R12, 1 ;  /* 0x3f8000000c0c7421 */ /* 0x000fe20000000000 */
[----:B------:R-:W-:Y:S01]  /*bfa0*/  FMUL R0, R9, R0 ;  /* 0x0000000009007220 */ /* 0x000fe20000400000 */
[----:B------:R-:W-:Y:S01]  /*bfb0*/  FMUL R10, R10, R5 ;  /* 0x000000050a0a7220 */ /* 0x000fe20000400000 */
[----:B------:R-:W-:Y:S01]  /*bfc0*/  F2FP.SATFINITE.E4M3.F32.PACK_AB_MERGE_C R6, R25, R6, RZ ;  /* 0x000000061906723e */ /* 0x000fe200048070ff */
[----:B------:R-:W-:Y:S01]  /*bfd0*/  FMUL R7, R12, R7 ;  /* 0x000000070c077220 */ /* 0x000fe20000400000 */
[----:B------:R-:W-:-:S02]  /*bfe0*/  F2FP.SATFINITE.E4M3.F32.PACK_AB_MERGE_C R38, R11, R38, RZ ;  /* 0x000000260b26723e */ /* 0x000fc400048070ff */
[----:B------:R-:W-:Y:S02]  /*bff0*/  F2FP.SATFINITE.E4M3.F32.PACK_AB_MERGE_C R44, R21, R44, RZ ;  /* 0x0000002c152c723e */ /* 0x000fe400048070ff */
[----:B------:R-:W-:Y:S02]  /*c000*/  F2FP.SATFINITE.E4M3.F32.PACK_AB_MERGE_C R8, R8, R31, RZ ;  /* 0x0000001f0808723e */ /* 0x000fe400048070ff */
[----:B------:R-:W-:Y:S02]  /*c010*/  F2FP.SATFINITE.E4M3.F32.PACK_AB_MERGE_C R0, R3, R0, RZ ;  /* 0x000000000300723e */ /* 0x000fe400048070ff */
[----:B------:R-:W-:Y:S01]  /*c020*/  F2FP.SATFINITE.E4M3.F32.PACK_AB_MERGE_C R10, R7, R10, RZ ;  /* 0x0000000a070a723e */ /* 0x000fe200048070ff */
[----:B------:R-:W-:Y:S06]  /*c030*/  @P1 BRA `(.L_x_88) ;  /* 0x0000000000041947 */ /* 0x000fec0003800000 */
[----:B------:R-:W-:-:S04]  /*c040*/  DEPBAR.LE SB0, 0x1 ;  /* 0x000080400000791a */ /* 0x000fc80000000000 */
.L_x_88:
[----:B------:R-:W-:Y:S05]  /*c050*/  WARPSYNC.ALL ;  /* 0x0000000000007948 */ /* 0x000fea0003800000 */
[----:B------:R-:W-:Y:S01]  /*c060*/  BAR.SYNC.DEFER_BLOCKING 0x1, 0x100 ;  /* 0x0044000000007b1d */ /* 0x000fe20000010000 */
[----:B------:R-:W-:-:S05]  /*c070*/  IADD3 R16, P0, R16, UR38, RZ ;  /* 0x0000002610107c10 */ /* 0x000fca000ff1e0ff */
        /* <DEDUP_REMOVED lines=25> */
.L_x_90:
[----:B------:R-:W-:Y:S05]  /*c210*/  BSYNC B0 ;  /* 0x0000000000007941 */ /* 0x000fea0003800000 */
.L_x_89:
[----:B------:R-:W-:Y:S01]  /*c220*/  ULDC.64 UR4, c[0x0][0x8f8] ;  /* 0x00023e0000047ab9 */ /* 0x000fe20000000a00 */
[----:B------:R-:W-:Y:S01]  /*c230*/  IADD3.X R17, R17, UR37, RZ, P0, !PT ;  /* 0x0000002511117c10 */ /* 0x000fe200087fe4ff */
[----:B------:R-:W-:Y:S01]  /*c240*/  UMOV UR47, 0xffffffff ;  /* 0xffffffff002f7882 */ /* 0x000fe20000000000 */
[----:B------:R-:W-:Y:S01]  /*c250*/  ISETP.GE.U32.AND P0, PT, R16, UR4, PT ;  /* 0x0000000410007c0c */ /* 0x000fe2000bf06070 */
[----:B------:R-:W-:Y:S01]  /*c260*/  IMAD.MOV.U32 R8, RZ, RZ, -0x1 ;  /* 0xffffffffff087424 */ /* 0x000fe200078e00ff */
[----:B------:R-:W-:Y:S02]  /*c270*/  PRMT R0, RZ, 0x7610, R0 ;  /* 0x00007610ff007816 */ /* 0x000fe40000000000 */
[----:B------:R-:W-:Y:S02]  /*c280*/  ISETP.GE.U32.AND.EX P0, PT, R17, UR5, PT, P0 ;  /* 0x0000000511007c0c */ /* 0x000fe4000bf06100 */
[----:B------:R-:W-:-:S11]  /*c290*/  MOV R3, 0xffffffff ;  /* 0xffffffff00037802 */ /* 0x000fd60000000f00 */
[----:B------:R-:W-:Y:S05]  /*c2a0*/  @P0 BRA `(.L_x_91) ;  /* 0x0000000400680947 */ /* 0x000fea0003800000 */
[----:B------:R-:W1:Y:S01]  /*c2b0*/  S2R R12, SR_CTAID.X ;  /* 0x00000000000c7919 */ /* 0x000e620000002500 */
[----:B------:R-:W2:Y:S01]  /*c2c0*/  LDC.64 R10, c[0x0][0x8d0] ;  /* 0x00023400ff0a7b82 */ /* 0x000ea20000000a00 */
[----:B------:R-:W-:Y:S01]  /*c2d0*/  ULDC UR4, c[0x0][0x150] ;  /* 0x0000540000047ab9 */ /* 0x000fe20000000800 */
[----:B------:R-:W-:Y:S01]  /*c2e0*/  MOV R8, R16 ;  /* 0x0000001000087202 */ /* 0x000fe20000000f00 */
[----:B------:R-:W3:Y:S01]  /*c2f0*/  S2R R26, SR_CTAID.Y ;  /* 0x00000000001a7919 */ /* 0x000ee20000002600 */
[----:B------:R-:W-:-:S04]  /*c300*/  IMAD.MOV.U32 R9, RZ, RZ, R17 ;  /* 0x000000ffff097224 */ /* 0x000fc800078e0011 */
[----:B------:R-:W4:Y:S08]  /*c310*/  LDC R25, c[0x0][0x144] ;  /* 0x00005100ff197b82 */ /* 0x000f300000000800 */
[----:B------:R-:W3:Y:S08]  /*c320*/  LDC R0, c[0x0][0x8d8] ;  /* 0x00023600ff007b82 */ /* 0x000ef00000000800 */
[----:B------:R-:W3:Y:S01]  /*c330*/  LDC.64 R20, c[0x0][0x8c8] ;  /* 0x00023200ff147b82 */ /* 0x000ee20000000a00 */
[----:B--2---:R-:W-:-:S04]  /*c340*/  ISETP.NE.U32.AND P0, PT, R10, RZ, PT ;  /* 0x000000ff0a00720c */ /* 0x004fc80003f05070 */
[----:B------:R-:W-:Y:S02]  /*c350*/  ISETP.NE.AND.EX P0, PT, R11, RZ, PT, P0 ;  /* 0x000000ff0b00720c */ /* 0x000fe40003f05300 */
[----:B-1----:R-:W-:-:S05]  /*c360*/  I2FP.F32.U32 R3, R12 ;  /* 0x0000000c00037245 */ /* 0x002fca0000201000 */
[----:B------:R-:W-:-:S04]  /*c370*/  FMUL R3, R3, UR4 ;  /* 0x0000000403037c20 */ /* 0x000fc80008400000 */
[----:B------:R1:W2:Y:S02]  /*c380*/  F2I.U32.TRUNC.NTZ R24, R3 ;  /* 0x0000000300187305 */ /* 0x0002a4000020f000 */
[----:B----4-:R-:W-:Y:S05]  /*c390*/  @!P0 BRA `(.L_x_92) ;  /* 0x0000000000288947 */ /* 0x010fea0003800000 */
[----:B-1----:R-:W1:Y:S02]  /*c3a0*/  LDC R3, c[0x0][0x8dc] ;  /* 0x00023700ff037b82 */ /* 0x002e640000000800 */
[----:B-1----:R-:W-:-:S04]  /*c3b0*/  IADD3 R3, P0, R16, R3, RZ ;  /* 0x0000000310037210 */ /* 0x002fc80007f1e0ff */
[----:B------:R-:W-:-:S05]  /*c3c0*/  IADD3.X R13, RZ, R17, RZ, P0, !PT ;  /* 0x00000011ff0d7210 */ /* 0x000fca00007fe4ff */
[----:B------:R-:W-:-:S04]  /*c3d0*/  IMAD.WIDE.U32 R4, R13, R10, RZ ;  /* 0x0000000a0d047225 */ /* 0x000fc800078e00ff */
[----:B------:R-:W-:-:S04]  /*c3e0*/  IMAD.WIDE.U32 R6, P0, R3, R11, R4 ;  /* 0x0000000b03067225 */ /* 0x000fc80007800004 */
[----:B------:R-:W-:Y:S01]  /*c3f0*/  IMAD.WIDE.U32 R4, R3, R10, RZ ;  /* 0x0000000a03047225 */ /* 0x000fe200078e00ff */
[----:B------:R-:W-:-:S03]  /*c400*/  MOV R8, R7 ;  /* 0x0000000700087202 */ /* 0x000fc60000000f00 */
[----:B------:R-:W-:Y:S01]  /*c410*/  IMAD.X R9, RZ, RZ, RZ, P0 ;  /* 0x000000ffff097224 */ /* 0x000fe200000e06ff */
[----:B------:R-:W-:-:S05]  /*c420*/  IADD3 RZ, P0, R5, R6, RZ ;  /* 0x0000000605ff7210 */ /* 0x000fca0007f1e0ff */
[----:B------:R-:W-:-:S08]  /*c430*/  IMAD.WIDE.U32.X R8, R13, R11, R8, P0 ;  /* 0x0000000b0d087225 */ /* 0x000fd000000e0408 */
.L_x_92:
[----:B------:R-:W4:Y:S01]  /*c440*/  LDC.64 R14, c[0x0][0x8e8] ;  /* 0x00023a00ff0e7b82 */ /* 0x000f220000000a00 */
[-CC-:B---3--:R-:W-:Y:S01]  /*c450*/  SHF.R.U64 R32, R8, R0.reuse, R9.reuse ;  /* 0x0000000008207219 */ /* 0x188fe20000001209 */
[----:B------:R-:W-:Y:S01]  /*c460*/  ULDC UR4, c[0x0][0x154] ;  /* 0x0000550000047ab9 */ /* 0x000fe20000000800 */
[----:B------:R-:W-:Y:S01]  /*c470*/  SHF.R.U32.HI R0, RZ, R0, R9 ;  /* 0x00000000ff007219 */ /* 0x000fe20000011609 */
[----:B------:R-:W-:Y:S01]  /*c480*/  IMAD.MOV.U32 R7, RZ, RZ, 0x1 ;  /* 0x00000001ff077424 */ /* 0x000fe200078e00ff */
[----:B-1----:R-:W-:Y:S02]  /*c490*/  IADD3 R3, P0, RZ, -R32, RZ ;  /* 0x80000020ff037210 */ /* 0x002fe40007f1e0ff */
[----:B--2---:R-:W-:Y:S01]  /*c4a0*/  IADD3 R24, -R24, RZ, RZ ;  /* 0x000000ff18187210 */ /* 0x004fe20007ffe1ff */
[----:B------:R-:W1:Y:S02]  /*c4b0*/  LDC R6, c[0x0][0x8c0] ;  /* 0x00023000ff067b82 */ /* 0x000e640000000800 */
[----:B------:R-:W-:-:S02]  /*c4c0*/  IMAD.X R5, RZ, RZ, ~R0, P0 ;  /* 0x000000ffff057224 */ /* 0x000fc400000e0e00 */
[----:B------:R-:W-:Y:S02]  /*c4d0*/  IMAD R28, R25, R24, R12 ;  /* 0x00000018191c7224 */ /* 0x000fe400078e020c */
[-C--:B------:R-:W-:Y:S02]  /*c4e0*/  IMAD R0, R5, R20.reuse, RZ ;  /* 0x0000001405007224 */ /* 0x080fe400078e02ff */
[----:B------:R-:W2:Y:S01]  /*c4f0*/  LDC R8, c[0x0][0x8b0] ;  /* 0x00022c00ff087b82 */ /* 0x000ea20000000800 */
[----:B------:R-:W-:-:S04]  /*c500*/  IMAD.WIDE.U32 R4, R3, R20, R16 ;  /* 0x0000001403047225 */ /* 0x000fc800078e0010 */
[----:B------:R-:W-:Y:S01]  /*c510*/  IMAD R3, R3, R21, R0 ;  /* 0x0000001503037224 */ /* 0x000fe200078e0200 */
[----:B------:R-:W-:Y:S02]  /*c520*/  I2FP.F32.U32 R0, R26 ;  /* 0x0000001a00007245 */ /* 0x000fe40000201000 */
[----:B------:R-:W3:Y:S01]  /*c530*/  LDC R30, c[0x0][0x900] ;  /* 0x00024000ff1e7b82 */ /* 0x000ee20000000800 */
[----:B------:R-:W-:Y:S01]  /*c540*/  IMAD.IADD R3, R5, 0x1, R3 ;  /* 0x0000000105037824 */ /* 0x000fe200078e0203 */
[----:B----4-:R-:W-:Y:S01]  /*c550*/  ISETP.NE.U32.AND P0, PT, R14, RZ, PT ;  /* 0x000000ff0e00720c */ /* 0x010fe20003f05070 */
[----:B------:R-:W-:Y:S01]  /*c560*/  FMUL R0, R0, UR4 ;  /* 0x0000000400007c20 */ /* 0x000fe20008400000 */
[----:B------:R-:W-:Y:S02]  /*c570*/  MOV R5, 0xffffffff ;  /* 0xffffffff00057802 */ /* 0x000fe40000000f00 */
[----:B------:R-:W-:Y:S01]  /*c580*/  ISETP.NE.AND.EX P0, PT, R15, RZ, PT, P0 ;  /* 0x000000ff0f00720c */ /* 0x000fe20003f05300 */
[----:B------:R4:W3:Y:S01]  /*c590*/  F2I.U32.TRUNC.NTZ R20, R0 ;  /* 0x0000000000147305 */ /* 0x0008e2000020f000 */
[----:B------:R-:W4:Y:S01]  /*c5a0*/  LDC R21, c[0x0][0x148] ;  /* 0x00005200ff157b82 */ /* 0x000f220000000800 */
[----:B-1----:R-:W-:-:S02]  /*c5b0*/  SHF.R.U64 R12, R4, R6, R3 ;  /* 0x00000006040c7219 */ /* 0x002fc40000001203 */
[----:B------:R-:W-:-:S05]  /*c5c0*/  SHF.R.U32.HI R3, RZ, R6, R3 ;  /* 0x00000006ff037219 */ /* 0x000fca0000011603 */
[----:B------:R-:W1:Y:S01]  /*c5d0*/  LDC R24, c[0x0][0x8a8] ;  /* 0x00022a00ff187b82 */ /* 0x000e620000000800 */
[-CC-:B--2---:R-:W-:Y:S02]  /*c5e0*/  SHF.R.U64 R10, R12, R8.reuse, R3.reuse ;  /* 0x000000080c0a7219 */ /* 0x184fe40000001203 */
[----:B------:R-:W-:-:S05]  /*c5f0*/  SHF.R.U32.HI R3, RZ, R8, R3 ;  /* 0x00000008ff037219 */ /* 0x000fca0000011603 */
[----:B------:R-:W2:Y:S01]  /*c600*/  LDC R27, c[0x0][0x8f0] ;  /* 0x00023c00ff1b7b82 */ /* 0x000ea20000000800 */
[-C--:B---3--:R-:W-:Y:S02]  /*c610*/  SHF.L.U32 R4, R5, R30.reuse, RZ ;  /* 0x0000001e05047219 */ /* 0x088fe400000006ff */
[-CC-:B------:R-:W-:Y:S02]  /*c620*/  SHF.R.U64 R13, R10, R30.reuse, R3.reuse ;  /* 0x0000001e0a0d7219 */ /* 0x180fe40000001203 */
[----:B------:R-:W-:Y:S02]  /*c630*/  SHF.R.U32.HI R5, RZ, R30, R3 ;  /* 0x0000001eff057219 */ /* 0x000fe40000011603 */
[----:B------:R-:W-:Y:S01]  /*c640*/  LOP3.LUT R25, RZ, R4, RZ, 0x33, !PT ;  /* 0x00000004ff197212 */ /* 0x000fe200078e33ff */
[----:B------:R-:W3:Y:S01]  /*c650*/  LDC R29, c[0x0][0x8e0] ;  /* 0x00023800ff1d7b82 */ /* 0x000ee20000000800 */
[----:B------:R-:W-:Y:S02]  /*c660*/  SHF.L.U32 R30, R7, R30, RZ ;  /* 0x0000001e071e7219 */ /* 0x000fe400000006ff */
[----:B------:R-:W-:-:S05]  /*c670*/  MOV R4, R13 ;  /* 0x0000000d00047202 */ /* 0x000fca0000000f00 */
[----:B------:R-:W1:Y:S01]  /*c680*/  LDC R31, c[0x0][0x8b8] ;  /* 0x00022e00ff1f7b82 */ /* 0x000e620000000800 */
[----:B------:R-:W-:Y:S05]  /*c690*/  @!P0 BRA `(.L_x_93) ;  /* 0x0000000000288947 */ /* 0x000fea0003800000 */
[----:B----4-:R-:W4:Y:S02]  /*c6a0*/  LDC R0, c[0x0][0x8f4] ;  /* 0x00023d00ff007b82 */ /* 0x010f240000000800 */
[----:B----4-:R-:W-:-:S05]  /*c6b0*/  IADD3 R3, P0, R13, R0, RZ ;  /* 0x000000000d037210 */ /* 0x010fca0007f1e0ff */
[----:B------:R-:W-:-:S04]  /*c6c0*/  IMAD.X R11, RZ, RZ, R5, P0 ;  /* 0x000000ffff0b7224 */ /* 0x000fc800000e0605 */
[----:B------:R-:W-:-:S04]  /*c6d0*/  IMAD.WIDE.U32 R4, R11, R14, RZ ;  /* 0x0000000e0b047225 */ /* 0x000fc800078e00ff */
[----:B------:R-:W-:-:S04]  /*c6e0*/  IMAD.WIDE.U32 R6, P0, R3, R15, R4 ;  /* 0x0000000f03067225 */ /* 0x000fc80007800004 */
[----:B------:R-:W-:Y:S01]  /*c6f0*/  IMAD.WIDE.U32 R4, R3, R14, RZ ;  /* 0x0000000e03047225 */ /* 0x000fe200078e00ff */
[----:B------:R-:W-:-:S03]  /*c700*/  IADD3.X R9, RZ, RZ, RZ, P0, !PT ;  /* 0x000000ffff097210 */ /* 0x000fc600007fe4ff */
[----:B------:R-:W-:Y:S01]  /*c710*/  IMAD.MOV.U32 R8, RZ, RZ, R7 ;  /* 0x000000ffff087224 */ /* 0x000fe200078e0007 */
[----:B------:R-:W-:-:S05]  /*c720*/  IADD3 RZ, P0, R5, R6, RZ ;  /* 0x0000000605ff7210 */ /* 0x000fca0007f1e0ff */
[----:B------:R-:W-:-:S08]  /*c730*/  IMAD.WIDE.U32.X R4, R11, R15, R8, P0 ;  /* 0x0000000f0b047225 */ /* 0x000fd000000e0408 */
.L_x_93:
[----:B------:R-:W-:Y:S02]  /*c740*/  ISETP.NE.AND P0, PT, R2, 0x1, PT ;  /* 0x000000010200780c */ /* 0x000fe40003f05270 */
[----:B--2-4-:R-:W-:Y:S01]  /*c750*/  SHF.R.U64 R0, R4, R27, R5 ;  /* 0x0000001b04007219 */ /* 0x014fe20000001205 */
[----:B-1----:R-:W-:Y:S01]  /*c760*/  VIADD R5, R24, 0xffffffff ;  /* 0xffffffff18057836 */ /* 0x002fe20000000000 */
[----:B------:R-:W-:Y:S02]  /*c770*/  LOP3.LUT R3, R10, R25, RZ, 0xc0, !PT ;  /* 0x000000190a037212 */ /* 0x000fe400078ec0ff */
[----:B------:R-:W-:Y:S02]  /*c780*/  IADD3 R20, -R20, RZ, RZ ;  /* 0x000000ff14147210 */ /* 0x000fe40007ffe1ff */
[----:B------:R-:W-:Y:S01]  /*c790*/  IADD3 R4, -R0, RZ, RZ ;  /* 0x000000ff00047210 */ /* 0x000fe20007ffe1ff */
[----:B------:R-:W-:Y:S01]  /*c7a0*/  IMAD R3, R30, R0, R3 ;  /* 0x000000001e037224 */ /* 0x000fe200078e0203 */
[----:B------:R-:W-:-:S02]  /*c7b0*/  LOP3.LUT R5, R12, R5, RZ, 0xc0, !PT ;  /* 0x000000050c057212 */ /* 0x000fc400078ec0ff */
[----:B------:R-:W-:Y:S01]  /*c7c0*/  R2UR UR47, R32 ;  /* 0x00000000202f72ca */ /* 0x000fe200000e0000 */
[----:B------:R-:W-:Y:S02]  /*c7d0*/  @P0 IMAD R28, R21, R20, R26 ;  /* 0x00000014151c0224 */ /* 0x000fe400078e021a */
[----:B---3--:R-:W-:Y:S02]  /*c7e0*/  IMAD R0, R4, R29, R13 ;  /* 0x0000001d04007224 */ /* 0x008fe400078e020d */
[----:B------:R-:W-:Y:S02]  /*c7f0*/  IMAD R3, R3, R31, R28 ;  /* 0x0000001f03037224 */ /* 0x000fe400078e021c */
[----:B------:R-:W-:Y:S02]  /*c800*/  IMAD R0, R0, R24, R5 ;  /* 0x0000001800007224 */ /* 0x000fe400078e0205 */
[----:B------:R-:W-:-:S03]  /*c810*/  IMAD.MOV.U32 R4, RZ, RZ, 0x1 ;  /* 0x00000001ff047424 */ /* 0x000fc600078e00ff */
[----:B------:R-:W-:Y:S02]  /*c820*/  SEL R8, R0, R3, !P0 ;  /* 0x0000000300087207 */ /* 0x000fe40004000000 */
[----:B------:R-:W-:Y:S02]  /*c830*/  SEL R3, R3, R0, !P0 ;  /* 0x0000000003037207 */ /* 0x000fe40004000000 */
[----:B------:R-:W-:-:S07]  /*c840*/  PRMT R0, R4, 0x7610, R0 ;  /* 0x0000761004007816 */ /* 0x000fce0000000000 */
.L_x_91:
[----:B------:R-:W-:Y:S01]  /*c850*/  LOP3.LUT P0, RZ, R0, 0xff, RZ, 0xc0, !PT ;  /* 0x000000ff00ff7812 */ /* 0x000fe2000780c0ff */
[----:B------:R-:W-:-:S04]  /*c860*/  UIMAD.WIDE.U32 UR4, UR51, -0x55555555, URZ ;  /* 0xaaaaaaab330478a5 */ /* 0x000fc8000f8e003f */
[----:B------:R-:W-:-:S04]  /*c870*/  USHF.R.U32.HI UR4, URZ, 0x3, UR5 ;  /* 0x000000033f047899 */ /* 0x000fc80008011605 */
[----:B------:R-:W-:-:S04]  /*c880*/  UIMAD UR4, UR4, -0xc, UR51 ;  /* 0xfffffff4040478a4 */ /* 0x000fc8000f8e0233 */
[----:B------:R-:W-:Y:S08]  /*c890*/  @P0 BRA `(.L_x_94) ;  /* 0xffffff4c00140947 */ /* 0x000ff0000383ffff */
[----:B------:R-:W-:-:S04]  /*c8a0*/  DEPBAR.LE SB0, 0x0 ;  /* 0x000080000000791a */ /* 0x000fc80000000000 */
[----:B------:R-:W-:Y:S05]  /*c8b0*/  EXIT ;  /* 0x000000000000794d */ /* 0x000fea0003800000 */
.L_x_9:
[----:B------:R-:W-:Y:S01]  /*c8c0*/  ULDC.64 UR4, c[0x0][0x8f8] ;  /* 0x00023e0000047ab9 */ /* 0x000fe20000000a00 */
[----:B------:R-:W-:Y:S01]  /*c8d0*/  PRMT R12, RZ, 0x7610, R12 ;  /* 0x00007610ff0c7816 */ /* 0x000fe2000000000c */
[----:B------:R-:W-:Y:S01]  /*c8e0*/  IMAD.MOV.U32 R4, RZ, RZ, -0x1 ;  /* 0xffffffffff047424 */ /* 0x000fe200078e00ff */
[----:B------:R-:W-:Y:S02]  /*c8f0*/  ISETP.GE.U32.AND P1, PT, R16, UR4, PT ;  /* 0x0000000410007c0c */ /* 0x000fe4000bf26070 */
[----:B------:R-:W-:Y:S02]  /*c900*/  MOV R5, 0xffffffff ;  /* 0xffffffff00057802 */ /* 0x000fe40000000f00 */
[----:B------:R-:W-:Y:S02]  /*c910*/  ISETP.GE.U32.AND.EX P1, PT, R17, UR5, PT, P1 ;  /* 0x0000000511007c0c */ /* 0x000fe4000bf26110 */
[----:B------:R-:W-:-:S11]  /*c920*/  MOV R6, 0xffffffff ;  /* 0xffffffff00067802 */ /* 0x000fd60000000f00 */
[----:B------:R-:W-:Y:S05]  /*c930*/  @P1 BRA `(.L_x_95) ;  /* 0x00000004005c1947 */ /* 0x000fea0003800000 */
[----:B------:R-:W1:Y:S01]  /*c940*/  LDC.64 R20, c[0x0][0x8d0] ;  /* 0x00023400ff147b82 */ /* 0x000e620000000a00 */
[----:B------:R-:W-:Y:S01]  /*c950*/  IMAD.MOV.U32 R14, RZ, RZ, R16 ;  /* 0x000000ffff0e7224 */ /* 0x000fe200078e0010 */
[----:B------:R-:W-:-:S06]  /*c960*/  MOV R15, R17 ;  /* 0x00000011000f7202 */ /* 0x000fcc0000000f00 */
[----:B------:R-:W2:Y:S08]  /*c970*/  LDC R6, c[0x0][0x8d8] ;  /* 0x00023600ff067b82 */ /* 0x000eb00000000800 */
[----:B------:R-:W3:Y:S01]  /*c980*/  LDC.64 R24, c[0x0][0x8c8] ;  /* 0x00023200ff187b82 */ /* 0x000ee20000000a00 */
[----:B-1----:R-:W-:-:S04]  /*c990*/  ISETP.NE.U32.AND P1, PT, R20, RZ, PT ;  /* 0x000000ff1400720c */ /* 0x002fc80003f25070 */
[----:B------:R-:W-:-:S13]  /*c9a0*/  ISETP.NE.AND.EX P1, PT, R21, RZ, PT, P1 ;  /* 0x000000ff1500720c */ /* 0x000fda0003f25310 */
[----:B--23--:R-:W-:Y:S05]  /*c9b0*/  @!P1 BRA `(.L_x_96) ;  /* 0x0000000000289947 */ /* 0x00cfea0003800000 */
[----:B------:R-:W1:Y:S02]  /*c9c0*/  LDC R5, c[0x0][0x8dc] ;  /* 0x00023700ff057b82 */ /* 0x000e640000000800 */
[----:B-1----:R-:W-:-:S05]  /*c9d0*/  IADD3 R15, P1, R16, R5, RZ ;  /* 0x00000005100f7210 */ /* 0x002fca0007f3e0ff */
        /* <DEDUP_REMOVED lines=8> */
.L_x_96:
[--C-:B------:R-:W-:Y:S01]  /*ca60*/  SHF.R.U64 R14, R14, R6, R15.reuse ;  /* 0x000000060e0e7219 */ /* 0x100fe2000000120f */
[----:B------:R-:W1:Y:S01]  /*ca70*/  LDC R12, c[0x0][0x8c0] ;  /* 0x00023000ff0c7b82 */ /* 0x000e620000000800 */
[----:B------:R-:W-:Y:S01]  /*ca80*/  I2FP.F32.U32 R5, R10 ;  /* 0x0000000a00057245 */ /* 0x000fe20000201000 */
[----:B------:R-:W-:Y:S01]  /*ca90*/  ULDC UR4, c[0x0][0x150] ;  /* 0x0000540000047ab9 */ /* 0x000fe20000000800 */
[----:B------:R-:W-:Y:S02]  /*caa0*/  SHF.R.U32.HI R4, RZ, R6, R15 ;  /* 0x00000006ff047219 */ /* 0x000fe4000001160f */
[----:B------:R-:W-:Y:S01]  /*cab0*/  IADD3 R11, P1, RZ, -R14, RZ ;  /* 0x8000000eff0b7210 */ /* 0x000fe20007f3e0ff */
[----:B------:R-:W-:Y:S01]  /*cac0*/  FMUL R15, R5, UR4 ;  /* 0x00000004050f7c20 */ /* 0x000fe20008400000 */
[----:B------:R-:W-:Y:S01]  /*cad0*/  ULDC UR4, c[0x0][0x154] ;  /* 0x0000550000047ab9 */ /* 0x000fe20000000800 */
[----:B------:R-:W2:Y:S01]  /*cae0*/  LDC.64 R28, c[0x0][0x8e8] ;  /* 0x00023a00ff1c7b82 */ /* 0x000ea20000000a00 */
[----:B------:R-:W-:Y:S01]  /*caf0*/  IADD3.X R13, RZ, ~R4, RZ, P1, !PT ;  /* 0x80000004ff0d7210 */ /* 0x000fe20000ffe4ff */
[----:B------:R-:W-:-:S02]  /*cb00*/  IMAD.WIDE.U32 R4, R11, R24, R16 ;  /* 0x000000180b047225 */ /* 0x000fc400078e0010 */
[----:B------:R-:W3:Y:S02]  /*cb10*/  F2I.U32.TRUNC.NTZ R15, R15 ;  /* 0x0000000f000f7305 */ /* 0x000ee4000020f000 */
[----:B------:R-:W-:Y:S02]  /*cb20*/  IMAD R6, R13, R24, RZ ;  /* 0x000000180d067224 */ /* 0x000fe400078e02ff */
[----:B------:R-:W4:Y:S02]  /*cb30*/  LDC R21, c[0x0][0x144] ;  /* 0x00005100ff157b82 */ /* 0x000f240000000800 */
[----:B------:R-:W-:-:S04]  /*cb40*/  IMAD R11, R11, R25, R6 ;  /* 0x000000190b0b7224 */ /* 0x000fc800078e0206 */
[----:B------:R-:W-:Y:S01]  /*cb50*/  IMAD.IADD R5, R5, 0x1, R11 ;  /* 0x0000000105057824 */ /* 0x000fe200078e020b */
[----:B------:R-:W-:Y:S01]  /*cb60*/  I2FP.F32.U32 R11, R7 ;  /* 0x00000007000b7245 */ /* 0x000fe20000201000 */
[----:B------:R-:W5:Y:S03]  /*cb70*/  LDC R20, c[0x0][0x8b0] ;  /* 0x00022c00ff147b82 */ /* 0x000f660000000800 */
[-CC-:B-1----:R-:W-:Y:S01]  /*cb80*/  SHF.R.U64 R6, R4, R12.reuse, R5.reuse ;  /* 0x0000000c04067219 */ /* 0x182fe20000001205 */
[----:B------:R-:W-:Y:S01]  /*cb90*/  FMUL R11, R11, UR4 ;  /* 0x000000040b0b7c20 */ /* 0x000fe20008400000 */
[----:B---3--:R-:W-:Y:S02]  /*cba0*/  IADD3 R4, -R15, RZ, RZ ;  /* 0x000000ff0f047210 */ /* 0x008fe40007ffe1ff */
[----:B------:R-:W-:Y:S01]  /*cbb0*/  SHF.R.U32.HI R5, RZ, R12, R5 ;  /* 0x0000000cff057219 */ /* 0x000fe20000011605 */
[----:B------:R-:W1:Y:S01]  /*cbc0*/  LDC R13, c[0x0][0x900] ;  /* 0x00024000ff0d7b82 */ /* 0x000e620000000800 */
[----:B--2---:R-:W-:Y:S01]  /*cbd0*/  ISETP.NE.U32.AND P1, PT, R28, RZ, PT ;  /* 0x000000ff1c00720c */ /* 0x004fe20003f25070 */
[----:B------:R-:W-:-:S03]  /*cbe0*/  IMAD.MOV.U32 R12, RZ, RZ, -0x1 ;  /* 0xffffffffff0c7424 */ /* 0x000fc600078e00ff */
[----:B------:R-:W-:-:S03]  /*cbf0*/  ISETP.NE.AND.EX P1, PT, R29, RZ, PT, P1 ;  /* 0x000000ff1d00720c */ /* 0x000fc60003f25310 */
[----:B------:R-:W2:Y:S01]  /*cc00*/  LDC R22, c[0x0][0x148] ;  /* 0x00005200ff167b82 */ /* 0x000ea20000000800 */
[----:B----4-:R-:W-:Y:S01]  /*cc10*/  IMAD R26, R21, R4, R10 ;  /* 0x00000004151a7224 */ /* 0x010fe200078e020a */
[----:B------:R-:W-:-:S06]  /*cc20*/  MOV R10, 0x1 ;  /* 0x00000001000a7802 */ /* 0x000fcc0000000f00 */
[----:B------:R-:W3:Y:S01]  /*cc30*/  LDC R24, c[0x0][0x8a8] ;  /* 0x00022a00ff187b82 */ /* 0x000ee20000000800 */
[-CC-:B-----5:R-:W-:Y:S02]  /*cc40*/  SHF.R.U64 R21, R6, R20.reuse, R5.reuse ;  /* 0x0000001406157219 */ /* 0x1a0fe40000001205 */
[----:B------:R-:W-:Y:S02]  /*cc50*/  SHF.R.U32.HI R4, RZ, R20, R5 ;  /* 0x00000014ff047219 */ /* 0x000fe40000011605 */
[----:B------:R4:W1:Y:S03]  /*cc60*/  F2I.U32.TRUNC.NTZ R20, R11 ;  /* 0x0000000b00147305 */ /* 0x000866000020f000 */
[----:B------:R-:W2:Y:S01]  /*cc70*/  LDC R25, c[0x0][0x8f0] ;  /* 0x00023c00ff197b82 */ /* 0x000ea20000000800 */
[-C--:B-1----:R-:W-:Y:S02]  /*cc80*/  SHF.R.U64 R23, R21, R13.reuse, R4 ;  /* 0x0000000d15177219 */ /* 0x082fe40000001204 */
[----:B------:R-:W-:-:S02]  /*cc90*/  SHF.L.U32 R12, R12, R13, RZ ;  /* 0x0000000d0c0c7219 */ /* 0x000fc400000006ff */
[-C--:B------:R-:W-:Y:S01]  /*cca0*/  SHF.R.U32.HI R5, RZ, R13.reuse, R4 ;  /* 0x0000000dff057219 */ /* 0x080fe20000011604 */
[----:B------:R-:W-:Y:S01]  /*ccb0*/  IMAD.MOV.U32 R4, RZ, RZ, R23 ;  /* 0x000000ffff047224 */ /* 0x000fe200078e0017 */
[----:B------:R-:W-:Y:S01]  /*ccc0*/  SHF.L.U32 R30, R10, R13, RZ ;  /* 0x0000000d0a1e7219 */ /* 0x000fe200000006ff */
[----:B------:R-:W1:Y:S01]  /*ccd0*/  LDC R27, c[0x0][0x8e0] ;  /* 0x00023800ff1b7b82 */ /* 0x000e620000000800 */
[----:B------:R-:W-:-:S07]  /*cce0*/  LOP3.LUT R32, RZ, R12, RZ, 0x33, !PT ;  /* 0x0000000cff207212 */ /* 0x000fce00078e33ff */
[----:B------:R-:W1:Y:S01]  /*ccf0*/  LDC R31, c[0x0][0x8b8] ;  /* 0x00022e00ff1f7b82 */ /* 0x000e620000000800 */
[----:B----4-:R-:W-:Y:S05]  /*cd00*/  @!P1 BRA `(.L_x_97) ;  /* 0x0000000000289947 */ /* 0x010fea0003800000 */
[----:B------:R-:W4:Y:S02]  /*cd10*/  LDC R4, c[0x0][0x8f4] ;  /* 0x00023d00ff047b82 */ /* 0x000f240000000800 */
[----:B----4-:R-:W-:-:S04]  /*cd20*/  IADD3 R13, P1, R23, R4, RZ ;  /* 0x00000004170d7210 */ /* 0x010fc80007f3e0ff */
        /* <DEDUP_REMOVED lines=8> */
.L_x_97:
[----:B------:R-:W-:Y:S01]  /*cdb0*/  ISETP.NE.AND P1, PT, R2, 0x1, PT ;  /* 0x000000010200780c */ /* 0x000fe20003f25270 */
[----:B------:R-:W-:Y:S01]  /*cdc0*/  IMAD.MOV R20, RZ, RZ, -R20 ;  /* 0x000000ffff147224 */ /* 0x000fe200078e0a14 */
[----:B--2---:R-:W-:Y:S02]  /*cdd0*/  SHF.R.U64 R5, R4, R25, R5 ;  /* 0x0000001904057219 */ /* 0x004fe40000001205 */
[----:B------:R-:W-:Y:S02]  /*cde0*/  LOP3.LUT R4, R21, R32, RZ, 0xc0, !PT ;  /* 0x0000002015047212 */ /* 0x000fe400078ec0ff */
[----:B---3--:R-:W-:Y:S01]  /*cdf0*/  IADD3 R11, R24, -0x1, RZ ;  /* 0xffffffff180b7810 */ /* 0x008fe20007ffe0ff */
[----:B------:R-:W-:Y:S01]  /*ce00*/  IMAD.MOV R10, RZ, RZ, -R5 ;  /* 0x000000ffff0a7224 */ /* 0x000fe200078e0a05 */
[----:B------:R-:W-:Y:S01]  /*ce10*/  MOV R12, 0x1 ;  /* 0x00000001000c7802 */ /* 0x000fe20000000f00 */
[----:B------:R-:W-:Y:S02]  /*ce20*/  IMAD R5, R30, R5, R4 ;  /* 0x000000051e057224 */ /* 0x000fe400078e0204 */
[----:B-1----:R-:W-:-:S02]  /*ce30*/  IMAD R4, R10, R27, R23 ;  /* 0x0000001b0a047224 */ /* 0x002fc400078e0217 */
[----:B------:R-:W-:Y:S01]  /*ce40*/  @P1 IMAD R26, R22, R20, R7 ;  /* 0x00000014161a1224 */ /* 0x000fe200078e0207 */
[----:B------:R-:W-:-:S03]  /*ce50*/  LOP3.LUT R7, R6, R11, RZ, 0xc0, !PT ;  /* 0x0000000b06077212 */ /* 0x000fc600078ec0ff */
[----:B------:R-:W-:Y:S02]  /*ce60*/  IMAD R5, R5, R31, R26 ;  /* 0x0000001f05057224 */ /* 0x000fe400078e021a */
[----:B------:R-:W-:-:S05]  /*ce70*/  IMAD R6, R4, R24, R7 ;  /* 0x0000001804067224 */ /* 0x000fca00078e0207 */
[----:B------:R-:W-:Y:S02]  /*ce80*/  SEL R4, R6, R5, !P1 ;  /* 0x0000000506047207 */ /* 0x000fe40004800000 */
[----:B------:R-:W-:Y:S01]  /*ce90*/  SEL R5, R5, R6, !P1 ;  /* 0x0000000605057207 */ /* 0x000fe20004800000 */
[----:B------:R-:W-:-:S07]  /*cea0*/  IMAD.MOV.U32 R6, RZ, RZ, R14 ;  /* 0x000000ffff067224 */ /* 0x000fce00078e000e */
.L_x_95:
[----:B------:R-:W-:-:S08]  /*ceb0*/  NOP ;  /* 0x0000000000007918 */ /* 0x000fd00000000000 */
[----:B------:R-:W1:-:S00]  /*cec0*/  USETMAXREG.DEALLOC.CTAPOOL 0x28 ;  /* 0x00000028000079c8 */ /* 0x000e4000080e0500 */
[----:B-1----:R-:W-:-:S13]  /*ced0*/  ISETP.NE.AND P1, PT, R3, 0x1, PT ;  /* 0x000000010300780c */ /* 0x002fda0003f25270 */
[----:B------:R-:W-:Y:S05]  /*cee0*/  @!P1 EXIT ;  /* 0x000000000000994d */ /* 0x000fea0003800000 */
[----:B------:R-:W-:Y:S05]  /*cef0*/  @!P4 BRA `(.L_x_98) ;  /* 0x0000001000b4c947 */ /* 0x000fea0003800000 */
[----:B------:R-:W-:-:S13]  /*cf00*/  ISETP.NE.OR P0, PT, R3, 0x2, P0 ;  /* 0x000000020300780c */ /* 0x000fda0000705670 */
[----:B------:R-:W-:Y:S05]  /*cf10*/  @P0 EXIT ;  /* 0x000000000000094d */ /* 0x000fea0003800000 */
[----:B------:R-:W-:-:S13]  /*cf20*/  LOP3.LUT P1, RZ, R12, 0xff, RZ, 0xc0, !PT ;  /* 0x000000ff0cff7812 */ /* 0x000fda000782c0ff */
[----:B------:R-:W-:Y:S05]  /*cf30*/  @!P1 BRA `(.L_x_99) ;  /* 0x0000000000189947 */ /* 0x000fea0003800000 */
[----:B------:R-:W-:Y:S01]  /*cf40*/  UMOV UR4, 0x400 ;  /* 0x0000040000047882 */ /* 0x000fe20000000000 */
[----:B------:R-:W-:Y:S01]  /*cf50*/  MOV R3, RZ ;  /* 0x000000ff00037202 */ /* 0x000fe20000000f00 */
[----:B------:R-:W-:-:S03]  /*cf60*/  ULEA UR4, UR36, UR4, 0x18 ;  /* 0x0000000424047291 */ /* 0x000fc6000f8ec03f */
[----:B------:R-:W-:-:S06]  /*cf70*/  SHF.L.U32 R3, R3, 0x1f, RZ ;  /* 0x0000001f03037819 */ /* 0x000fcc00000006ff */
[----:B------:R-:W1:Y:S02]  /*cf80*/  SYNCS.PHASECHK.TRANS64.TRYWAIT P0, [UR4+0x108], R3 ;  /* 0x00010803ff0075a7 */ /* 0x000e640008000144 */
[----:B-1----:R-:W-:Y:S05]  /*cf90*/  @!P0 BRA `(.L_x_100) ;  /* 0x00000028000c8947 */ /* 0x002fea0003800000 */
.L_x_99:
[----:B-1----:R-:W-:Y:S01]  /*cfa0*/  PRMT R3, RZ, 0x7610, R3 ;  /* 0x00007610ff037816 */ /* 0x002fe20000000003 */
[----:B------:R-:W-:Y:S06]  /*cfb0*/  @P3 BRA `(.L_x_101) ;  /* 0x0000000000243947 */ /* 0x000fec0003800000 */
[----:B------:R-:W-:Y:S02]  /*cfc0*/  ULDC.64 UR4, c[0x0][0x588] ;  /* 0x0001620000047ab9 */ /* 0x000fe40000000a00 */
[----:B------:R-:W-:-:S04]  /*cfd0*/  ISETP.NE.U32.AND P0, PT, RZ, UR4, PT ;  /* 0x00000004ff007c0c */ /* 0x000fc8000bf05070 */
[----:B------:R-:W-:-:S13]  /*cfe0*/  ISETP.NE.AND.EX P0, PT, RZ, UR5, PT, P0 ;  /* 0x00000005ff007c0c */ /* 0x000fda000bf05300 */
[----:B------:R-:W-:Y:S05]  /*cff0*/  @!P0 BRA `(.L_x_102) ;  /* 0x00000000000c8947 */ /* 0x000fea0003800000 */
[----:B------:R1:W5:Y:S01]  /*d000*/  LDG.E R8, desc[UR40][R8.64] ;  /* 0x0000002808087981 */ /* 0x000362000c1e1900 */
[----:B------:R-:W-:Y:S01]  /*d010*/  IMAD.MOV.U32 R3, RZ, RZ, 0x1 ;  /* 0x00000001ff037424 */ /* 0x000fe200078e00ff */
[----:B------:R-:W-:Y:S06]  /*d020*/  BRA `(.L_x_101) ;  /* 0x0000000000087947 */ /* 0x000fec0003800000 */
.L_x_102:
[----:B------:R-:W2:Y:S01]  /*d030*/  LDC R8, c[0x0][0x580] ;  /* 0x00016000ff087b82 */ /* 0x000ea20000000800 */
[----:B------:R-:W-:-:S07]  /*d040*/  MOV R3, 0x1 ;  /* 0x0000000100037802 */ /* 0x000fce0000000f00 */
.L_x_101:
[----:B-1----:R-:W-:Y:S01]  /*d050*/  IMAD.MOV.U32 R9, RZ, RZ, 0x1 ;  /* 0x00000001ff097424 */ /* 0x002fe200078e00ff */
[----:B------:R-:W-:Y:S06]  /*d060*/  @!P1 BRA `(.L_x_103) ;  /* 0x0000000c00e09947 */ /* 0x000fec0003800000 */
[----:B------:R-:W1:Y:S01]  /*d070*/  LDC R10, c[0x0][0x900] ;  /* 0x00024000ff0a7b82 */ /* 0x000e620000000800 */
[----:B------:R-:W-:Y:S01]  /*d080*/  MOV R7, 0xffffffff ;  /* 0xffffffff00077802 */ /* 0x000fe20000000f00 */
[----:B------:R-:W-:Y:S01]  /*d090*/  IMAD.MOV.U32 R9, RZ, RZ, 0x1 ;  /* 0x00000001ff097424 */ /* 0x000fe200078e00ff */
[----:B------:R-:W-:Y:S01]  /*d0a0*/  LOP3.LUT R11, R0, 0x2, RZ, 0xfc, !PT ;  /* 0x00000002000b7812 */ /* 0x000fe200078efcff */
[----:B------:R-:W-:Y:S01]  /*d0b0*/  ULDC.64 UR6, c[0x0][0x198] ;  /* 0x0000660000067ab9 */ /* 0x000fe20000000a00 */
[----:B------:R-:W-:Y:S01]  /*d0c0*/  ULDC.64 UR14, c[0x0][0x588] ;  /* 0x00016200000e7ab9 */ /* 0x000fe20000000a00 */
[----:B------:R-:W-:Y:S01]  /*d0d0*/  ULDC.64 UR22, c[0x0][0x8f8] ;  /* 0x00023e0000167ab9 */ /* 0x000fe20000000a00 */
[----:B------:R-:W-:Y:S01]  /*d0e0*/  ULDC.64 UR24, c[0x0][0x590] ;  /* 0x0001640000187ab9 */ /* 0x000fe20000000a00 */
[----:B------:R-:W3:Y:S01]  /*d0f0*/  LDC R12, c[0x0][0x8a8] ;  /* 0x00022a00ff0c7b82 */ /* 0x000ee20000000800 */
[-C--:B-1----:R-:W-:Y:S02]  /*d100*/  SHF.L.U32 R7, R7, R10.reuse, RZ ;  /* 0x0000000a07077219 */ /* 0x082fe400000006ff */
[----:B------:R-:W-:-:S02]  /*d110*/  SHF.L.U32 R10, R9, R10, RZ ;  /* 0x0000000a090a7219 */ /* 0x000fc400000006ff */
[----:B------:R-:W-:Y:S02]  /*d120*/  MOV R9, 0x1 ;  /* 0x0000000100097802 */ /* 0x000fe40000000f00 */
[----:B------:R-:W-:Y:S01]  /*d130*/  LOP3.LUT R13, RZ, R7, RZ, 0x33, !PT ;  /* 0x00000007ff0d7212 */ /* 0x000fe200078e33ff */
[----:B---3--:R-:W-:-:S07]  /*d140*/  VIADD R12, R12, 0xffffffff ;  /* 0xffffffff0c0c7836 */ /* 0x008fce0000000000 */
.L_x_135:
[----:B------:R-:W-:Y:S02]  /*d150*/  ISETP.NE.U32.AND P0, PT, RZ, UR24, PT ;  /* 0x00000018ff007c0c */ /* 0x000fe4000bf05070 */
[----:B------:R-:W-:Y:S02]  /*d160*/  R2UR UR11, R5 ;  /* 0x00000000050b72ca */ /* 0x000fe400000e0000 */
[----:B------:R-:W-:Y:S02]  /*d170*/  R2UR UR10, R4 ;  /* 0x00000000040a72ca */ /* 0x000fe400000e0000 */
[----:B------:R-:W-:-:S09]  /*d180*/  ISETP.NE.AND.EX P0, PT, RZ, UR25, PT, P0 ;  /* 0x00000019ff007c0c */ /* 0x000fd2000bf05300 */
[----:B------:R-:W-:Y:S02]  /*d190*/  USHF.L.U32 UR11, UR11, 0x7, URZ ;  /* 0x000000070b0b7899 */ /* 0x000fe4000800063f */
[----:B------:R-:W-:Y:S02]  /*d1a0*/  USHF.L.U32 UR10, UR10, 0x7, URZ ;  /* 0x000000070a0a7899 */ /* 0x000fe4000800063f */
[----:B------:R-:W-:Y:S10]  /*d1b0*/  @!P0 BRA `(.L_x_104) ;  /* 0x00000000002c8947 */ /* 0x000ff40003800000 */
[----:B------:R-:W-:-:S04]  /*d1c0*/  ISETP.NE.U32.AND P1, PT, RZ, UR14, PT ;  /* 0x0000000eff007c0c */ /* 0x000fc8000bf25070 */
[----:B------:R-:W-:-:S13]  /*d1d0*/  ISETP.NE.AND.EX P1, PT, RZ, UR15, PT, P1 ;  /* 0x0000000fff007c0c */ /* 0x000fda000bf25310 */
[----:B------:R-:W-:Y:S05]  /*d1e0*/  @!P1 BRA `(.L_x_105) ;  /* 0x0000000000189947 */ /* 0x000fea0003800000 */
[----:B------:R-:W1:Y:S01]  /*d1f0*/  LDC.64 R4, c[0x0][0x588] ;  /* 0x00016200ff047b82 */ /* 0x000e620000000a00 */
[----:B------:R-:W-:-:S04]  /*d200*/  IMAD R3, R6, UR24, RZ ;  /* 0x0000001806037c24 */ /* 0x000fc8000f8e02ff */
[----:B-1----:R-:W-:-:S05]  /*d210*/  IMAD.WIDE R4, R3, 0x4, R4 ;  /* 0x0000000403047825 */ /* 0x002fca00078e0204 */
[----:B--2--5:R1:W5:Y:S01]  /*d220*/  LDG.E R8, desc[UR40][R4.64] ;  /* 0x0000002804087981 */ /* 0x024362000c1e1900 */
[----:B------:R-:W-:Y:S01]  /*d230*/  MOV R3, 0x1 ;  /* 0x0000000100037802 */ /* 0x000fe20000000f00 */
[----:B------:R-:W-:Y:S06]  /*d240*/  BRA `(.L_x_104) ;  /* 0x0000000000087947 */ /* 0x000fec0003800000 */
.L_x_105:
[----:B--2--5:R-:W3:Y:S01]  /*d250*/  LDC R8, c[0x0][0x580] ;  /* 0x00016000ff087b82 */ /* 0x024ee20000000800 */
[----:B------:R-:W-:-:S07]  /*d260*/  IMAD.MOV.U32 R3, RZ, RZ, 0x1 ;  /* 0x00000001ff037424 */ /* 0x000fce00078e00ff */
.L_x_104:
[----:B------:R-:W-:Y:S05]  /*d270*/  @!P0 BRA `(.L_x_106) ;  /* 0x00000000001c8947 */ /* 0x000fea0003800000 */
[----:B------:R-:W-:-:S13]  /*d280*/  LOP3.LUT P2, RZ, R3, 0xff, RZ, 0xc0, !PT ;  /* 0x000000ff03ff7812 */ /* 0x000fda000784c0ff */
[----:B-1----:R-:W1:Y:S02]  /*d290*/  @!P2 LDC.64 R4, c[0x0][0x588] ;  /* 0x00016200ff04ab82 */ /* 0x002e640000000a00 */
[----:B-1----:R-:W-:-:S04]  /*d2a0*/  @!P2 ISETP.NE.U32.AND P0, PT, R4, RZ, PT ;  /* 0x000000ff0400a20c */ /* 0x002fc80003f05070 */
[----:B------:R-:W-:Y:S02]  /*d2b0*/  @!P2 ISETP.NE.AND.EX P1, PT, R5, RZ, PT, P0 ;  /* 0x000000ff0500a20c */ /* 0x000fe40003f25300 */
[----:B--23-5:R-:W-:Y:S02]  /*d2c0*/  @P2 FSETP.EQ.AND P0, PT, R8, RZ, PT ;  /* 0x000000ff0800220b */ /* 0x02cfe40003f02000 */
[----:B------:R-:W-:Y:S01]  /*d2d0*/  @!P2 PLOP3.LUT P0, PT, P1, PT, PT, 0x8, 0x0 ;  /* 0x000000000000a81c */ /* 0x000fe20000f0e170 */
[----:B------:R-:W-:-:S12]  /*d2e0*/  BRA `(.L_x_107) ;  /* 0x0000000000047947 */ /* 0x000fd80003800000 */
.L_x_106:
[----:B--23-5:R-:W-:-:S13]  /*d2f0*/  FSETP.EQ.AND P0, PT, R8, RZ, PT ;  /* 0x000000ff0800720b */ /* 0x02cfda0003f02000 */
.L_x_107:
[----:B------:R-:W-:Y:S02]  /*d300*/  ISETP.NE.AND P2, PT, R11, 0x3, PT ;  /* 0x000000030b00780c */ /* 0x000fe40003f45270 */
[----:B------:R-:W-:-:S04]  /*d310*/  ELECT P1, URZ, PT ;  /* 0x00000000003f782f */ /* 0x000fc80003820000 */
[----:B------:R-:W-:-:S07]  /*d320*/  PLOP3.LUT P0, PT, P1, P0, PT, 0x20, 0x0 ;  /* 0x000000000000781c */ /* 0x000fce0000f00470 */
[----:B------:R-:W-:Y:S06]  /*d330*/  @!P2 BRA `(.L_x_108) ;  /* 0x000000000004a947 */ /* 0x000fec0003800000 */
[----:B------:R-:W-:Y:S01]  /*d340*/  BPT.TRAP 0x1 ;  /* 0x000000040000795c */ /* 0x000fe20000300000 */
.L_x_108:
[----:B------:R-:W2:Y:S01]  /*d350*/  S2UR UR36, SR_CgaCtaId ;  /* 0x00000000002479c3 */ /* 0x000ea20000008800 */
[----:B------:R-:W-:Y:S01]  /*d360*/  UMOV UR4, 0x400 ;  /* 0x0000040000047882 */ /* 0x000fe20000000000 */
[----:B-1----:R-:W-:Y:S01]  /*d370*/  SHF.L.U32 R4, R9, 0x1f, RZ ;  /* 0x0000001f09047819 */ /* 0x002fe200000006ff */
[----:B--2---:R-:W-:-:S09]  /*d380*/  ULEA UR5, UR36, UR4, 0x18 ;  /* 0x0000000424057291 */ /* 0x004fd2000f8ec03f */
[----:B------:R-:W1:Y:S02]  /*d390*/  SYNCS.PHASECHK.TRANS64.TRYWAIT P1, [UR5+0xe0], R4 ;  /* 0x0000e004ff0075a7 */ /* 0x000e640008020145 */
[----:B-1----:R-:W-:Y:S05]  /*d3a0*/  @!P1 BRA `(.L_x_109) ;  /* 0x0000002400209947 */ /* 0x002fea0003800000 */
.L_x_179:
[----:B------:R-:W-:Y:S04]  /*d3b0*/  BSSY B0, `(.L_x_110) ;  /* 0x000000e000007945 */ /* 0x000fe80003800000 */
[----:B------:R-:W-:Y:S05]  /*d3c0*/  @!P0 BRA `(.L_x_111) ;  /* 0x0000000000308947 */ /* 0x000fea0003800000 */
[----:B------:R-:W-:Y:S01]  /*d3d0*/  R2UR UR12, R6 ;  /* 0x00000000060c72ca */ /* 0x000fe200000e0000 */
[----:B------:R-:W-:Y:S02]  /*d3e0*/  UIADD3 UR16, UP0, UR6, 0x3f0, URZ ;  /* 0x000003f006107890 */ /* 0x000fe4000ff1e03f */
[----:B------:R-:W-:Y:S02]  /*d3f0*/  UIADD3 UR8, UR5, 0x200, URZ ;  /* 0x0000020005087890 */ /* 0x000fe4000fffe03f */
[----:B------:R-:W-:Y:S02]  /*d400*/  UIADD3 UR9, UR5, 0xc0, URZ ;  /* 0x000000c005097890 */ /* 0x000fe4000fffe03f */
[----:B------:R-:W-:Y:S01]  /*d410*/  UIADD3.X UR17, URZ, UR7, URZ, UP0, !UPT ;  /* 0x000000073f117290 */ /* 0x000fe200087fe43f */
[----:B------:R-:W-:Y:S01]  /*d420*/  UMOV UR18, 0x0 ;  /* 0x0000000000127882 */ /* 0x000fe20000000000 */
[----:B------:R-:W-:-:S07]  /*d430*/  UMOV UR19, 0x10000000 ;  /* 0x1000000000137882 */ /* 0x000fce0000000000 */
[----:B------:R2:W-:Y:S02]  /*d440*/  UTMALDG.3D [UR8], [UR16], desc[UR18] ;  /* 0x00001208100075b4 */ /* 0x0005e40008011000 */
[----:B--2---:R-:W-:Y:S05]  /*d450*/  @!P2 BRA `(.L_x_112) ;  /* 0x000000000004a947 */ /* 0x004fea0003800000 */
[----:B------:R-:W-:Y:S01]  /*d460*/  BPT.TRAP 0x1 ;  /* 0x000000040000795c */ /* 0x000fe20000300000 */
.L_x_112:
[----:B-1----:R-:W1:Y:S02]  /*d470*/  LDC R5, c[0x0][0x800] ;  /* 0x00020000ff057b82 */ /* 0x002e640000000800 */
[----:B-1----:R2:W-:Y:S02]  /*d480*/  SYNCS.ARRIVE.TRANS64.RED.A0TR RZ, [UR5+0xc0], R5 ;  /* 0x0000c005ffff79a7 */ /* 0x0025e40008300405 */
.L_x_111:
[----:B------:R-:W-:Y:S05]  /*d490*/  BSYNC B0 ;  /* 0x0000000000007941 */ /* 0x000fea0003800000 */
.L_x_110:
[----:B------:R-:W-:Y:S05]  /*d4a0*/  @!P2 BRA `(.L_x_113) ;  /* 0x000000000004a947 */ /* 0x000fea0003800000 */
[----:B------:R-:W-:Y:S01]  /*d4b0*/  BPT.TRAP 0x1 ;  /* 0x000000040000795c */ /* 0x000fe20000300000 */
.L_x_113:
[----:B------:R-:W-:-:S04]  /*d4c0*/  UIADD3 UR4, UR5, 0xc0, URZ ;  /* 0x000000c005047890 */ /* 0x000fc8000fffe03f */
[----:B------:R-:W-:-:S09]  /*d4d0*/  UPRMT UR4, UR36, 0x654, UR4 ;  /* 0x0000065424047896 */ /* 0x000fd20008000004 */
[----:B------:R-:W-:Y:S01]  /*d4e0*/  SYNCS.ARRIVE.TRANS64.RED.A1T0 RZ, [UR4], RZ ;  /* 0x000000ffffff79a7 */ /* 0x000fe20008100404 */
[----:B------:R-:W-:Y:S05]  /*d4f0*/  @!P2 BRA `(.L_x_114) ;  /* 0x000000000004a947 */ /* 0x000fea0003800000 */
[----:B------:R-:W-:Y:S01]  /*d500*/  BPT.TRAP 0x1 ;  /* 0x000000040000795c */ /* 0x000fe20000300000 */
.L_x_114:
[----:B------:R-:W3:Y:S02]  /*d510*/  SYNCS.PHASECHK.TRANS64.TRYWAIT P1, [UR5+0xe8], R4 ;  /* 0x0000e804ff0075a7 */ /* 0x000ee40008020145 */
[----:B---3--:R-:W-:Y:S05]  /*d520*/  @!P1 BRA `(.L_x_115) ;  /* 0x0000002000d89947 */ /* 0x008fea0003800000 */
.L_x_180:
[----:B------:R-:W-:Y:S04]  /*d530*/  BSSY B0, `(.L_x_116) ;  /* 0x0000010000007945 */ /* 0x000fe80003800000 */
[----:B------:R-:W-:Y:S05]  /*d540*/  @!P0 BRA `(.L_x_117) ;  /* 0x0000000000388947 */ /* 0x000fea0003800000 */
[----:B------:R-:W-:Y:S01]  /*d550*/  UIADD3 UR8, UP0, UR6, 0x3f0, URZ ;  /* 0x000003f006087890 */ /* 0x000fe2000ff1e03f */
[----:B------:R-:W-:Y:S01]  /*d560*/  R2UR UR20, R6 ;  /* 0x00000000061472ca */ /* 0x000fe200000e0000 */
[----:B------:R-:W-:Y:S02]  /*d570*/  UIADD3 UR18, UR10, 0x20, URZ ;  /* 0x000000200a127890 */ /* 0x000fe4000fffe03f */
[----:B------:R-:W-:Y:S02]  /*d580*/  UIADD3 UR16, UR5, 0x1200, URZ ;  /* 0x0000120005107890 */ /* 0x000fe4000fffe03f */
[----:B------:R-:W-:Y:S02]  /*d590*/  UIADD3 UR17, UR5, 0xc8, URZ ;  /* 0x000000c805117890 */ /* 0x000fe4000fffe03f */
[----:B------:R-:W-:Y:S01]  /*d5a0*/  UIADD3.X UR9, URZ, UR7, URZ, UP0, !UPT ;  /* 0x000000073f097290 */ /* 0x000fe200087fe43f */
[----:B------:R-:W-:Y:S01]  /*d5b0*/  UMOV UR12, 0x0 ;  /* 0x00000000000c7882 */ /* 0x000fe20000000000 */
[----:B------:R-:W-:Y:S01]  /*d5c0*/  UMOV UR13, 0x10000000 ;  /* 0x10000000000d7882 */ /* 0x000fe20000000000 */
[----:B------:R-:W-:-:S06]  /*d5d0*/  UMOV UR19, UR11 ;  /* 0x0000000b00137c82 */ /* 0x000fcc0008000000 */
[----:B------:R3:W-:Y:S02]  /*d5e0*/  UTMALDG.3D [UR16], [UR8], desc[UR12] ;  /* 0x00000c10080075b4 */ /* 0x0007e40008011000 */
[----:B---3--:R-:W-:Y:S05]  /*d5f0*/  @!P2 BRA `(.L_x_118) ;  /* 0x000000000004a947 */ /* 0x008fea0003800000 */
[----:B------:R-:W-:Y:S01]  /*d600*/  BPT.TRAP 0x1 ;  /* 0x000000040000795c */ /* 0x000fe20000300000 */
.L_x_118:
[----:B-12---:R-:W1:Y:S02]  /*d610*/  LDC R5, c[0x0][0x800] ;  /* 0x00020000ff057b82 */ /* 0x006e640000000800 */
[----:B-1----:R3:W-:Y:S02]  /*d620*/  SYNCS.ARRIVE.TRANS64.RED.A0TR RZ, [UR5+0xc8], R5 ;  /* 0x0000c805ffff79a7 */ /* 0x0027e40008300405 */
.L_x_117:
[----:B------:R-:W-:Y:S05]  /*d630*/  BSYNC B0 ;  /* 0x0000000000007941 */ /* 0x000fea0003800000 */
.L_x_116:
[----:B------:R-:W-:Y:S05]  /*d640*/  @!P2 BRA `(.L_x_119) ;  /* 0x000000000004a947 */ /* 0x000fea0003800000 */
[----:B------:R-:W-:Y:S01]  /*d650*/  BPT.TRAP 0x1 ;  /* 0x000000040000795c */ /* 0x000fe20000300000 */
.L_x_119:
[----:B------:R-:W-:-:S04]  /*d660*/  UIADD3 UR4, UR5, 0xc8, URZ ;  /* 0x000000c805047890 */ /* 0x000fc8000fffe03f */
[----:B------:R-:W-:-:S09]  /*d670*/  UPRMT UR4, UR36, 0x654, UR4 ;  /* 0x0000065424047896 */ /* 0x000fd20008000004 */
[----:B------:R-:W-:Y:S01]  /*d680*/  SYNCS.ARRIVE.TRANS64.RED.A1T0 RZ, [UR4], RZ ;  /* 0x000000ffffff79a7 */ /* 0x000fe20008100404 */
[----:B------:R-:W-:Y:S05]  /*d690*/  @!P2 BRA `(.L_x_120) ;  /* 0x000000000004a947 */ /* 0x000fea0003800000 */
[----:B------:R-:W-:Y:S01]  /*d6a0*/  BPT.TRAP 0x1 ;  /* 0x000000040000795c */ /* 0x000fe20000300000 */
.L_x_120:
[----:B------:R-:W4:Y:S02]  /*d6b0*/  SYNCS.PHASECHK.TRANS64.TRYWAIT P1, [UR5+0xf0], R4 ;  /* 0x0000f004ff0075a7 */ /* 0x000f240008020145 */
[----:B----4-:R-:W-:Y:S05]  /*d6c0*/  @!P1 BRA `(.L_x_121) ;  /* 0x0000002000889947 */ /* 0x010fea0003800000 */
.L_x_181:
        /* <DEDUP_REMOVED lines=12> */
[----:B----4-:R-:W-:Y:S05]  /*d790*/  @!P2 BRA `(.L_x_124) ;  /* 0x000000000004a947 */ /* 0x010fea0003800000 */
[----:B------:R-:W-:Y:S01]  /*d7a0*/  BPT.TRAP 0x1 ;  /* 0x000000040000795c */ /* 0x000fe20000300000 */
.L_x_124:
[----:B-123--:R-:W1:Y:S02]  /*d7b0*/  LDC R5, c[0x0][0x800] ;  /* 0x00020000ff057b82 */ /* 0x00ee640000000800 */
[----:B-1----:R4:W-:Y:S02]  /*d7c0*/  SYNCS.ARRIVE.TRANS64.RED.A0TR RZ, [UR5+0xd0], R5 ;  /* 0x0000d005ffff79a7 */ /* 0x0029e40008300405 */
.L_x_123:
[----:B------:R-:W-:Y:S05]  /*d7d0*/  BSYNC B0 ;  /* 0x0000000000007941 */ /* 0x000fea0003800000 */
.L_x_122:
[----:B------:R-:W-:Y:S05]  /*d7e0*/  @!P2 BRA `(.L_x_125) ;  /* 0x000000000004a947 */ /* 0x000fea0003800000 */
[----:B------:R-:W-:Y:S01]  /*d7f0*/  BPT.TRAP 0x1 ;  /* 0x000000040000795c */ /* 0x000fe20000300000 */
.L_x_125:
[----:B------:R-:W-:-:S04]  /*d800*/  UIADD3 UR4, UR5, 0xd0, URZ ;  /* 0x000000d005047890 */ /* 0x000fc8000fffe03f */
[----:B------:R-:W-:-:S09]  /*d810*/  UPRMT UR4, UR36, 0x654, UR4 ;  /* 0x0000065424047896 */ /* 0x000fd20008000004 */
[----:B------:R-:W-:Y:S01]  /*d820*/  SYNCS.ARRIVE.TRANS64.RED.A1T0 RZ, [UR4], RZ ;  /* 0x000000ffffff79a7 */ /* 0x000fe20008100404 */
[----:B------:R-:W-:Y:S05]  /*d830*/  @!P2 BRA `(.L_x_126) ;  /* 0x000000000004a947 */ /* 0x000fea0003800000 */
[----:B------:R-:W-:Y:S01]  /*d840*/  BPT.TRAP 0x1 ;  /* 0x000000040000795c */ /* 0x000fe20000300000 */
.L_x_126:
[----:B------:R-:W5:Y:S02]  /*d850*/  SYNCS.PHASECHK.TRANS64.TRYWAIT P1, [UR5+0xf8], R4 ;  /* 0x0000f804ff0075a7 */ /* 0x000f640008020145 */
[----:B-----5:R-:W-:Y:S05]  /*d860*/  @!P1 BRA `(.L_x_127) ;  /* 0x0000002000389947 */ /* 0x020fea0003800000 */
.L_x_182:
[----:B------:R-:W-:Y:S04]  /*d870*/  BSSY B0, `(.L_x_128) ;  /* 0x0000010000007945 */ /* 0x000fe80003800000 */
[----:B------:R-:W-:Y:S05]  /*d880*/  @!P0 BRA `(.L_x_129) ;  /* 0x0000000000388947 */ /* 0x000fea0003800000 */
[----:B------:R-:W-:Y:S01]  /*d890*/  R2UR UR20, R6 ;  /* 0x00000000061472ca */ /* 0x000fe200000e0000 */
[----:B------:R-:W-:Y:S02]  /*d8a0*/  UIADD3 UR8, UP0, UR6, 0x3f0, URZ ;  /* 0x000003f006087890 */ /* 0x000fe4000ff1e03f */
        /* <DEDUP_REMOVED lines=8> */
[----:B-1----:R-:W-:Y:S05]  /*d930*/  @!P2 BRA `(.L_x_130) ;  /* 0x000000000004a947 */ /* 0x002fea0003800000 */
[----:B------:R-:W-:Y:S01]  /*d940*/  BPT.TRAP 0x1 ;  /* 0x000000040000795c */ /* 0x000fe20000300000 */
.L_x_130:
[----:B------:R-:W1:Y:S02]  /*d950*/  LDC R4, c[0x0][0x800] ;  /* 0x00020000ff047b82 */ /* 0x000e640000000800 */
[----:B-1----:R1:W-:Y:S02]  /*d960*/  SYNCS.ARRIVE.TRANS64.RED.A0TR RZ, [UR5+0xd8], R4 ;  /* 0x0000d804ffff79a7 */ /* 0x0023e40008300405 */
.L_x_129:
[----:B------:R-:W-:Y:S05]  /*d970*/  BSYNC B0 ;  /* 0x0000000000007941 */ /* 0x000fea0003800000 */
.L_x_128:
[----:B------:R-:W-:Y:S05]  /*d980*/  @!P2 BRA `(.L_x_131) ;  /* 0x000000000004a947 */ /* 0x000fea0003800000 */
[----:B------:R-:W-:Y:S01]  /*d990*/  BPT.TRAP 0x1 ;  /* 0x000000040000795c */ /* 0x000fe20000300000 */
.L_x_131:
[----:B------:R-:W-:Y:S01]  /*d9a0*/  IADD3 R16, P0, R16, UR38, RZ ;  /* 0x0000002610107c10 */ /* 0x000fe2000ff1e0ff */
[----:B------:R-:W-:Y:S01]  /*d9b0*/  UIADD3 UR4, UR5, 0xd8, URZ ;  /* 0x000000d805047890 */ /* 0x000fe2000fffe03f */
[----:B------:R-:W-:Y:S01]  /*d9c0*/  LOP3.LUT R9, R9, 0x1, RZ, 0x3c, !PT ;  /* 0x0000000109097812 */ /* 0x000fe200078e3cff */
[----:B-1----:R-:W-:Y:S01]  /*d9d0*/  IMAD.MOV.U32 R4, RZ, RZ, -0x1 ;  /* 0xffffffffff047424 */ /* 0x002fe200078e00ff */
[----:B------:R-:W-:Y:S01]  /*d9e0*/  IADD3.X R17, R17, UR37, RZ, P0, !PT ;  /* 0x0000002511117c10 */ /* 0x000fe200087fe4ff */
[----:B------:R-:W-:Y:S01]  /*d9f0*/  UPRMT UR4, UR36, 0x654, UR4 ;  /* 0x0000065424047896 */ /* 0x000fe20008000004 */
[----:B------:R-:W-:Y:S02]  /*da00*/  ISETP.GE.U32.AND P0, PT, R16, UR22, PT ;  /* 0x0000001610007c0c */ /* 0x000fe4000bf06070 */
[----:B------:R-:W-:Y:S02]  /*da10*/  PRMT R7, RZ, 0x7610, R7 ;  /* 0x00007610ff077816 */ /* 0x000fe40000000007 */
[----:B------:R-:W-:-:S02]  /*da20*/  ISETP.GE.U32.AND.EX P0, PT, R17, UR23, PT, P0 ;  /* 0x0000001711007c0c */ /* 0x000fc4000bf06100 */
[----:B--234-:R-:W-:Y:S02]  /*da30*/  MOV R5, 0xffffffff ;  /* 0xffffffff00057802 */ /* 0x01cfe40000000f00 */
[----:B------:R-:W-:Y:S01]  /*da40*/  SYNCS.ARRIVE.TRANS64.RED.A1T0 RZ, [UR4], RZ ;  /* 0x000000ffffff79a7 */ /* 0x000fe20008100404 */
[----:B------:R-:W-:-:S08]  /*da50*/  MOV R6, 0xffffffff ;  /* 0xffffffff00067802 */ /* 0x000fd00000000f00 */
[----:B------:R-:W-:Y:S05]  /*da60*/  @P0 BRA `(.L_x_132) ;  /* 0x0000000400580947 */ /* 0x000fea0003800000 */
[----:B------:R-:W1:Y:S01]  /*da70*/  S2R R18, SR_CTAID.X ;  /* 0x0000000000127919 */ /* 0x000e620000002500 */
[----:B------:R-:W2:Y:S01]  /*da80*/  LDC.64 R14, c[0x0][0x8d0] ;  /* 0x00023400ff0e7b82 */ /* 0x000ea20000000a00 */
[----:B------:R-:W-:Y:S01]  /*da90*/  ULDC UR4, c[0x0][0x150] ;  /* 0x0000540000047ab9 */ /* 0x000fe20000000800 */
[----:B------:R-:W-:Y:S01]  /*daa0*/  IMAD.MOV.U32 R22, RZ, RZ, R17 ;  /* 0x000000ffff167224 */ /* 0x000fe200078e0011 */
[----:B------:R-:W3:Y:S05]  /*dab0*/  S2R R20, SR_CTAID.Y ;  /* 0x0000000000147919 */ /* 0x000eea0000002600 */
[----:B------:R-:W4:Y:S08]  /*dac0*/  LDC R5, c[0x0][0x144] ;  /* 0x00005100ff057b82 */ /* 0x000f300000000800 */
[----:B------:R-:W4:Y:S01]  /*dad0*/  LDC R21, c[0x0][0x8d8] ;  /* 0x00023600ff157b82 */ /* 0x000f220000000800 */
[----:B--2---:R-:W-:-:S04]  /*dae0*/  ISETP.NE.U32.AND P0, PT, R14, RZ, PT ;  /* 0x000000ff0e00720c */ /* 0x004fc80003f05070 */
[----:B------:R-:W-:Y:S02]  /*daf0*/  ISETP.NE.AND.EX P0, PT, R15, RZ, PT, P0 ;  /* 0x000000ff0f00720c */ /* 0x000fe40003f05300 */
[----:B-1----:R-:W-:Y:S02]  /*db00*/  I2FP.F32.U32 R4, R18 ;  /* 0x0000001200047245 */ /* 0x002fe40000201000 */
[----:B---3--:R-:W-:-:S03]  /*db10*/  I2FP.F32.U32 R23, R20 ;  /* 0x0000001400177245 */ /* 0x008fc60000201000 */
[----:B------:R-:W-:-:S06]  /*db20*/  FMUL R4, R4, UR4 ;  /* 0x0000000404047c20 */ /* 0x000fcc0008400000 */
[----:B------:R-:W1:Y:S02]  /*db30*/  F2I.U32.TRUNC.NTZ R4, R4 ;  /* 0x0000000400047305 */ /* 0x000e64000020f000 */
[----:B-1----:R-:W-:-:S04]  /*db40*/  IMAD.MOV R6, RZ, RZ, -R4 ;  /* 0x000000ffff067224 */ /* 0x002fc800078e0a04 */
[----:B----4-:R-:W-:Y:S01]  /*db50*/  IMAD R18, R5, R6, R18 ;  /* 0x0000000605127224 */ /* 0x010fe200078e0212 */
[----:B------:R-:W-:Y:S01]  /*db60*/  MOV R6, R16 ;  /* 0x0000001000067202 */ /* 0x000fe20000000f00 */
[----:B------:R-:W-:Y:S06]  /*db70*/  @!P0 BRA `(.L_x_133) ;  /* 0x0000000000308947 */ /* 0x000fec0003800000 */
[----:B------:R-:W1:Y:S02]  /*db80*/  LDC R5, c[0x0][0x8dc] ;  /* 0x00023700ff057b82 */ /* 0x000e640000000800 */
[----:B-1----:R-:W-:-:S04]  /*db90*/  IADD3 R5, P0, R16, R5, RZ ;  /* 0x0000000510057210 */ /* 0x002fc80007f1e0ff */
[----:B------:R-:W-:-:S05]  /*dba0*/  IADD3.X R19, RZ, R17, RZ, P0, !PT ;  /* 0x00000011ff137210 */ /* 0x000fca00007fe4ff */
[----:B------:R-:W-:-:S04]  /*dbb0*/  IMAD.WIDE.U32 R6, R19, R14, RZ ;  /* 0x0000000e13067225 */ /* 0x000fc800078e00ff */
[----:B------:R-:W-:-:S04]  /*dbc0*/  IMAD.WIDE.U32 R6, P0, R5, R15, R6 ;  /* 0x0000000f05067225 */ /* 0x000fc80007800006 */
[----:B------:R-:W-:Y:S01]  /*dbd0*/  IMAD.WIDE.U32 R4, R5, R14, RZ ;  /* 0x0000000e05047225 */ /* 0x000fe200078e00ff */
[----:B------:R-:W-:-:S04]  /*dbe0*/  MOV R4, R7 ;  /* 0x0000000700047202 */ /* 0x000fc80000000f00 */
[----:B------:R-:W-:Y:S01]  /*dbf0*/  IADD3 RZ, P1, R5, R6, RZ ;  /* 0x0000000605ff7210 */ /* 0x000fe20007f3e0ff */
[----:B------:R-:W-:-:S04]  /*dc00*/  IMAD.X R5, RZ, RZ, RZ, P0 ;  /* 0x000000ffff057224 */ /* 0x000fc800000e06ff */
[----:B------:R-:W-:-:S04]  /*dc10*/  IMAD.WIDE.U32.X R4, R19, R15, R4, P1 ;  /* 0x0000000f13047225 */ /* 0x000fc800008e0404 */
[----:B------:R-:W-:Y:S01]  /*dc20*/  IMAD.MOV.U32 R6, RZ, RZ, R4 ;  /* 0x000000ffff067224 */ /* 0x000fe200078e0004 */
[----:B------:R-:W-:-:S07]  /*dc30*/  MOV R22, R5 ;  /* 0x0000000500167202 */ /* 0x000fce0000000f00 */
.L_x_133:
[----:B------:R-:W-:Y:S01]  /*dc40*/  ULDC UR4, c[0x0][0x154] ;  /* 0x0000550000047ab9 */ /* 0x000fe20000000800 */
[----:B------:R-:W1:Y:S01]  /*dc50*/  LDC R7, c[0x0][0x148] ;  /* 0x00005200ff077b82 */ /* 0x000e620000000800 */
[----:B------:R-:W-:Y:S01]  /*dc60*/  FMUL R14, R23, UR4 ;  /* 0x00000004170e7c20 */ /* 0x000fe20008400000 */
[----:B------:R-:W-:Y:S02]  /*dc70*/  ISETP.NE.AND P2, PT, R2, 0x1, PT ;  /* 0x000000010200780c */ /* 0x000fe40003f45270 */
[-CC-:B------:R-:W-:Y:S02]  /*dc80*/  SHF.R.U64 R19, R6, R21.reuse, R22.reuse ;  /* 0x0000001506137219 */ /* 0x180fe40000001216 */
[----:B------:R-:W-:Y:S01]  /*dc90*/  SHF.R.U32.HI R21, RZ, R21, R22 ;  /* 0x00000015ff157219 */ /* 0x000fe20000011616 */
[----:B------:R-:W2:Y:S01]  /*dca0*/  F2I.U32.TRUNC.NTZ R14, R14 ;  /* 0x0000000e000e7305 */ /* 0x000ea2000020f000 */
[----:B------:R-:W3:Y:S01]  /*dcb0*/  LDC.64 R4, c[0x0][0x8c8] ;  /* 0x00023200ff047b82 */ /* 0x000ee20000000a00 */
[----:B------:R-:W-:-:S05]  /*dcc0*/  IADD3 R23, P0, RZ, -R19, RZ ;  /* 0x80000013ff177210 */ /* 0x000fca0007f1e0ff */
[----:B------:R-:W-:Y:S02]  /*dcd0*/  IMAD.X R21, RZ, RZ, ~R21, P0 ;  /* 0x000000ffff157224 */ /* 0x000fe400000e0e15 */
[----:B------:R-:W4:Y:S01]  /*dce0*/  LDC R22, c[0x0][0x8c0] ;  /* 0x00023000ff167b82 */ /* 0x000f220000000800 */
[----:B--2---:R-:W-:-:S07]  /*dcf0*/  IADD3 R15, -R14, RZ, RZ ;  /* 0x000000ff0e0f7210 */ /* 0x004fce0007ffe1ff */
[----:B------:R-:W2:Y:S01]  /*dd00*/  LDC R26, c[0x0][0x8f0] ;  /* 0x00023c00ff1a7b82 */ /* 0x000ea20000000800 */
[----:B-1----:R-:W-:-:S07]  /*dd10*/  @P2 IMAD R18, R7, R15, R20 ;  /* 0x0000000f07122224 */ /* 0x002fce00078e0214 */
[----:B------:R-:W1:Y:S01]  /*dd20*/  LDC.64 R14, c[0x0][0x8e8] ;  /* 0x00023a00ff0e7b82 */ /* 0x000e620000000a00 */
[----:B---3--:R-:W-:-:S04]  /*dd30*/  IMAD R6, R21, R4, RZ ;  /* 0x0000000415067224 */ /* 0x008fc800078e02ff */
[C---:B------:R-:W-:Y:S02]  /*dd40*/  IMAD R7, R23.reuse, R5, R6 ;  /* 0x0000000517077224 */ /* 0x040fe400078e0206 */
[----:B------:R-:W-:Y:S01]  /*dd50*/  IMAD.WIDE.U32 R4, R23, R4, R16 ;  /* 0x0000000417047225 */ /* 0x000fe200078e0010 */
[----:B------:R-:W3:Y:S03]  /*dd60*/  LDC R21, c[0x0][0x8b0] ;  /* 0x00022c00ff157b82 */ /* 0x000ee60000000800 */
[----:B------:R-:W-:-:S05]  /*dd70*/  IMAD.IADD R5, R5, 0x1, R7 ;  /* 0x0000000105057824 */ /* 0x000fca00078e0207 */
[----:B------:R-:W5:Y:S01]  /*dd80*/  LDC R6, c[0x0][0x900] ;  /* 0x00024000ff067b82 */ /* 0x000f620000000800 */
[-CC-:B----4-:R-:W-:Y:S02]  /*dd90*/  SHF.R.U64 R25, R4, R22.reuse, R5.reuse ;  /* 0x0000001604197219 */ /* 0x190fe40000001205 */
[----:B------:R-:W-:-:S05]  /*dda0*/  SHF.R.U32.HI R4, RZ, R22, R5 ;  /* 0x00000016ff047219 */ /* 0x000fca0000011605 */
[----:B------:R-:W4:Y:S01]  /*ddb0*/  LDC R22, c[0x0][0x8e0] ;  /* 0x00023800ff167b82 */ /* 0x000f220000000800 */
[----:B-1----:R-:W-:-:S04]  /*ddc0*/  ISETP.NE.U32.AND P0, PT, R14, RZ, PT ;  /* 0x000000ff0e00720c */ /* 0x002fc80003f05070 */
[----:B------:R-:W-:-:S03]  /*ddd0*/  ISETP.NE.AND.EX P0, PT, R15, RZ, PT, P0 ;  /* 0x000000ff0f00720c */ /* 0x000fc60003f05300 */
[----:B------:R-:W1:Y:S01]  /*dde0*/  LDC R23, c[0x0][0x8b8] ;  /* 0x00022e00ff177b82 */ /* 0x000e620000000800 */
[-CC-:B---3--:R-:W-:Y:S02]  /*ddf0*/  SHF.R.U32.HI R5, RZ, R21.reuse, R4.reuse ;  /* 0x00000015ff057219 */ /* 0x188fe40000011604 */
[----:B------:R-:W-:-:S05]  /*de00*/  SHF.R.U64 R24, R25, R21, R4 ;  /* 0x0000001519187219 */ /* 0x000fca0000001204 */
[----:B------:R-:W3:Y:S01]  /*de10*/  LDC R20, c[0x0][0x8a8] ;  /* 0x00022a00ff147b82 */ /* 0x000ee20000000800 */
[-CC-:B-----5:R-:W-:Y:S02]  /*de20*/  SHF.R.U32.HI R27, RZ, R6.reuse, R5.reuse ;  /* 0x00000006ff1b7219 */ /* 0x1a0fe40000011605 */
[----:B------:R-:W-:-:S03]  /*de30*/  SHF.R.U64 R21, R24, R6, R5 ;  /* 0x0000000618157219 */ /* 0x000fc60000001205 */
[----:B------:R-:W-:Y:S01]  /*de40*/  IMAD.MOV.U32 R5, RZ, RZ, R27 ;  /* 0x000000ffff057224 */ /* 0x000fe200078e001b */
[----:B------:R-:W-:Y:S01]  /*de50*/  MOV R4, R21 ;  /* 0x0000001500047202 */ /* 0x000fe20000000f00 */
[----:B--2---:R-:W-:Y:S06]  /*de60*/  @!P0 BRA `(.L_x_134) ;  /* 0x0000000000288947 */ /* 0x004fec0003800000 */
[----:B------:R-:W2:Y:S02]  /*de70*/  LDC R4, c[0x0][0x8f4] ;  /* 0x00023d00ff047b82 */ /* 0x000ea40000000800 */
[----:B--2---:R-:W-:-:S04]  /*de80*/  IADD3 R5, P0, R21, R4, RZ ;  /* 0x0000000415057210 */ /* 0x004fc80007f1e0ff */
[----:B------:R-:W-:-:S05]  /*de90*/  IADD3.X R27, RZ, R27, RZ, P0, !PT ;  /* 0x0000001bff1b7210 */ /* 0x000fca00007fe4ff */
[----:B------:R-:W-:-:S04]  /*dea0*/  IMAD.WIDE.U32 R6, R27, R14, RZ ;  /* 0x0000000e1b067225 */ /* 0x000fc800078e00ff */
[----:B------:R-:W-:-:S04]  /*deb0*/  IMAD.WIDE.U32 R6, P0, R5, R15, R6 ;  /* 0x0000000f05067225 */ /* 0x000fc80007800006 */
[----:B------:R-:W-:Y:S01]  /*dec0*/  IMAD.WIDE.U32 R4, R5, R14, RZ ;  /* 0x0000000e05047225 */ /* 0x000fe200078e00ff */
[----:B------:R-:W-:-:S04]  /*ded0*/  MOV R4, R7 ;  /* 0x0000000700047202 */ /* 0x000fc80000000f00 */
[----:B------:R-:W-:Y:S01]  /*dee0*/  IADD3 RZ, P1, R5, R6, RZ ;  /* 0x0000000605ff7210 */ /* 0x000fe20007f3e0ff */
[----:B------:R-:W-:-:S04]  /*def0*/  IMAD.X R5, RZ, RZ, RZ, P0 ;  /* 0x000000ffff057224 */ /* 0x000fc800000e06ff */
[----:B------:R-:W-:-:S08]  /*df00*/  IMAD.WIDE.U32.X R4, R27, R15, R4, P1 ;  /* 0x0000000f1b047225 */ /* 0x000fd000008e0404 */
.L_x_134:
[----:B------:R-:W-:Y:S01]  /*df10*/  SHF.R.U64 R26, R4, R26, R5 ;  /* 0x0000001a041a7219 */ /* 0x000fe20000001205 */
[----:B------:R-:W-:Y:S01]  /*df20*/  IMAD.MOV.U32 R6, RZ, RZ, R19 ;  /* 0x000000ffff067224 */ /* 0x000fe200078e0013 */
[----:B------:R-:W-:Y:S02]  /*df30*/  LOP3.LUT R5, R24, R13, RZ, 0xc0, !PT ;  /* 0x0000000d18057212 */ /* 0x000fe400078ec0ff */
[----:B------:R-:W-:Y:S01]  /*df40*/  LOP3.LUT R25, R25, R12, RZ, 0xc0, !PT ;  /* 0x0000000c19197212 */ /* 0x000fe200078ec0ff */
[----:B------:R-:W-:Y:S01]  /*df50*/  IMAD.MOV R4, RZ, RZ, -R26 ;  /* 0x000000ffff047224 */ /* 0x000fe200078e0a1a */
[----:B------:R-:W-:Y:S01]  /*df60*/  MOV R7, 0x1 ;  /* 0x0000000100077802 */ /* 0x000fe20000000f00 */
[----:B------:R-:W-:Y:S02]  /*df70*/  IMAD R5, R10, R26, R5 ;  /* 0x0000001a0a057224 */ /* 0x000fe400078e0205 */
[----:B----4-:R-:W-:Y:S02]  /*df80*/  IMAD R21, R4, R22, R21 ;  /* 0x0000001604157224 */ /* 0x010fe400078e0215 */
[----:B-1----:R-:W-:-:S02]  /*df90*/  IMAD R18, R5, R23, R18 ;  /* 0x0000001705127224 */ /* 0x002fc400078e0212 */
[----:B---3--:R-:W-:-:S05]  /*dfa0*/  IMAD R21, R21, R20, R25 ;  /* 0x0000001415157224 */ /* 0x008fca00078e0219 */
[----:B------:R-:W-:Y:S02]  /*dfb0*/  SEL R4, R21, R18, !P2 ;  /* 0x0000001215047207 */ /* 0x000fe40005000000 */
[----:B------:R-:W-:-:S07]  /*dfc0*/  SEL R5, R18, R21, !P2 ;  /* 0x0000001512057207 */ /* 0x000fce0005000000 */
.L_x_132:
[----:B------:R-:W-:-:S13]  /*dfd0*/  LOP3.LUT P0, RZ, R7, 0xff, RZ, 0xc0, !PT ;  /* 0x000000ff07ff7812 */ /* 0x000fda000780c0ff */
[----:B------:R-:W-:Y:S05]  /*dfe0*/  @P0 BRA `(.L_x_135) ;  /* 0xfffffff000580947 */ /* 0x000fea000383ffff */
.L_x_103:
[----:B------:R-:W-:Y:S01]  /*dff0*/  ELECT P0, URZ, PT ;  /* 0x00000000003f782f */ /* 0x000fe20003800000 */
[----:B------:R-:W-:-:S12]  /*e000*/  BSSY B0, `(.L_x_136) ;  /* 0x000001b000007945 */ /* 0x000fd80003800000 */
[----:B------:R-:W-:Y:S05]  /*e010*/  @!P0 BRA `(.L_x_137) ;  /* 0x0000000000648947 */ /* 0x000fea0003800000 */
[----:B------:R-:W-:-:S04]  /*e020*/  LOP3.LUT R0, R0, 0x2, RZ, 0xfc, !PT ;  /* 0x0000000200007812 */ /* 0x000fc800078efcff */
[----:B------:R-:W-:-:S13]  /*e030*/  ISETP.NE.AND P1, PT, R0, 0x3, PT ;  /* 0x000000030000780c */ /* 0x000fda0003f25270 */
[----:B------:R-:W-:Y:S05]  /*e040*/  @!P1 BRA `(.L_x_138) ;  /* 0x0000000000049947 */ /* 0x000fea0003800000 */
[----:B------:R-:W-:Y:S01]  /*e050*/  BPT.TRAP 0x1 ;  /* 0x000000040000795c */ /* 0x000fe20000300000 */
.L_x_138:
[----:B------:R-:W-:Y:S02]  /*e060*/  MOV R2, 0x400 ;  /* 0x0000040000027802 */ /* 0x000fe40000000f00 */
[----:B------:R-:W-:Y:S02]  /*e070*/  MOV R3, UR36 ;  /* 0x0000002400037c02 */ /* 0x000fe40008000f00 */
[----:B------:R-:W-:Y:S02]  /*e080*/  SHF.L.U32 R0, R9, 0x1f, RZ ;  /* 0x0000001f09007819 */ /* 0x000fe400000006ff */
[----:B------:R-:W-:-:S04]  /*e090*/  LEA R3, R3, R2, 0x18 ;  /* 0x0000000203037211 */ /* 0x000fc800078ec0ff */
[----:B------:R-:W1:Y:S02]  /*e0a0*/  SYNCS.PHASECHK.TRANS64.TRYWAIT P0, [R3+URZ+0xe0], R0 ;  /* 0x0000e000030075a7 */ /* 0x000e64000800017f */
[----:B-1----:R-:W-:Y:S05]  /*e0b0*/  @!P0 BRA `(.L_x_139) ;  /* 0x00000018003c8947 */ /* 0x002fea0003800000 */
.L_x_183:
[----:B------:R-:W-:Y:S05]  /*e0c0*/  @!P1 BRA `(.L_x_140) ;  /* 0x0000000000049947 */ /* 0x000fea0003800000 */
[----:B------:R-:W-:Y:S01]  /*e0d0*/  BPT.TRAP 0x1 ;  /* 0x000000040000795c */ /* 0x000fe20000300000 */
.L_x_140:
[----:B------:R-:W3:Y:S02]  /*e0e0*/  SYNCS.PHASECHK.TRANS64.TRYWAIT P0, [R3+URZ+0xe8], R0 ;  /* 0x0000e800030075a7 */ /* 0x000ee4000800017f */
[----:B---3--:R-:W-:Y:S05]  /*e0f0*/  @!P0 BRA `(.L_x_141) ;  /* 0x0000001800408947 */ /* 0x008fea0003800000 */
.L_x_184:
[----:B------:R-:W-:Y:S05]  /*e100*/  @!P1 BRA `(.L_x_142) ;  /* 0x0000000000049947 */ /* 0x000fea0003800000 */
[----:B------:R-:W-:Y:S01]  /*e110*/  BPT.TRAP 0x1 ;  /* 0x000000040000795c */ /* 0x000fe20000300000 */
.L_x_142:
[----:B------:R-:W4:Y:S02]  /*e120*/  SYNCS.PHASECHK.TRANS64.TRYWAIT P0, [R3+URZ+0xf0], R0 ;  /* 0x0000f000030075a7 */ /* 0x000f24000800017f */
[----:B----4-:R-:W-:Y:S05]  /*e130*/  @!P0 BRA `(.L_x_143) ;  /* 0x0000001800448947 */ /* 0x010fea0003800000 */
.L_x_185:
[----:B------:R-:W-:Y:S05]  /*e140*/  @!P1 BRA `(.L_x_144) ;  /* 0x0000000000049947 */ /* 0x000fea0003800000 */
[----:B------:R-:W-:Y:S01]  /*e150*/  BPT.TRAP 0x1 ;  /* 0x000000040000795c */ /* 0x000fe20000300000 */
.L_x_144:
[----:B-1-34-:R-:W-:-:S07]  /*e160*/  SHF.L.U32 R0, R9, 0x1f, RZ ;  /* 0x0000001f09007819 */ /* 0x01afce00000006ff */
.L_x_145:
[----:B-1----:R1:W3:Y:S02]  /*e170*/  SYNCS.PHASECHK.TRANS64.TRYWAIT P0, [R3+URZ+0xf8], R0 ;  /* 0x0000f800030075a7 */ /* 0x0022e4000800017f */
[----:B---3--:R-:W-:Y:S05]  /*e180*/  @!P0 NANOSLEEP.SYNCS 0x989680 ;  /* 0x009896800000895d */ /* 0x008fea0003900000 */
[----:B------:R-:W3:Y:S02]  /*e190*/  @!P0 SYNCS.PHASECHK.TRANS64 P0, [R3+URZ+0xf8], R0 ;  /* 0x0000f800030085a7 */ /* 0x000ee4000800007f */
[----:B---3--:R-:W-:Y:S05]  /*e1a0*/  @!P0 BRA `(.L_x_145) ;  /* 0xfffffffc00f08947 */ /* 0x008fea000383ffff */
.L_x_137:
[----:B------:R-:W-:Y:S05]  /*e1b0*/  BSYNC B0 ;  /* 0x0000000000007941 */ /* 0x000fea0003800000 */
.L_x_136:
[----:B------:R-:W-:Y:S05]  /*e1c0*/  EXIT ;  /* 0x000000000000794d */ /* 0x000fea0003800000 */
.L_x_98:
[----:B------:R-:W-:Y:S01]  /*e1d0*/  LOP3.LUT P0, RZ, R12, 0xff, RZ, 0xc0, !PT ;  /* 0x000000ff0cff7812 */ /* 0x000fe2000780c0ff */
[----:B------:R-:W-:Y:S01]  /*e1e0*/  IMAD.MOV.U32 R0, RZ, RZ, 0x1 ;  /* 0x00000001ff007424 */ /* 0x000fe200078e00ff */
[----:B------:R-:W-:-:S11]  /*e1f0*/  MOV R12, RZ ;  /* 0x000000ff000c7202 */ /* 0x000fd60000000f00 */
[----:B------:R-:W-:Y:S05]  /*e200*/  @!P0 BRA `(.L_x_146) ;  /* 0x0000000c00108947 */ /* 0x000fea0003800000 */
[----:B------:R-:W1:Y:S01]  /*e210*/  LDC R0, c[0x0][0x28c] ;  /* 0x0000a300ff007b82 */ /* 0x000e620000000800 */
[C---:B------:R-:W-:Y:S01]  /*e220*/  LOP3.LUT P2, RZ, R18.reuse, 0x7f, RZ, 0xc0, !PT ;  /* 0x0000007f12ff7812 */ /* 0x040fe2000784c0ff */
[----:B------:R-:W-:Y:S01]  /*e230*/  ULDC UR5, c[0x0][0x900] ;  /* 0x0002400000057ab9 */ /* 0x000fe20000000800 */
[----:B------:R-:W-:Y:S01]  /*e240*/  LOP3.LUT P0, RZ, R18, 0x1f, RZ, 0xc0, !PT ;  /* 0x0000001f12ff7812 */ /* 0x000fe2000780c0ff */
[----:B------:R-:W-:Y:S01]  /*e250*/  UMOV UR6, 0xffffffff ;  /* 0xffffffff00067882 */ /* 0x000fe20000000000 */
[----:B------:R-:W-:Y:S01]  /*e260*/  BSSY B0, `(.L_x_146) ;  /* 0x00000be000007945 */ /* 0x000fe20003800000 */
[----:B------:R-:W-:Y:S01]  /*e270*/  USHF.L.U32 UR6, UR6, UR5, URZ ;  /* 0x0000000506067299 */ /* 0x000fe2000800063f */
[----:B------:R-:W-:Y:S01]  /*e280*/  MOV R13, 0x1 ;  /* 0x00000001000d7802 */ /* 0x000fe20000000f00 */
[----:B------:R-:W-:Y:S01]  /*e290*/  ULDC UR4, c[0x0][0x8a8] ;  /* 0x00022a0000047ab9 */ /* 0x000fe20000000800 */
[----:B------:R-:W-:Y:S01]  /*e2a0*/  LOP3.LUT R11, R19, 0x2, RZ, 0xfc, !PT ;  /* 0x00000002130b7812 */ /* 0x000fe200078efcff */
[----:B------:R-:W-:Y:S01]  /*e2b0*/  UMOV UR7, 0x1 ;  /* 0x0000000100077882 */ /* 0x000fe20000000000 */
[----:B------:R-:W-:Y:S01]  /*e2c0*/  PLOP3.LUT P0, PT, P0, P2, PT, 0x8a, 0x0 ;  /* 0x000000000000781c */ /* 0x000fe20000705172 */
[----:B------:R-:W-:Y:S01]  /*e2d0*/  UIADD3 UR15, UR4, -0x1, URZ ;  /* 0xffffffff040f7890 */ /* 0x000fe2000fffe03f */
[----:B------:R-:W-:Y:S01]  /*e2e0*/  MOV R12, RZ ;  /* 0x000000ff000c7202 */ /* 0x000fe20000000f00 */
[----:B------:R-:W-:-:S02]  /*e2f0*/  USHF.L.U32 UR17, UR7, UR5, URZ ;  /* 0x0000000507117299 */ /* 0x000fc4000800063f */
[----:B------:R-:W-:Y:S01]  /*e300*/  ULOP3.LUT UR16, URZ, UR6, URZ, 0x33, !UPT ;  /* 0x000000063f107292 */ /* 0x000fe2000f8e333f */
[----:B------:R-:W-:Y:S01]  /*e310*/  ULDC.64 UR20, c[0x0][0x198] ;  /* 0x0000660000147ab9 */ /* 0x000fe20000000a00 */
[----:B-1----:R-:W-:-:S05]  /*e320*/  VIADD R0, R0, 0x3f ;  /* 0x0000003f00007836 */ /* 0x002fca0000000000 */
[----:B------:R-:W-:-:S04]  /*e330*/  SHF.R.S32.HI R3, RZ, 0x1f, R0 ;  /* 0x0000001fff037819 */ /* 0x000fc80000011400 */
[----:B------:R-:W-:Y:S01]  /*e340*/  LEA.HI R3, R3, R0, RZ, 0x6 ;  /* 0x0000000003037211 */ /* 0x000fe200078f30ff */
[----:B------:R-:W-:-:S03]  /*e350*/  IMAD.MOV.U32 R0, RZ, RZ, 0x1 ;  /* 0x00000001ff007424 */ /* 0x000fc600078e00ff */
[----:B------:R-:W-:-:S05]  /*e360*/  SHF.R.S32.HI R3, RZ, 0x6, R3 ;  /* 0x00000006ff037819 */ /* 0x000fca0000011403 */
[----:B------:R-:W-:-:S07]  /*e370*/  VIADD R10, R3, 0x1 ;  /* 0x00000001030a7836 */ /* 0x000fce0000000000 */
.L_x_158:
[----:B------:R-:W-:-:S03]  /*e380*/  UMOV UR4, 0xffffffff ;  /* 0xffffffff00047882 */ /* 0x000fc60000000000 */
[----:B------:R-:W-:Y:S05]  /*e390*/  BRA.DIV UR4, `(.L_x_147) ;  /* 0x0000001604c07947 */ /* 0x000fea000b800000 */
[----:B------:R-:W-:-:S13]  /*e3a0*/  ELECT P6, URZ, PT ;  /* 0x00000000003f782f */ /* 0x000fda00038c0000 */
.L_x_188:
[----:B------:R-:W1:Y:S01]  /*e3b0*/  LDC R7, c[0x0][0x28c] ;  /* 0x0000a300ff077b82 */ /* 0x000e620000000800 */
[----:B------:R-:W-:Y:S01]  /*e3c0*/  BSSY B1, `(.L_x_148) ;  /* 0x0000035000017945 */ /* 0x000fe20003800000 */
[----:B-1----:R-:W-:-:S13]  /*e3d0*/  ISETP.LT.OR P6, PT, R7, 0x1, !P6 ;  /* 0x000000010700780c */ /* 0x002fda00077c1670 */
[----:B------:R-:W-:Y:S05]  /*e3e0*/  @P6 BRA `(.L_x_149) ;  /* 0x0000000000c86947 */ /* 0x000fea0003800000 */
[----:B------:R-:W-:Y:S01]  /*e3f0*/  SHF.L.U32 R14, R4, 0x7, RZ ;  /* 0x00000007040e7819 */ /* 0x000fe200000006ff */
[----:B------:R-:W-:Y:S01]  /*e400*/  IMAD.SHL.U32 R15, R5, 0x80, RZ ;  /* 0x00000080050f7824 */ /* 0x000fe200078e00ff */
[----:B------:R-:W-:Y:S01]  /*e410*/  MOV R20, RZ ;  /* 0x000000ff00147202 */ /* 0x000fe20000000f00 */
[----:B------:R-:W-:Y:S01]  /*e420*/  IMAD.MOV.U32 R4, RZ, RZ, R10 ;  /* 0x000000ffff047224 */ /* 0x000fe200078e000a */
[----:B------:R-:W-:Y:S01]  /*e430*/  MOV R5, R0 ;  /* 0x0000000000057202 */ /* 0x000fe20000000f00 */
[----:B------:R-:W-:-:S07]  /*e440*/  IMAD.MOV.U32 R7, RZ, RZ, R12 ;  /* 0x000000ffff077224 */ /* 0x000fce00078e000c */
.L_x_153:
[----:B------:R-:W1:Y:S01]  /*e450*/  S2R R9, SR_CgaCtaId ;  /* 0x0000000000097919 */ /* 0x000e620000008800 */
[----:B------:R-:W-:-:S04]  /*e460*/  MOV R8, 0x400 ;  /* 0x0000040000087802 */ /* 0x000fc80000000f00 */
[----:B-1----:R-:W-:Y:S02]  /*e470*/  LEA R18, R9, R8, 0x18 ;  /* 0x0000000809127211 */ /* 0x002fe400078ec0ff */
[----:B------:R-:W-:Y:S01]  /*e480*/  SHF.L.U32 R8, R5, 0x1f, RZ ;  /* 0x0000001f05087819 */ /* 0x000fe200000006ff */
[----:B------:R-:W1:Y:S01]  /*e490*/  @!P2 LDC R9, c[0x0][0x500] ;  /* 0x00014000ff09ab82 */ /* 0x000e620000000800 */
[----:B------:R-:W-:-:S04]  /*e4a0*/  LEA R21, R7, R18, 0x3 ;  /* 0x0000001207157211 */ /* 0x000fc800078e18ff */
[----:B------:R-:W2:Y:S02]  /*e4b0*/  SYNCS.PHASECHK.TRANS64.TRYWAIT P1, [R21+URZ+0x60], R8 ;  /* 0x00006008150075a7 */ /* 0x000ea4000802017f */
[----:B--2---:R-:W-:Y:S05]  /*e4c0*/  @!P1 BRA `(.L_x_150) ;  /* 0x0000001400949947 */ /* 0x004fea0003800000 */
.L_x_189:
[----:B--2---:R-:W-:Y:S01]  /*e4d0*/  PRMT R8, R11, 0x9910, RZ ;  /* 0x000099100b087816 */ /* 0x004fe200000000ff */
[----:B-1----:R1:W-:Y:S03]  /*e4e0*/  @!P2 SYNCS.ARRIVE.TRANS64 RZ, [R21+URZ], R9 ;  /* 0x0000000915ffa9a7 */ /* 0x0023e6000800003f */
[----:B------:R-:W-:-:S13]  /*e4f0*/  ISETP.NE.AND P1, PT, R8, 0x2, PT ;  /* 0x000000020800780c */ /* 0x000fda0003f25270 */
[----:B-1----:R-:W-:Y:S05]  /*e500*/  @P1 BRA `(.L_x_151) ;  /* 0x0000000000041947 */ /* 0x002fea0003800000 */
[----:B------:R-:W-:Y:S01]  /*e510*/  BPT.TRAP 0x1 ;  /* 0x000000040000795c */ /* 0x000fe20000300000 */
.L_x_151:
[----:B------:R-:W-:Y:S05]  /*e520*/  @P0 BRA `(.L_x_152) ;  /* 0x0000000000040947 */ /* 0x000fea0003800000 */
[----:B------:R-:W-:Y:S01]  /*e530*/  BPT.TRAP 0x1 ;  /* 0x000000040000795c */ /* 0x000fe20000300000 */
.L_x_152:
[----:B------:R-:W-:Y:S01]  /*e540*/  IMAD R18, R7, 0x2000, R18 ;  /* 0x0000200007127824 */ /* 0x000fe200078e0212 */
[----:B------:R-:W-:Y:S01]  /*e550*/  R2UR UR9, R21 ;  /* 0x00000000150972ca */ /* 0x000fe200000e0000 */
[----:B------:R-:W-:Y:S01]  /*e560*/  VIADD R4, R4, 0xffffffff ;  /* 0xffffffff04047836 */ /* 0x000fe20000000000 */
[----:B------:R-:W-:Y:S01]  /*e570*/  UIADD3 UR4, UP0, UR20, 0xf0, URZ ;  /* 0x000000f014047890 */ /* 0x000fe2000ff1e03f */
[----:B------:R-:W-:Y:S01]  /*e580*/  R2UR UR11, R15 ;  /* 0x000000000f0b72ca */ /* 0x000fe200000e0000 */
[----:B------:R-:W-:Y:S01]  /*e590*/  UIADD3 UR22, UP1, UR20, 0x1f0, URZ ;  /* 0x000001f014167890 */ /* 0x000fe2000ff3e03f */
[----:B------:R-:W-:Y:S01]  /*e5a0*/  R2UR UR8, R18 ;  /* 0x00000000120872ca */ /* 0x000fe200000e0000 */
[----:B------:R-:W-:Y:S01]  /*e5b0*/  UIADD3.X UR5, URZ, UR21, URZ, UP0, !UPT ;  /* 0x000000153f057290 */ /* 0x000fe200087fe43f */
[----:B------:R-:W-:Y:S01]  /*e5c0*/  R2UR UR10, R20 ;  /* 0x00000000140a72ca */ /* 0x000fe200000e0000 */
[----:B------:R-:W-:Y:S01]  /*e5d0*/  UIADD3.X UR23, URZ, UR21, URZ, UP1, !UPT ;  /* 0x000000153f177290 */ /* 0x000fe20008ffe43f */
[----:B------:R-:W-:Y:S01]  /*e5e0*/  R2UR UR12, R6 ;  /* 0x00000000060c72ca */ /* 0x000fe200000e0000 */
[----:B------:R-:W-:Y:S01]  /*e5f0*/  UMOV UR6, 0x0 ;  /* 0x0000000000067882 */ /* 0x000fe20000000000 */
[----:B------:R-:W-:Y:S01]  /*e600*/  R2UR UR18, R14 ;  /* 0x000000000e1272ca */ /* 0x000fe200000e0000 */
[----:B------:R-:W-:Y:S01]  /*e610*/  UMOV UR7, 0x10000000 ;  /* 0x1000000000077882 */ /* 0x000fe20000000000 */
[----:B------:R-:W-:-:S02]  /*e620*/  ISETP.GT.AND P3, PT, R4, 0x1, PT ;  /* 0x000000010400780c */ /* 0x000fc40003f64270 */
[----:B------:R-:W-:Y:S02]  /*e630*/  IADD3 R7, R7, 0x1, RZ ;  /* 0x0000000107077810 */ /* 0x000fe40007ffe0ff */
[----:B------:R-:W-:Y:S01]  /*e640*/  IADD3 R20, R20, 0x40, RZ ;  /* 0x0000004014147810 */ /* 0x000fe20007ffe0ff */
[----:B------:R-:W-:Y:S01]  /*e650*/  UIADD3 UR13, UR8, 0x6300, URZ ;  /* 0x00006300080d7890 */ /* 0x000fe2000fffe03f */
[----:B------:R-:W-:Y:S01]  /*e660*/  ISETP.NE.AND P1, PT, R7, 0xc, PT ;  /* 0x0000000c0700780c */ /* 0x000fe20003f25270 */
[----:B------:R-:W-:-:S03]  /*e670*/  UIADD3 UR14, UR8, 0x1e300, URZ ;  /* 0x0001e300080e7890 */ /* 0x000fc6000fffe03f */
[----:B------:R-:W-:Y:S02]  /*e680*/  SEL R8, RZ, 0x1, P1 ;  /* 0x00000001ff087807 */ /* 0x000fe40000800000 */
[----:B------:R-:W-:Y:S01]  /*e690*/  UMOV UR8, UR13 ;  /* 0x0000000d00087c82 */ /* 0x000fe20008000000 */
[----:B------:R-:W-:Y:S01]  /*e6a0*/  SEL R7, R7, RZ, P1 ;  /* 0x000000ff07077207 */ /* 0x000fe20000800000 */
[----:B------:R1:W-:Y:S01]  /*e6b0*/  UTMALDG.3D [UR8], [UR4], desc[UR6] ;  /* 0x00000608040075b4 */ /* 0x0003e20008011000 */
[----:B------:R-:W-:Y:S01]  /*e6c0*/  LOP3.LUT R5, R5, R8, RZ, 0x3c, !PT ;  /* 0x0000000805057212 */ /* 0x000fe200078e3cff */
[----:B-1----:R-:W-:Y:S01]  /*e6d0*/  UMOV UR8, UR14 ;  /* 0x0000000e00087c82 */ /* 0x002fe20008000000 */
[----:B------:R-:W-:Y:S02]  /*e6e0*/  UMOV UR11, UR18 ;  /* 0x00000012000b7c82 */ /* 0x000fe40008000000 */
[----:B------:R1:W-:Y:S02]  /*e6f0*/  UTMALDG.3D [UR8], [UR22], desc[UR6] ;  /* 0x00000608160075b4 */ /* 0x0003e40008011000 */
[----:B-1----:R-:W-:Y:S05]  /*e700*/  @P3 BRA `(.L_x_153) ;  /* 0xfffffffc00503947 */ /* 0x002fea000383ffff */
.L_x_149:
[----:B------:R-:W-:Y:S05]  /*e710*/  BSYNC B1 ;  /* 0x0000000000017941 */ /* 0x000fea0003800000 */
.L_x_148:
[----:B------:R-:W-:Y:S01]  /*e720*/  LOP3.LUT P3, RZ, R13, 0xff, RZ, 0xc0, !PT ;  /* 0x000000ff0dff7812 */ /* 0x000fe2000786c0ff */
[----:B------:R-:W-:Y:S01]  /*e730*/  IMAD.IADD R12, R3, 0x1, R12 ;  /* 0x00000001030c7824 */ /* 0x000fe200078e020c */
[----:B------:R-:W-:Y:S01]  /*e740*/  IADD3 R16, P4, R16, UR38, RZ ;  /* 0x0000002610107c10 */ /* 0x000fe2000ff9e0ff */
[----:B------:R-:W-:Y:S01]  /*e750*/  ULDC.64 UR4, c[0x0][0x8f8] ;  /* 0x00023e0000047ab9 */ /* 0x000fe20000000a00 */
[----:B------:R-:W-:Y:S01]  /*e760*/  BSSY B1, `(.L_x_154) ;  /* 0x000006b000017945 */ /* 0x000fe20003800000 */
[----:B------:R-:W-:Y:S02]  /*e770*/  PRMT R13, RZ, 0x7610, R13 ;  /* 0x00007610ff0d7816 */ /* 0x000fe4000000000d */
[----:B------:R-:W-:Y:S02]  /*e780*/  ISETP.GT.U32.AND P1, PT, R12, 0xb, PT ;  /* 0x0000000b0c00780c */ /* 0x000fe40003f24070 */
[----:B------:R-:W-:Y:S02]  /*e790*/  IADD3.X R17, R17, UR37, RZ, P4, !PT ;  /* 0x0000002511117c10 */ /* 0x000fe4000a7fe4ff */
[----:B------:R-:W-:-:S02]  /*e7a0*/  ISETP.LT.U32.AND P1, PT, R3, 0xc, P1 ;  /* 0x0000000c0300780c */ /* 0x000fc40000f21070 */
[----:B------:R-:W1:Y:S01]  /*e7b0*/  @P3 S2R R5, SR_CgaCtaId ;  /* 0x0000000000053919 */ /* 0x000e620000008800 */
[----:B------:R-:W-:-:S04]  /*e7c0*/  @P3 MOV R4, 0x400 ;  /* 0x0000040000043802 */ /* 0x000fc80000000f00 */
[----:B-1----:R-:W-:Y:S01]  /*e7d0*/  @P3 LEA R6, R5, R4, 0x18 ;  /* 0x0000000405063211 */ /* 0x002fe200078ec0ff */
[----:B------:R-:W-:-:S03]  /*e7e0*/  IMAD.WIDE.U32 R4, R12, -0x55555555, RZ ;  /* 0xaaaaaaab0c047825 */ /* 0x000fc600078e00ff */
[----:B------:R1:W-:Y:S01]  /*e7f0*/  @P3 SYNCS.ARRIVE.TRANS64.A1T0 RZ, [R6+URZ+0x108], RZ ;  /* 0x000108ff06ff39a7 */ /* 0x0003e2000810003f */
[----:B------:R-:W-:Y:S01]  /*e800*/  ISETP.GE.U32.AND P3, PT, R3, 0xc, PT ;  /* 0x0000000c0300780c */ /* 0x000fe20003f66070 */
[----:B------:R-:W-:Y:S01]  /*e810*/  IMAD.MOV.U32 R4, RZ, RZ, -0x1 ;  /* 0xffffffffff047424 */ /* 0x000fe200078e00ff */
[----:B------:R-:W-:Y:S02]  /*e820*/  SHF.R.U32.HI R7, RZ, 0x3, R5 ;  /* 0x00000003ff077819 */ /* 0x000fe40000011605 */
[----:B------:R-:W-:Y:S02]  /*e830*/  SEL R5, RZ, 0x1, !P1 ;  /* 0x00000001ff057807 */ /* 0x000fe40004800000 */
[----:B------:R-:W-:Y:S01]  /*e840*/  ISETP.GE.U32.AND P1, PT, R16, UR4, PT ;  /* 0x0000000410007c0c */ /* 0x000fe2000bf26070 */
[----:B------:R-:W-:Y:S01]  /*e850*/  IMAD R12, R7, -0xc, R12 ;  /* 0xfffffff4070c7824 */ /* 0x000fe200078e020c */
[----:B------:R-:W-:Y:S02]  /*e860*/  LOP3.LUT R0, R0, R5, RZ, 0x3c, !PT ;  /* 0x0000000500007212 */ /* 0x000fe400078e3cff */
[----:B------:R-:W-:-:S02]  /*e870*/  ISETP.GE.U32.AND.EX P1, PT, R17, UR5, PT, P1 ;  /* 0x0000000511007c0c */ /* 0x000fc4000bf26110 */
[----:B------:R-:W-:Y:S02]  /*e880*/  MOV R5, 0xffffffff ;  /* 0xffffffff00057802 */ /* 0x000fe40000000f00 */
[--C-:B------:R-:W-:Y:S02]  /*e890*/  @P3 LOP3.LUT R0, R0, 0x1, R7.reuse, 0x78, !PT ;  /* 0x0000000100003812 */ /* 0x100fe400078e7807 */
[----:B-1----:R-:W-:Y:S02]  /*e8a0*/  MOV R6, 0xffffffff ;  /* 0xffffffff00067802 */ /* 0x002fe40000000f00 */
[----:B------:R-:W-:-:S05]  /*e8b0*/  PRMT R7, RZ, 0x7610, R7 ;  /* 0x00007610ff077816 */ /* 0x000fca0000000007 */
[----:B------:R-:W-:Y:S05]  /*e8c0*/  @P1 BRA `(.L_x_155) ;  /* 0x0000000400501947 */ /* 0x000fea0003800000 */
[----:B------:R-:W-:Y:S01]  /*e8d0*/  ULDC.64 UR4, c[0x0][0x8d0] ;  /* 0x0002340000047ab9 */ /* 0x000fe20000000a00 */
[----:B------:R-:W1:Y:S01]  /*e8e0*/  S2R R15, SR_CTAID.X ;  /* 0x00000000000f7919 */ /* 0x000e620000002500 */
[----:B------:R-:W-:Y:S01]  /*e8f0*/  ISETP.NE.U32.AND P1, PT, RZ, UR4, PT ;  /* 0x00000004ff007c0c */ /* 0x000fe2000bf25070 */
[----:B------:R-:W-:Y:S01]  /*e900*/  ULDC UR7, c[0x0][0x8d8] ;  /* 0x0002360000077ab9 */ /* 0x000fe20000000800 */
[----:B------:R-:W-:Y:S01]  /*e910*/  IMAD.MOV.U32 R4, RZ, RZ, R16 ;  /* 0x000000ffff047224 */ /* 0x000fe200078e0010 */
[----:B------:R-:W2:Y:S01]  /*e920*/  S2R R14, SR_CTAID.Y ;  /* 0x00000000000e7919 */ /* 0x000ea20000002600 */
[----:B------:R-:W-:Y:S02]  /*e930*/  ISETP.NE.AND.EX P1, PT, RZ, UR5, PT, P1 ;  /* 0x00000005ff007c0c */ /* 0x000fe4000bf25310 */
[----:B------:R-:W-:-:S11]  /*e940*/  MOV R5, R17 ;  /* 0x0000001100057202 */ /* 0x000fd60000000f00 */
[----:B------:R-:W-:Y:S05]  /*e950*/  @!P1 BRA `(.L_x_156) ;  /* 0x0000000000289947 */ /* 0x000fea0003800000 */
[----:B------:R-:W-:Y:S02]  /*e960*/  ULDC UR6, c[0x0][0x8dc] ;  /* 0x0002370000067ab9 */ /* 0x000fe40000000800 */
[----:B------:R-:W-:-:S05]  /*e970*/  IADD3 R9, P1, R16, UR6, RZ ;  /* 0x0000000610097c10 */ /* 0x000fca000ff3e0ff */
[----:B------:R-:W-:-:S04]  /*e980*/  IMAD.X R21, RZ, RZ, R17, P1 ;  /* 0x000000ffff157224 */ /* 0x000fc800008e0611 */
[----:B------:R-:W-:-:S04]  /*e990*/  IMAD.WIDE.U32 R6, R21, UR4, RZ ;  /* 0x0000000415067c25 */ /* 0x000fc8000f8e00ff */
[----:B------:R-:W-:-:S04]  /*e9a0*/  IMAD.WIDE.U32 R6, P1, R9, UR5, R6 ;  /* 0x0000000509067c25 */ /* 0x000fc8000f820006 */
[----:B------:R-:W-:Y:S01]  /*e9b0*/  IMAD.WIDE.U32 R8, R9, UR4, RZ ;  /* 0x0000000409087c25 */ /* 0x000fe2000f8e00ff */
[----:B------:R-:W-:-:S03]  /*e9c0*/  IADD3.X R5, RZ, RZ, RZ, P1, !PT ;  /* 0x000000ffff057210 */ /* 0x000fc60000ffe4ff */
[----:B------:R-:W-:Y:S01]  /*e9d0*/  IMAD.MOV.U32 R4, RZ, RZ, R7 ;  /* 0x000000ffff047224 */ /* 0x000fe200078e0007 */
[----:B------:R-:W-:-:S05]  /*e9e0*/  IADD3 RZ, P1, R9, R6, RZ ;  /* 0x0000000609ff7210 */ /* 0x000fca0007f3e0ff */
[----:B------:R-:W-:-:S08]  /*e9f0*/  IMAD.WIDE.U32.X R4, R21, UR5, R4, P1 ;  /* 0x0000000515047c25 */ /* 0x000fd000088e0404 */
.L_x_156:
[--C-:B------:R-:W-:Y:S01]  /*ea00*/  SHF.R.U64 R8, R4, UR7, R5.reuse ;  /* 0x0000000704087c19 */ /* 0x100fe20008001205 */
[----:B------:R-:W-:Y:S01]  /*ea10*/  ULDC.64 UR4, c[0x0][0x8c8] ;  /* 0x0002320000047ab9 */ /* 0x000fe20000000a00 */
[----:B------:R-:W-:Y:S01]  /*ea20*/  SHF.R.U32.HI R4, RZ, UR7, R5 ;  /* 0x00000007ff047c19 */ /* 0x000fe20008011605 */
[----:B------:R-:W3:Y:S01]  /*ea30*/  LDC R24, c[0x0][0x144] ;  /* 0x00005100ff187b82 */ /* 0x000ee20000000800 */
[----:B------:R-:W-:Y:S01]  /*ea40*/  IADD3 R7, P1, RZ, -R8, RZ ;  /* 0x80000008ff077210 */ /* 0x000fe20007f3e0ff */
[----:B------:R-:W-:Y:S01]  /*ea50*/  ULDC.64 UR8, c[0x0][0x8e8] ;  /* 0x00023a0000087ab9 */ /* 0x000fe20000000a00 */
[----:B-1----:R-:W-:Y:S01]  /*ea60*/  I2FP.F32.U32 R9, R15 ;  /* 0x0000000f00097245 */ /* 0x002fe20000201000 */
[----:B------:R-:W-:Y:S01]  /*ea70*/  ULDC UR6, c[0x0][0x8b0] ;  /* 0x00022c0000067ab9 */ /* 0x000fe20000000800 */
[----:B------:R-:W-:Y:S02]  /*ea80*/  IADD3.X R4, RZ, ~R4, RZ, P1, !PT ;  /* 0x80000004ff047210 */ /* 0x000fe40000ffe4ff */
[----:B------:R-:W-:Y:S01]  /*ea90*/  ISETP.NE.U32.AND P1, PT, RZ, UR8, PT ;  /* 0x00000008ff007c0c */ /* 0x000fe2000bf25070 */
[----:B------:R-:W1:Y:S02]  /*eaa0*/  LDC R21, c[0x0][0x148] ;  /* 0x00005200ff157b82 */ /* 0x000e640000000800 */
[----:B------:R-:W-:Y:S01]  /*eab0*/  IMAD R6, R4, UR4, RZ ;  /* 0x0000000404067c24 */ /* 0x000fe2000f8e02ff */
[----:B------:R-:W-:Y:S01]  /*eac0*/  ISETP.NE.AND.EX P1, PT, RZ, UR9, PT, P1 ;  /* 0x00000009ff007c0c */ /* 0x000fe2000bf25310 */
[----:B------:R-:W-:Y:S01]  /*ead0*/  IMAD.WIDE.U32 R4, R7, UR4, R16 ;  /* 0x0000000407047c25 */ /* 0x000fe2000f8e0010 */
[----:B------:R-:W-:-:S03]  /*eae0*/  ULDC UR4, c[0x0][0x150] ;  /* 0x0000540000047ab9 */ /* 0x000fc60000000800 */
[----:B------:R-:W-:Y:S02]  /*eaf0*/  IMAD R7, R7, UR5, R6 ;  /* 0x0000000507077c24 */ /* 0x000fe4000f8e0206 */
[----:B------:R-:W-:Y:S01]  /*eb00*/  FMUL R6, R9, UR4 ;  /* 0x0000000409067c20 */ /* 0x000fe20008400000 */
[----:B------:R-:W-:Y:S01]  /*eb10*/  ULDC UR4, c[0x0][0x8c0] ;  /* 0x0002300000047ab9 */ /* 0x000fe20000000800 */
[----:B------:R-:W-:Y:S01]  /*eb20*/  ULDC UR5, c[0x0][0x154] ;  /* 0x0000550000057ab9 */ /* 0x000fe20000000800 */
[----:B------:R-:W-:-:S03]  /*eb30*/  IMAD.IADD R5, R5, 0x1, R7 ;  /* 0x0000000105057824 */ /* 0x000fc600078e0207 */
[----:B------:R-:W4:Y:S02]  /*eb40*/  F2I.U32.TRUNC.NTZ R6, R6 ;  /* 0x0000000600067305 */ /* 0x000f24000020f000 */
[----:B------:R-:W-:Y:S02]  /*eb50*/  SHF.R.U64 R9, R4, UR4, R5 ;  /* 0x0000000404097c19 */ /* 0x000fe40008001205 */
[----:B--2---:R-:W-:-:S05]  /*eb60*/  I2FP.F32.U32 R4, R14 ;  /* 0x0000000e00047245 */ /* 0x004fca0000201000 */
[----:B------:R-:W-:Y:S01]  /*eb70*/  FMUL R22, R4, UR5 ;  /* 0x0000000504167c20 */ /* 0x000fe20008400000 */
[----:B------:R-:W-:Y:S01]  /*eb80*/  SHF.R.U32.HI R4, RZ, UR4, R5 ;  /* 0x00000004ff047c19 */ /* 0x000fe20008011605 */
[----:B------:R-:W-:-:S03]  /*eb90*/  ULDC UR4, c[0x0][0x900] ;  /* 0x0002400000047ab9 */ /* 0x000fc60000000800 */
[--C-:B------:R-:W-:Y:S01]  /*eba0*/  SHF.R.U64 R20, R9, UR6, R4.reuse ;  /* 0x0000000609147c19 */ /* 0x100fe20008001204 */
[----:B------:R-:W2:Y:S01]  /*ebb0*/  F2I.U32.TRUNC.NTZ R22, R22 ;  /* 0x0000001600167305 */ /* 0x000ea2000020f000 */
[----:B------:R-:W-:Y:S02]  /*ebc0*/  SHF.R.U32.HI R5, RZ, UR6, R4 ;  /* 0x00000006ff057c19 */ /* 0x000fe40008011604 */
[----:B----4-:R-:W-:Y:S02]  /*ebd0*/  IADD3 R6, -R6, RZ, RZ ;  /* 0x000000ff06067210 */ /* 0x010fe40007ffe1ff */
[--C-:B------:R-:W-:Y:S02]  /*ebe0*/  SHF.R.U64 R18, R20, UR4, R5.reuse ;  /* 0x0000000414127c19 */ /* 0x100fe40008001205 */
[----:B------:R-:W-:Y:S01]  /*ebf0*/  SHF.R.U32.HI R23, RZ, UR4, R5 ;  /* 0x00000004ff177c19 */ /* 0x000fe20008011605 */
[----:B---3--:R-:W-:Y:S02]  /*ec00*/  IMAD R15, R24, R6, R15 ;  /* 0x00000006180f7224 */ /* 0x008fe400078e020f */
[----:B------:R-:W-:Y:S01]  /*ec10*/  IMAD.MOV.U32 R4, RZ, RZ, R18 ;  /* 0x000000ffff047224 */ /* 0x000fe200078e0012 */
[----:B------:R-:W-:Y:S01]  /*ec20*/  MOV R5, R23 ;  /* 0x0000001700057202 */ /* 0x000fe20000000f00 */
[----:B------:R-:W-:Y:S06]  /*ec30*/  @!P1 BRA `(.L_x_157) ;  /* 0x0000000000289947 */ /* 0x000fec0003800000 */
[----:B------:R-:W-:Y:S02]  /*ec40*/  ULDC UR4, c[0x0][0x8f4] ;  /* 0x00023d0000047ab9 */ /* 0x000fe40000000800 */
[----:B------:R-:W-:-:S05]  /*ec50*/  IADD3 R5, P1, R18, UR4, RZ ;  /* 0x0000000412057c10 */ /* 0x000fca000ff3e0ff */
[----:B------:R-:W-:-:S04]  /*ec60*/  IMAD.X R23, RZ, RZ, R23, P1 ;  /* 0x000000ffff177224 */ /* 0x000fc800008e0617 */
[----:B------:R-:W-:-:S04]  /*ec70*/  IMAD.WIDE.U32 R6, R23, UR8, RZ ;  /* 0x0000000817067c25 */ /* 0x000fc8000f8e00ff */
[----:B------:R-:W-:-:S04]  /*ec80*/  IMAD.WIDE.U32 R6, P1, R5, UR9, R6 ;  /* 0x0000000905067c25 */ /* 0x000fc8000f820006 */
[----:B------:R-:W-:-:S04]  /*ec90*/  IMAD.WIDE.U32 R4, R5, UR8, RZ ;  /* 0x0000000805047c25 */ /* 0x000fc8000f8e00ff */
[----:B------:R-:W-:Y:S01]  /*eca0*/  IMAD.MOV.U32 R4, RZ, RZ, R7 ;  /* 0x000000ffff047224 */ /* 0x000fe200078e0007 */
[----:B------:R-:W-:Y:S02]  /*ecb0*/  IADD3 RZ, P3, R5, R6, RZ ;  /* 0x0000000605ff7210 */ /* 0x000fe40007f7e0ff */
[----:B------:R-:W-:-:S03]  /*ecc0*/  IADD3.X R5, RZ, RZ, RZ, P1, !PT ;  /* 0x000000ffff057210 */ /* 0x000fc60000ffe4ff */
[----:B------:R-:W-:-:S08]  /*ecd0*/  IMAD.WIDE.U32.X R4, R23, UR9, R4, P3 ;  /* 0x0000000917047c25 */ /* 0x000fd000098e0404 */
.L_x_157:
[----:B------:R-:W-:Y:S01]  /*ece0*/  ISETP.NE.AND P1, PT, R2, 0x1, PT ;  /* 0x000000010200780c */ /* 0x000fe20003f25270 */
[----:B------:R-:W-:Y:S01]  /*ecf0*/  ULDC UR4, c[0x0][0x8f0] ;  /* 0x00023c0000047ab9 */ /* 0x000fe20000000800 */
[----:B--2---:R-:W-:Y:S01]  /*ed00*/  IADD3 R22, -R22, RZ, RZ ;  /* 0x000000ff16167210 */ /* 0x004fe20007ffe1ff */
[----:B------:R-:W-:Y:S01]  /*ed10*/  ULDC UR5, c[0x0][0x8b8] ;  /* 0x00022e0000057ab9 */ /* 0x000fe20000000800 */
[----:B------:R-:W-:Y:S01]  /*ed20*/  SHF.R.U64 R5, R4, UR4, R5 ;  /* 0x0000000404057c19 */ /* 0x000fe20008001205 */
[----:B------:R-:W-:Y:S01]  /*ed30*/  ULDC UR4, c[0x0][0x8e0] ;  /* 0x0002380000047ab9 */ /* 0x000fe20000000800 */
[----:B------:R-:W-:Y:S01]  /*ed40*/  LOP3.LUT R20, R20, UR16, RZ, 0xc0, !PT ;  /* 0x0000001014147c12 */ /* 0x000fe2000f8ec0ff */
[----:B------:R-:W-:Y:S01]  /*ed50*/  IMAD.MOV.U32 R6, RZ, RZ, R8 ;  /* 0x000000ffff067224 */ /* 0x000fe200078e0008 */
[----:B------:R-:W-:Y:S01]  /*ed60*/  LOP3.LUT R9, R9, UR15, RZ, 0xc0, !PT ;  /* 0x0000000f09097c12 */ /* 0x000fe2000f8ec0ff */
[----:B------:R-:W-:Y:S02]  /*ed70*/  IMAD.MOV R7, RZ, RZ, -R5 ;  /* 0x000000ffff077224 */ /* 0x000fe400078e0a05 */
[----:B------:R-:W-:-:S02]  /*ed80*/  IMAD R20, R5, UR17, R20 ;  /* 0x0000001105147c24 */ /* 0x000fc4000f8e0214 */
[----:B-1----:R-:W-:Y:S02]  /*ed90*/  @P1 IMAD R15, R21, R22, R14 ;  /* 0x00000016150f1224 */ /* 0x002fe400078e020e */
[----:B------:R-:W-:Y:S01]  /*eda0*/  IMAD R18, R7, UR4, R18 ;  /* 0x0000000407127c24 */ /* 0x000fe2000f8e0212 */
[----:B------:R-:W-:Y:S01]  /*edb0*/  ULDC UR4, c[0x0][0x8a8] ;  /* 0x00022a0000047ab9 */ /* 0x000fe20000000800 */
[----:B------:R-:W-:Y:S01]  /*edc0*/  IMAD R15, R20, UR5, R15 ;  /* 0x00000005140f7c24 */ /* 0x000fe2000f8e020f */
[----:B------:R-:W-:Y:S01]  /*edd0*/  MOV R7, 0x1 ;  /* 0x0000000100077802 */ /* 0x000fe20000000f00 */
[----:B------:R-:W-:-:S05]  /*ede0*/  IMAD R18, R18, UR4, R9 ;  /* 0x0000000412127c24 */ /* 0x000fca000f8e0209 */
[----:B------:R-:W-:Y:S02]  /*edf0*/  SEL R4, R18, R15, !P1 ;  /* 0x0000000f12047207 */ /* 0x000fe40004800000 */
[----:B------:R-:W-:-:S07]  /*ee00*/  SEL R5, R15, R18, !P1 ;  /* 0x000000120f057207 */ /* 0x000fce0004800000 */
.L_x_155:
[----:B------:R-:W-:Y:S05]  /*ee10*/  BSYNC B1 ;  /* 0x0000000000017941 */ /* 0x000fea0003800000 */
.L_x_154:
[----:B------:R-:W-:-:S13]  /*ee20*/  LOP3.LUT P1, RZ, R7, 0xff, RZ, 0xc0, !PT ;  /* 0x000000ff07ff7812 */ /* 0x000fda000782c0ff */
[----:B------:R-:W-:Y:S05]  /*ee30*/  @P1 BRA `(.L_x_158) ;  /* 0xfffffff400501947 */ /* 0x000fea000383ffff */
[----:B------:R-:W-:Y:S05]  /*ee40*/  BSYNC B0 ;  /* 0x0000000000007941 */ /* 0x000fea0003800000 */
.L_x_146:
[----:B------:R-:W-:-:S03]  /*ee50*/  UMOV UR4, 0xffffffff ;  /* 0xffffffff00047882 */ /* 0x000fc60000000000 */
[----:B------:R-:W-:Y:S05]  /*ee60*/  BRA.DIV UR4, `(.L_x_159) ;  /* 0x0000000e04407947 */ /* 0x000fea000b800000 */
[----:B------:R-:W-:-:S13]  /*ee70*/  ELECT P6, URZ, PT ;  /* 0x00000000003f782f */ /* 0x000fda00038c0000 */
.L_x_192:
[----:B------:R-:W-:Y:S04]  /*ee80*/  BSSY B0, `(.L_x_160) ;  /* 0x0000073000007945 */ /* 0x000fe80003800000 */
[----:B------:R-:W-:Y:S05]  /*ee90*/  @!P6 BRA `(.L_x_161) ;  /* 0x0000000400c4e947 */ /* 0x000fea0003800000 */
[----:B------:R-:W-:-:S04]  /*eea0*/  LOP3.LUT R19, R19, 0x2, RZ, 0xfc, !PT ;  /* 0x0000000213137812 */ /* 0x000fc800078efcff */
[----:B------:R-:W-:-:S13]  /*eeb0*/  ISETP.NE.AND P0, PT, R19, 0x3, PT ;  /* 0x000000031300780c */ /* 0x000fda0003f05270 */
[----:B------:R-:W-:Y:S05]  /*eec0*/  @!P0 BRA `(.L_x_162) ;  /* 0x0000000000048947 */ /* 0x000fea0003800000 */
[----:B------:R-:W-:Y:S01]  /*eed0*/  BPT.TRAP 0x1 ;  /* 0x000000040000795c */ /* 0x000fe20000300000 */
.L_x_162:
[----:B------:R-:W1:Y:S01]  /*eee0*/  S2R R3, SR_CgaCtaId ;  /* 0x0000000000037919 */ /* 0x000e620000008800 */
[----:B------:R-:W-:-:S04]  /*eef0*/  MOV R2, 0x400 ;  /* 0x0000040000027802 */ /* 0x000fc80000000f00 */
[----:B-1----:R-:W-:Y:S02]  /*ef00*/  LEA R3, R3, R2, 0x18 ;  /* 0x0000000203037211 */ /* 0x002fe400078ec0ff */
[----:B------:R-:W-:Y:S02]  /*ef10*/  SHF.L.U32 R2, R0, 0x1f, RZ ;  /* 0x0000001f00027819 */ /* 0x000fe400000006ff */
[----:B------:R-:W-:-:S05]  /*ef20*/  IADD3 R3, R3, 0x60, RZ ;  /* 0x0000006003037810 */ /* 0x000fca0007ffe0ff */
[C---:B------:R-:W-:Y:S01]  /*ef30*/  IMAD R7, R12.reuse, 0x8, R3 ;  /* 0x000000080c077824 */ /* 0x040fe200078e0203 */
[----:B------:R-:W-:-:S03]  /*ef40*/  IADD3 R12, R12, 0x1, RZ ;  /* 0x000000010c0c7810 */ /* 0x000fc60007ffe0ff */
[----:B------:R-:W1:Y:S01]  /*ef50*/  SYNCS.PHASECHK.TRANS64.TRYWAIT P0, [R7+URZ], R2 ;  /* 0x00000002070075a7 */ /* 0x000e62000800017f */
[----:B------:R-:W-:-:S04]  /*ef60*/  ISETP.NE.AND P1, PT, R12, 0xc, PT ;  /* 0x0000000c0c00780c */ /* 0x000fc80003f25270 */
[----:B------:R-:W-:Y:S02]  /*ef70*/  SEL R5, RZ, 0x1, P1 ;  /* 0x00000001ff057807 */ /* 0x000fe40000800000 */
[----:B------:R-:W-:Y:S02]  /*ef80*/  SEL R12, R12, RZ, P1 ;  /* 0x000000ff0c0c7207 */ /* 0x000fe40000800000 */
[----:B------:R-:W-:-:S03]  /*ef90*/  LOP3.LUT R5, R0, R5, RZ, 0x3c, !PT ;  /* 0x0000000500057212 */ /* 0x000fc600078e3cff */
[----:B------:R-:W-:Y:S01]  /*efa0*/  IMAD R9, R12, 0x8, R3 ;  /* 0x000000080c097824 */ /* 0x000fe200078e0203 */
[----:B------:R-:W-:Y:S01]  /*efb0*/  SHF.L.U32 R4, R5, 0x1f, RZ ;  /* 0x0000001f05047819 */ /* 0x000fe200000006ff */
[----:B-1----:R-:W-:Y:S06]  /*efc0*/  @!P0 BRA `(.L_x_163) ;  /* 0x0000000c00088947 */ /* 0x002fec0003800000 */
.L_x_193:
[----:B------:R-:W2:Y:S01]  /*efd0*/  SYNCS.PHASECHK.TRANS64.TRYWAIT P0, [R9+URZ], R4 ;  /* 0x00000004090075a7 */ /* 0x000ea2000800017f */
[----:B------:R-:W-:-:S04]  /*efe0*/  IADD3 R0, R12, 0x1, RZ ;  /* 0x000000010c007810 */ /* 0x000fc80007ffe0ff */
[----:B------:R-:W-:-:S04]  /*eff0*/  ISETP.NE.AND P1, PT, R0, 0xc, PT ;  /* 0x0000000c0000780c */ /* 0x000fc80003f25270 */
[----:B-1----:R-:W-:Y:S02]  /*f000*/  SEL R2, RZ, 0x1, P1 ;  /* 0x00000001ff027807 */ /* 0x002fe40000800000 */
[----:B------:R-:W-:Y:S02]  /*f010*/  SEL R0, R0, RZ, P1 ;  /* 0x000000ff00007207 */ /* 0x000fe40000800000 */
[----:B------:R-:W-:-:S03]  /*f020*/  LOP3.LUT R7, R5, R2, RZ, 0x3c, !PT ;  /* 0x0000000205077212 */ /* 0x000fc600078e3cff */
[----:B------:R-:W-:Y:S01]  /*f030*/  IMAD R6, R0, 0x8, R3 ;  /* 0x0000000800067824 */ /* 0x000fe200078e0203 */
[----:B------:R-:W-:Y:S01]  /*f040*/  SHF.L.U32 R5, R7, 0x1f, RZ ;  /* 0x0000001f07057819 */ /* 0x000fe200000006ff */
[----:B--2---:R-:W-:Y:S06]  /*f050*/  @!P0 BRA `(.L_x_164) ;  /* 0x0000000800f88947 */ /* 0x004fec0003800000 */
.L_x_194:
[----:B------:R-:W2:Y:S01]  /*f060*/  SYNCS.PHASECHK.TRANS64.TRYWAIT P0, [R6+URZ], R5 ;  /* 0x00000005060075a7 */ /* 0x000ea2000800017f */
[----:B------:R-:W-:-:S04]  /*f070*/  IADD3 R0, R0, 0x1, RZ ;  /* 0x0000000100007810 */ /* 0x000fc80007ffe0ff */
[----:B------:R-:W-:-:S04]  /*f080*/  ISETP.NE.AND P1, PT, R0, 0xc, PT ;  /* 0x0000000c0000780c */ /* 0x000fc80003f25270 */
[----:B------:R-:W-:Y:S02]  /*f090*/  SEL R2, RZ, 0x1, P1 ;  /* 0x00000001ff027807 */ /* 0x000fe40000800000 */
[----:B------:R-:W-:Y:S02]  /*f0a0*/  SEL R0, R0, RZ, P1 ;  /* 0x000000ff00007207 */ /* 0x000fe40000800000 */
[----:B------:R-:W-:-:S03]  /*f0b0*/  LOP3.LUT R7, R7, R2, RZ, 0x3c, !PT ;  /* 0x0000000207077212 */ /* 0x000fc600078e3cff */
[----:B-1----:R-:W-:Y:S01]  /*f0c0*/  IMAD R9, R0, 0x8, R3 ;  /* 0x0000000800097824 */ /* 0x002fe200078e0203 */
[----:B------:R-:W-:Y:S01]  /*f0d0*/  SHF.L.U32 R4, R7, 0x1f, RZ ;  /* 0x0000001f07047819 */ /* 0x000fe200000006ff */
[----:B--2---:R-:W-:Y:S06]  /*f0e0*/  @!P0 BRA `(.L_x_165) ;  /* 0x0000000800e88947 */ /* 0x004fec0003800000 */
.L_x_195:
        /* <DEDUP_REMOVED lines=9> */
.L_x_196:
        /* <DEDUP_REMOVED lines=9> */
.L_x_197:
        /* <DEDUP_REMOVED lines=9> */
.L_x_198:
        /* <DEDUP_REMOVED lines=9> */
.L_x_199:
        /* <DEDUP_REMOVED lines=9> */
.L_x_200:
        /* <DEDUP_REMOVED lines=9> */
.L_x_201:
        /* <DEDUP_REMOVED lines=9> */
.L_x_202:
[----:B------:R-:W2:Y:S01]  /*f4e0*/  SYNCS.PHASECHK.TRANS64.TRYWAIT P0, [R6+URZ], R5 ;  /* 0x00000005060075a7 */ /* 0x000ea2000800017f */
[----:B------:R-:W-:-:S04]  /*f4f0*/  IADD3 R0, R0, 0x1, RZ ;  /* 0x0000000100007810 */ /* 0x000fc80007ffe0ff */
[----:B------:R-:W-:-:S04]  /*f500*/  ISETP.NE.AND P1, PT, R0, 0xc, PT ;  /* 0x0000000c0000780c */ /* 0x000fc80003f25270 */
[----:B------:R-:W-:Y:S02]  /*f510*/  SEL R2, RZ, 0x1, P1 ;  /* 0x00000001ff027807 */ /* 0x000fe40000800000 */
[----:B------:R-:W-:Y:S02]  /*f520*/  SEL R0, R0, RZ, P1 ;  /* 0x000000ff00007207 */ /* 0x000fe40000800000 */
[----:B------:R-:W-:Y:S01]  /*f530*/  LOP3.LUT R2, R7, R2, RZ, 0x3c, !PT ;  /* 0x0000000207027212 */ /* 0x000fe200078e3cff */
[----:B--2---:R-:W-:Y:S06]  /*f540*/  @!P0 BRA `(.L_x_173) ;  /* 0x0000000800708947 */ /* 0x004fec0003800000 */
.L_x_203:
[----:B------:R-:W-:Y:S01]  /*f550*/  IMAD R3, R0, 0x8, R3 ;  /* 0x0000000800037824 */ /* 0x000fe200078e0203 */
[----:B------:R-:W-:-:S07]  /*f560*/  SHF.L.U32 R0, R2, 0x1f, RZ ;  /* 0x0000001f02007819 */ /* 0x000fce00000006ff */
.L_x_174:
[----:B---3--:R3:W4:Y:S02]  /*f570*/  SYNCS.PHASECHK.TRANS64.TRYWAIT P0, [R3+URZ], R0 ;  /* 0x00000000030075a7 */ /* 0x008724000800017f */
[----:B----4-:R-:W-:Y:S05]  /*f580*/  @!P0 NANOSLEEP.SYNCS 0x989680 ;  /* 0x009896800000895d */ /* 0x010fea0003900000 */
[----:B------:R-:W4:Y:S02]  /*f590*/  @!P0 SYNCS.PHASECHK.TRANS64 P0, [R3+URZ], R0 ;  /* 0x00000000030085a7 */ /* 0x000f24000800007f */
[----:B----4-:R-:W-:Y:S05]  /*f5a0*/  @!P0 BRA `(.L_x_174) ;  /* 0xfffffffc00f08947 */ /* 0x010fea000383ffff */
.L_x_161:
[----:B------:R-:W-:Y:S05]  /*f5b0*/  BSYNC B0 ;  /* 0x0000000000007941 */ /* 0x000fea0003800000 */
.L_x_160:
[----:B------:R-:W-:Y:S05]  /*f5c0*/  EXIT ;  /* 0x000000000000794d */ /* 0x000fea0003800000 */
.L_x_21:
[----:B--2---:R-:W-:-:S04]  /*f5d0*/  MOV R5, UR5 ;  /* 0x0000000500057c02 */ /* 0x004fc80008000f00 */
[----:B------:R2:W3:Y:S03]  /*f5e0*/  SYNCS.PHASECHK.TRANS64.TRYWAIT P0, [R5+URZ], R0 ;  /* 0x00000000050075a7 */ /* 0x0004e6000800017f */
[----:B---3--:R-:W-:Y:S05]  /*f5f0*/  @!P0 NANOSLEEP.SYNCS 0x989680 ;  /* 0x009896800000895d */ /* 0x008fea0003900000 */
[----:B------:R-:W3:Y:S02]  /*f600*/  @!P0 SYNCS.PHASECHK.TRANS64 P0, [R5+URZ], R0 ;  /* 0x00000000050085a7 */ /* 0x000ee4000800007f */
[----:B---3--:R-:W-:Y:S05]  /*f610*/  @!P0 BRA `(.L_x_21) ;  /* 0xfffffffc00ec8947 */ /* 0x008fea000383ffff */
[----:B------:R-:W-:Y:S05]  /*f620*/  BRA `(.L_x_20) ;  /* 0xffffff2400407947 */ /* 0x000fea000383ffff */
.L_x_27:
[----:B--2---:R-:W-:-:S04]  /*f630*/  IMAD.U32 R5, RZ, RZ, UR8 ;  /* 0x00000008ff057e24 */ /* 0x004fc8000f8e00ff */
[----:B------:R2:W3:Y:S03]  /*f640*/  SYNCS.PHASECHK.TRANS64.TRYWAIT P0, [R5+URZ], R4 ;  /* 0x00000004050075a7 */ /* 0x0004e6000800017f */
[----:B---3--:R-:W-:Y:S05]  /*f650*/  @!P0 NANOSLEEP.SYNCS 0x989680 ;  /* 0x009896800000895d */ /* 0x008fea0003900000 */
[----:B------:R-:W3:Y:S02]  /*f660*/  @!P0 SYNCS.PHASECHK.TRANS64 P0, [R5+URZ], R4 ;  /* 0x00000004050085a7 */ /* 0x000ee4000800007f */
[----:B---3--:R-:W-:Y:S05]  /*f670*/  @!P0 BRA `(.L_x_27) ;  /* 0xfffffffc00ec8947 */ /* 0x008fea000383ffff */
[----:B------:R-:W-:Y:S05]  /*f680*/  BRA `(.L_x_26) ;  /* 0xffffff2c00847947 */ /* 0x000fea000383ffff */
.L_x_51:
[----:B-1----:R1:W2:Y:S02]  /*f690*/  SYNCS.PHASECHK.TRANS64.TRYWAIT P0, [R13+URZ+0xc0], R4 ;  /* 0x0000c0040d0075a7 */ /* 0x0022a4000800017f */
[----:B--2---:R-:W-:Y:S05]  /*f6a0*/  @!P0 NANOSLEEP.SYNCS 0x989680 ;  /* 0x009896800000895d */ /* 0x004fea0003900000 */
[----:B------:R-:W2:Y:S02]  /*f6b0*/  @!P0 SYNCS.PHASECHK.TRANS64 P0, [R13+URZ+0xc0], R4 ;  /* 0x0000c0040d0085a7 */ /* 0x000ea4000800007f */
[----:B--2---:R-:W-:Y:S05]  /*f6c0*/  @!P0 BRA `(.L_x_51) ;  /* 0xfffffffc00f08947 */ /* 0x004fea000383ffff */
[----:B------:R-:W-:Y:S05]  /*f6d0*/  BRA `(.L_x_175) ;  /* 0xffffff4000907947 */ /* 0x000fea000383ffff */
.L_x_62:
[----:B-1----:R1:W2:Y:S02]  /*f6e0*/  SYNCS.PHASECHK.TRANS64.TRYWAIT P0, [R26+URZ+0xc0], R15 ;  /* 0x0000c00f1a0075a7 */ /* 0x0022a4000800017f */
[----:B--2---:R-:W-:Y:S05]  /*f6f0*/  @!P0 NANOSLEEP.SYNCS 0x989680 ;  /* 0x009896800000895d */ /* 0x004fea0003900000 */
[----:B------:R-:W2:Y:S02]  /*f700*/  @!P0 SYNCS.PHASECHK.TRANS64 P0, [R26+URZ+0xc0], R15 ;  /* 0x0000c00f1a0085a7 */ /* 0x000ea4000800007f */
[----:B--2---:R-:W-:Y:S05]  /*f710*/  @!P0 BRA `(.L_x_62) ;  /* 0xfffffffc00f08947 */ /* 0x004fea000383ffff */
[----:B------:R-:W-:Y:S05]  /*f720*/  BRA `(.L_x_176) ;  /* 0xffffff6400807947 */ /* 0x000fea000383ffff */
.L_x_73:
[----:B-1----:R1:W2:Y:S02]  /*f730*/  SYNCS.PHASECHK.TRANS64.TRYWAIT P0, [R25+URZ+0xc0], R20 ;  /* 0x0000c014190075a7 */ /* 0x0022a4000800017f */
[----:B--2---:R-:W-:Y:S05]  /*f740*/  @!P0 NANOSLEEP.SYNCS 0x989680 ;  /* 0x009896800000895d */ /* 0x004fea0003900000 */
[----:B------:R-:W2:Y:S02]  /*f750*/  @!P0 SYNCS.PHASECHK.TRANS64 P0, [R25+URZ+0xc0], R20 ;  /* 0x0000c014190085a7 */ /* 0x000ea4000800007f */
[----:B--2---:R-:W-:Y:S05]  /*f760*/  @!P0 BRA `(.L_x_73) ;  /* 0xfffffffc00f08947 */ /* 0x004fea000383ffff */
[----:B------:R-:W-:Y:S05]  /*f770*/  BRA `(.L_x_177) ;  /* 0xffffff8400e07947 */ /* 0x000fea000383ffff */
.L_x_84:
[----:B-1----:R1:W2:Y:S02]  /*f780*/  SYNCS.PHASECHK.TRANS64.TRYWAIT P0, [R20+URZ+0xc0], R15 ;  /* 0x0000c00f140075a7 */ /* 0x0022a4000800017f */
[----:B--2---:R-:W-:Y:S05]  /*f790*/  @!P0 NANOSLEEP.SYNCS 0x989680 ;  /* 0x009896800000895d */ /* 0x004fea0003900000 */
[----:B------:R-:W2:Y:S02]  /*f7a0*/  @!P0 SYNCS.PHASECHK.TRANS64 P0, [R20+URZ+0xc0], R15 ;  /* 0x0000c00f140085a7 */ /* 0x000ea4000800007f */
[----:B--2---:R-:W-:Y:S05]  /*f7b0*/  @!P0 BRA `(.L_x_84) ;  /* 0xfffffffc00f08947 */ /* 0x004fea000383ffff */
[----:B------:R-:W-:Y:S05]  /*f7c0*/  BRA `(.L_x_178) ;  /* 0xffffffa800407947 */ /* 0x000fea000383ffff */
.L_x_100:
[----:B-1----:R-:W-:-:S04]  /*f7d0*/  MOV R10, UR4 ;  /* 0x00000004000a7c02 */ /* 0x002fc80008000f00 */
[----:B------:R1:W2:Y:S03]  /*f7e0*/  SYNCS.PHASECHK.TRANS64.TRYWAIT P0, [R10+URZ+0x108], R3 ;  /* 0x000108030a0075a7 */ /* 0x0002a6000800017f */
[----:B--2---:R-:W-:Y:S05]  /*f7f0*/  @!P0 NANOSLEEP.SYNCS 0x989680 ;  /* 0x009896800000895d */ /* 0x004fea0003900000 */
[----:B------:R-:W2:Y:S02]  /*f800*/  @!P0 SYNCS.PHASECHK.TRANS64 P0, [R10+URZ+0x108], R3 ;  /* 0x000108030a0085a7 */ /* 0x000ea4000800007f */
[----:B--2---:R-:W-:Y:S05]  /*f810*/  @!P0 BRA `(.L_x_100) ;  /* 0xfffffffc00ec8947 */ /* 0x004fea000383ffff */
[----:B------:R-:W-:Y:S05]  /*f820*/  BRA `(.L_x_99) ;  /* 0xffffffd400dc7947 */ /* 0x000fea000383ffff */
.L_x_109:
[----:B-1----:R-:W-:-:S04]  /*f830*/  IMAD.U32 R5, RZ, RZ, UR5 ;  /* 0x00000005ff057e24 */ /* 0x002fc8000f8e00ff */
[----:B------:R1:W2:Y:S03]  /*f840*/  SYNCS.PHASECHK.TRANS64.TRYWAIT P1, [R5+URZ+0xe0], R4 ;  /* 0x0000e004050075a7 */ /* 0x0002a6000802017f */
[----:B--2---:R-:W-:Y:S05]  /*f850*/  @!P1 NANOSLEEP.SYNCS 0x989680 ;  /* 0x009896800000995d */ /* 0x004fea0003900000 */
[----:B------:R-:W2:Y:S02]  /*f860*/  @!P1 SYNCS.PHASECHK.TRANS64 P1, [R5+URZ+0xe0], R4 ;  /* 0x0000e004050095a7 */ /* 0x000ea4000802007f */
[----:B--2---:R-:W-:Y:S05]  /*f870*/  @!P1 BRA `(.L_x_109) ;  /* 0xfffffffc00ec9947 */ /* 0x004fea000383ffff */
[----:B------:R-:W-:Y:S05]  /*f880*/  BRA `(.L_x_179) ;  /* 0xffffffd800c87947 */ /* 0x000fea000383ffff */
.L_x_115:
[----:B-12---:R-:W-:-:S04]  /*f890*/  MOV R5, UR5 ;  /* 0x0000000500057c02 */ /* 0x006fc80008000f00 */
[----:B------:R1:W2:Y:S03]  /*f8a0*/  SYNCS.PHASECHK.TRANS64.TRYWAIT P1, [R5+URZ+0xe8], R4 ;  /* 0x0000e804050075a7 */ /* 0x0002a6000802017f */
[----:B--2---:R-:W-:Y:S05]  /*f8b0*/  @!P1 NANOSLEEP.SYNCS 0x989680 ;  /* 0x009896800000995d */ /* 0x004fea0003900000 */
[----:B------:R-:W2:Y:S02]  /*f8c0*/  @!P1 SYNCS.PHASECHK.TRANS64 P1, [R5+URZ+0xe8], R4 ;  /* 0x0000e804050095a7 */ /* 0x000ea4000802007f */
[----:B--2---:R-:W-:Y:S05]  /*f8d0*/  @!P1 BRA `(.L_x_115) ;  /* 0xfffffffc00ec9947 */ /* 0x004fea000383ffff */
[----:B------:R-:W-:Y:S05]  /*f8e0*/  BRA `(.L_x_180) ;  /* 0xffffffdc00107947 */ /* 0x000fea000383ffff */
.L_x_121:
[----:B-123--:R-:W-:-:S04]  /*f8f0*/  IMAD.U32 R5, RZ, RZ, UR5 ;  /* 0x00000005ff057e24 */ /* 0x00efc8000f8e00ff */
[----:B------:R1:W2:Y:S03]  /*f900*/  SYNCS.PHASECHK.TRANS64.TRYWAIT P1, [R5+URZ+0xf0], R4 ;  /* 0x0000f004050075a7 */ /* 0x0002a6000802017f */
[----:B--2---:R-:W-:Y:S05]  /*f910*/  @!P1 NANOSLEEP.SYNCS 0x989680 ;  /* 0x009896800000995d */ /* 0x004fea0003900000 */
[----:B------:R-:W2:Y:S02]  /*f920*/  @!P1 SYNCS.PHASECHK.TRANS64 P1, [R5+URZ+0xf0], R4 ;  /* 0x0000f004050095a7 */ /* 0x000ea4000802007f */
[----:B--2---:R-:W-:Y:S05]  /*f930*/  @!P1 BRA `(.L_x_121) ;  /* 0xfffffffc00ec9947 */ /* 0x004fea000383ffff */
[----:B------:R-:W-:Y:S05]  /*f940*/  BRA `(.L_x_181) ;  /* 0xffffffdc00607947 */ /* 0x000fea000383ffff */
.L_x_127:
[----:B-1234-:R-:W-:-:S04]  /*f950*/  MOV R5, UR5 ;  /* 0x0000000500057c02 */ /* 0x01efc80008000f00 */
[----:B------:R1:W2:Y:S03]  /*f960*/  SYNCS.PHASECHK.TRANS64.TRYWAIT P1, [R5+URZ+0xf8], R4 ;  /* 0x0000f804050075a7 */ /* 0x0002a6000802017f */
[----:B--2---:R-:W-:Y:S05]  /*f970*/  @!P1 NANOSLEEP.SYNCS 0x989680 ;  /* 0x009896800000995d */ /* 0x004fea0003900000 */
[----:B------:R-:W2:Y:S02]  /*f980*/  @!P1 SYNCS.PHASECHK.TRANS64 P1, [R5+URZ+0xf8], R4 ;  /* 0x0000f804050095a7 */ /* 0x000ea4000802007f */
[----:B--2---:R-:W-:Y:S05]  /*f990*/  @!P1 BRA `(.L_x_127) ;  /* 0xfffffffc00ec9947 */ /* 0x004fea000383ffff */
[----:B------:R-:W-:Y:S05]  /*f9a0*/  BRA `(.L_x_182) ;  /* 0xffffffdc00b07947 */ /* 0x000fea000383ffff */
.L_x_139:
[----:B-1----:R1:W3:Y:S02]  /*f9b0*/  SYNCS.PHASECHK.TRANS64.TRYWAIT P0, [R3+URZ+0xe0], R0 ;  /* 0x0000e000030075a7 */ /* 0x0022e4000800017f */
[----:B---3--:R-:W-:Y:S05]  /*f9c0*/  @!P0 NANOSLEEP.SYNCS 0x989680 ;  /* 0x009896800000895d */ /* 0x008fea0003900000 */
[----:B------:R-:W3:Y:S02]  /*f9d0*/  @!P0 SYNCS.PHASECHK.TRANS64 P0, [R3+URZ+0xe0], R0 ;  /* 0x0000e000030085a7 */ /* 0x000ee4000800007f */
[----:B---3--:R-:W-:Y:S05]  /*f9e0*/  @!P0 BRA `(.L_x_139) ;  /* 0xfffffffc00f08947 */ /* 0x008fea000383ffff */
[----:B------:R-:W-:Y:S05]  /*f9f0*/  BRA `(.L_x_183) ;  /* 0xffffffe400b07947 */ /* 0x000fea000383ffff */
.L_x_141:
[----:B---3--:R3:W4:Y:S02]  /*fa00*/  SYNCS.PHASECHK.TRANS64.TRYWAIT P0, [R3+URZ+0xe8], R0 ;  /* 0x0000e800030075a7 */ /* 0x008724000800017f */
[----:B----4-:R-:W-:Y:S05]  /*fa10*/  @!P0 NANOSLEEP.SYNCS 0x989680 ;  /* 0x009896800000895d */ /* 0x010fea0003900000 */
[----:B------:R-:W4:Y:S02]  /*fa20*/  @!P0 SYNCS.PHASECHK.TRANS64 P0, [R3+URZ+0xe8], R0 ;  /* 0x0000e800030085a7 */ /* 0x000f24000800007f */
[----:B----4-:R-:W-:Y:S05]  /*fa30*/  @!P0 BRA `(.L_x_141) ;  /* 0xfffffffc00f08947 */ /* 0x010fea000383ffff */
[----:B------:R-:W-:Y:S05]  /*fa40*/  BRA `(.L_x_184) ;  /* 0xffffffe400ac7947 */ /* 0x000fea000383ffff */
.L_x_143:
[----:B----4-:R4:W1:Y:S02]  /*fa50*/  SYNCS.PHASECHK.TRANS64.TRYWAIT P0, [R3+URZ+0xf0], R0 ;  /* 0x0000f000030075a7 */ /* 0x010864000800017f */
[----:B-1----:R-:W-:Y:S05]  /*fa60*/  @!P0 NANOSLEEP.SYNCS 0x989680 ;  /* 0x009896800000895d */ /* 0x002fea0003900000 */
[----:B------:R-:W1:Y:S02]  /*fa70*/  @!P0 SYNCS.PHASECHK.TRANS64 P0, [R3+URZ+0xf0], R0 ;  /* 0x0000f000030085a7 */ /* 0x000e64000800007f */
[----:B-1----:R-:W-:Y:S05]  /*fa80*/  @!P0 BRA `(.L_x_143) ;  /* 0xfffffffc00f08947 */ /* 0x002fea000383ffff */
[----:B------:R-:W-:Y:S05]  /*fa90*/  BRA `(.L_x_185) ;  /* 0xffffffe400a87947 */ /* 0x000fea000383ffff */
.L_x_147:
[----:B------:R-:W-:Y:S01]  /*faa0*/  BSSY B1, `(.L_x_186) ;  /* 0x0000006000017945 */ /* 0x000fe20003800000 */
[----:B------:R-:W-:-:S07]  /*fab0*/  IMAD.MOV.U32 R15, RZ, RZ, -0x1 ;  /* 0xffffffffff0f7424 */ /* 0x000fce00078e00ff */
[----:B------:R-:W-:Y:S05]  /*fac0*/  WARPSYNC.COLLECTIVE R15, `(.L_x_187) ;  /* 0x000000000f0c7348 */ /* 0x000fea0003c00000 */
[----:B------:R-:W-:Y:S02]  /*fad0*/  ELECT P6, UR62, PT ;  /* 0x00000000003e782f */ /* 0x000fe400038c0000 */
[----:B------:R-:W-:Y:S01]  /*fae0*/  MOV R14, UR62 ;  /* 0x0000003e000e7c02 */ /* 0x000fe20008000f00 */
[----:B------:R-:W-:Y:S10]  /*faf0*/  ENDCOLLECTIVE ;  /* 0x000000000000791b */ /* 0x000ff40003800000 */
.L_x_187:
[----:B------:R-:W-:Y:S05]  /*fb00*/  BSYNC B1 ;  /* 0x0000000000017941 */ /* 0x000fea0003800000 */
.L_x_186:
[----:B------:R-:W-:Y:S05]  /*fb10*/  BRA `(.L_x_188) ;  /* 0xffffffe800247947 */ /* 0x000fea000383ffff */
.L_x_150:
[----:B--2---:R2:W3:Y:S02]  /*fb20*/  SYNCS.PHASECHK.TRANS64.TRYWAIT P1, [R21+URZ+0x60], R8 ;  /* 0x00006008150075a7 */ /* 0x0044e4000802017f */
[----:B---3--:R-:W-:Y:S05]  /*fb30*/  @!P1 NANOSLEEP.SYNCS 0x989680 ;  /* 0x009896800000995d */ /* 0x008fea0003900000 */
[----:B------:R-:W3:Y:S02]  /*fb40*/  @!P1 SYNCS.PHASECHK.TRANS64 P1, [R21+URZ+0x60], R8 ;  /* 0x00006008150095a7 */ /* 0x000ee4000802007f */
[----:B---3--:R-:W-:Y:S05]  /*fb50*/  @!P1 BRA `(.L_x_150) ;  /* 0xfffffffc00f09947 */ /* 0x008fea000383ffff */
[----:B------:R-:W-:Y:S05]  /*fb60*/  BRA `(.L_x_189) ;  /* 0xffffffe800587947 */ /* 0x000fea000383ffff */
.L_x_159:
[----:B------:R-:W-:Y:S01]  /*fb70*/  BSSY B0, `(.L_x_190) ;  /* 0x0000006000007945 */ /* 0x000fe20003800000 */
[----:B------:R-:W-:-:S07]  /*fb80*/  MOV R15, 0xffffffff ;  /* 0xffffffff000f7802 */ /* 0x000fce0000000f00 */
[----:B------:R-:W-:Y:S05]  /*fb90*/  WARPSYNC.COLLECTIVE R15, `(.L_x_191) ;  /* 0x000000000f0c7348 */ /* 0x000fea0003c00000 */
[----:B------:R-:W-:Y:S02]  /*fba0*/  ELECT P6, UR62, PT ;  /* 0x00000000003e782f */ /* 0x000fe400038c0000 */
[----:B------:R-:W-:Y:S01]  /*fbb0*/  MOV R14, UR62 ;  /* 0x0000003e000e7c02 */ /* 0x000fe20008000f00 */
[----:B------:R-:W-:Y:S10]  /*fbc0*/  ENDCOLLECTIVE ;  /* 0x000000000000791b */ /* 0x000ff40003800000 */
.L_x_191:
[----:B------:R-:W-:Y:S05]  /*fbd0*/  BSYNC B0 ;  /* 0x0000000000007941 */ /* 0x000fea0003800000 */
.L_x_190:
[----:B------:R-:W-:Y:S05]  /*fbe0*/  BRA `(.L_x_192) ;  /* 0xfffffff000a47947 */ /* 0x000fea000383ffff */
.L_x_163:
[----:B-1----:R1:W2:Y:S02]  /*fbf0*/  SYNCS.PHASECHK.TRANS64.TRYWAIT P0, [R7+URZ], R2 ;  /* 0x00000002070075a7 */ /* 0x0022a4000800017f */
[----:B--2---:R-:W-:Y:S05]  /*fc00*/  @!P0 NANOSLEEP.SYNCS 0x989680 ;  /* 0x009896800000895d */ /* 0x004fea0003900000 */
[----:B------:R-:W2:Y:S02]  /*fc10*/  @!P0 SYNCS.PHASECHK.TRANS64 P0, [R7+URZ], R2 ;  /* 0x00000002070085a7 */ /* 0x000ea4000800007f */
[----:B--2---:R-:W-:Y:S05]  /*fc20*/  @!P0 BRA `(.L_x_163) ;  /* 0xfffffffc00f08947 */ /* 0x004fea000383ffff */
[----:B------:R-:W-:Y:S05]  /*fc30*/  BRA `(.L_x_193) ;  /* 0xfffffff000e47947 */ /* 0x000fea000383ffff */
.L_x_164:
[----:B-1----:R1:W2:Y:S02]  /*fc40*/  SYNCS.PHASECHK.TRANS64.TRYWAIT P0, [R9+URZ], R4 ;  /* 0x00000004090075a7 */ /* 0x0022a4000800017f */
[----:B--2---:R-:W-:Y:S05]  /*fc50*/  @!P0 NANOSLEEP.SYNCS 0x989680 ;  /* 0x009896800000895d */ /* 0x004fea0003900000 */
[----:B------:R-:W2:Y:S02]  /*fc60*/  @!P0 SYNCS.PHASECHK.TRANS64 P0, [R9+URZ], R4 ;  /* 0x00000004090085a7 */ /* 0x000ea4000800007f */
[----:B--2---:R-:W-:Y:S05]  /*fc70*/  @!P0 BRA `(.L_x_164) ;  /* 0xfffffffc00f08947 */ /* 0x004fea000383ffff */
[----:B------:R-:W-:Y:S05]  /*fc80*/  BRA `(.L_x_194) ;  /* 0xfffffff000f47947 */ /* 0x000fea000383ffff */
.L_x_165:
[----:B-1----:R1:W2:Y:S02]  /*fc90*/  SYNCS.PHASECHK.TRANS64.TRYWAIT P0, [R6+URZ], R5 ;  /* 0x00000005060075a7 */ /* 0x0022a4000800017f */
[----:B--2---:R-:W-:Y:S05]  /*fca0*/  @!P0 NANOSLEEP.SYNCS 0x989680 ;  /* 0x009896800000895d */ /* 0x004fea0003900000 */
[----:B------:R-:W2:Y:S02]  /*fcb0*/  @!P0 SYNCS.PHASECHK.TRANS64 P0, [R6+URZ], R5 ;  /* 0x00000005060085a7 */ /* 0x000ea4000800007f */
[----:B--2---:R-:W-:Y:S05]  /*fcc0*/  @!P0 BRA `(.L_x_165) ;  /* 0xfffffffc00f08947 */ /* 0x004fea000383ffff */
[----:B------:R-:W-:Y:S05]  /*fcd0*/  BRA `(.L_x_195) ;  /* 0xfffffff400047947 */ /* 0x000fea000383ffff */
.L_x_166:
[----:B-1----:R1:W2:Y:S02]  /*fce0*/  SYNCS.PHASECHK.TRANS64.TRYWAIT P0, [R9+URZ], R4 ;  /* 0x00000004090075a7 */ /* 0x0022a4000800017f */
[----:B--2---:R-:W-:Y:S05]  /*fcf0*/  @!P0 NANOSLEEP.SYNCS 0x989680 ;  /* 0x009896800000895d */ /* 0x004fea0003900000 */
[----:B------:R-:W2:Y:S02]  /*fd00*/  @!P0 SYNCS.PHASECHK.TRANS64 P0, [R9+URZ], R4 ;  /* 0x00000004090085a7 */ /* 0x000ea4000800007f */
[----:B--2---:R-:W-:Y:S05]  /*fd10*/  @!P0 BRA `(.L_x_166) ;  /* 0xfffffffc00f08947 */ /* 0x004fea000383ffff */
[----:B------:R-:W-:Y:S05]  /*fd20*/  BRA `(.L_x_196) ;  /* 0xfffffff400147947 */ /* 0x000fea000383ffff */
.L_x_167:
[----:B-1----:R1:W2:Y:S02]  /*fd30*/  SYNCS.PHASECHK.TRANS64.TRYWAIT P0, [R6+URZ], R5 ;  /* 0x00000005060075a7 */ /* 0x0022a4000800017f */
[----:B--2---:R-:W-:Y:S05]  /*fd40*/  @!P0 NANOSLEEP.SYNCS 0x989680 ;  /* 0x009896800000895d */ /* 0x004fea0003900000 */
[----:B------:R-:W2:Y:S02]  /*fd50*/  @!P0 SYNCS.PHASECHK.TRANS64 P0, [R6+URZ], R5 ;  /* 0x00000005060085a7 */ /* 0x000ea4000800007f */
[----:B--2---:R-:W-:Y:S05]  /*fd60*/  @!P0 BRA `(.L_x_167) ;  /* 0xfffffffc00f08947 */ /* 0x004fea000383ffff */
[----:B------:R-:W-:Y:S05]  /*fd70*/  BRA `(.L_x_197) ;  /* 0xfffffff400247947 */ /* 0x000fea000383ffff */
.L_x_168:
[----:B-1----:R1:W2:Y:S02]  /*fd80*/  SYNCS.PHASECHK.TRANS64.TRYWAIT P0, [R9+URZ], R4 ;  /* 0x00000004090075a7 */ /* 0x0022a4000800017f */
[----:B--2---:R-:W-:Y:S05]  /*fd90*/  @!P0 NANOSLEEP.SYNCS 0x989680 ;  /* 0x009896800000895d */ /* 0x004fea0003900000 */
[----:B------:R-:W2:Y:S02]  /*fda0*/  @!P0 SYNCS.PHASECHK.TRANS64 P0, [R9+URZ], R4 ;  /* 0x00000004090085a7 */ /* 0x000ea4000800007f */
[----:B--2---:R-:W-:Y:S05]  /*fdb0*/  @!P0 BRA `(.L_x_168) ;  /* 0xfffffffc00f08947 */ /* 0x004fea000383ffff */
[----:B------:R-:W-:Y:S05]  /*fdc0*/  BRA `(.L_x_198) ;  /* 0xfffffff400347947 */ /* 0x000fea000383ffff */
.L_x_169:
[----:B-1----:R1:W2:Y:S02]  /*fdd0*/  SYNCS.PHASECHK.TRANS64.TRYWAIT P0, [R6+URZ], R5 ;  /* 0x00000005060075a7 */ /* 0x0022a4000800017f */
[----:B--2---:R-:W-:Y:S05]  /*fde0*/  @!P0 NANOSLEEP.SYNCS 0x989680 ;  /* 0x009896800000895d */ /* 0x004fea0003900000 */
[----:B------:R-:W2:Y:S02]  /*fdf0*/  @!P0 SYNCS.PHASECHK.TRANS64 P0, [R6+URZ], R5 ;  /* 0x00000005060085a7 */ /* 0x000ea4000800007f */
[----:B--2---:R-:W-:Y:S05]  /*fe00*/  @!P0 BRA `(.L_x_169) ;  /* 0xfffffffc00f08947 */ /* 0x004fea000383ffff */
[----:B------:R-:W-:Y:S05]  /*fe10*/  BRA `(.L_x_199) ;  /* 0xfffffff400447947 */ /* 0x000fea000383ffff */
.L_x_170:
[----:B-1----:R1:W2:Y:S02]  /*fe20*/  SYNCS.PHASECHK.TRANS64.TRYWAIT P0, [R9+URZ], R4 ;  /* 0x00000004090075a7 */ /* 0x0022a4000800017f */
[----:B--2---:R-:W-:Y:S05]  /*fe30*/  @!P0 NANOSLEEP.SYNCS 0x989680 ;  /* 0x009896800000895d */ /* 0x004fea0003900000 */
[----:B------:R-:W2:Y:S02]  /*fe40*/  @!P0 SYNCS.PHASECHK.TRANS64 P0, [R9+URZ], R4 ;  /* 0x00000004090085a7 */ /* 0x000ea4000800007f */
[----:B--2---:R-:W-:Y:S05]  /*fe50*/  @!P0 BRA `(.L_x_170) ;  /* 0xfffffffc00f08947 */ /* 0x004fea000383ffff */
[----:B------:R-:W-:Y:S05]  /*fe60*/  BRA `(.L_x_200) ;  /* 0xfffffff400547947 */ /* 0x000fea000383ffff */
.L_x_171:
[----:B-1----:R1:W2:Y:S02]  /*fe70*/  SYNCS.PHASECHK.TRANS64.TRYWAIT P0, [R6+URZ], R5 ;  /* 0x00000005060075a7 */ /* 0x0022a4000800017f */
[----:B--2---:R-:W-:Y:S05]  /*fe80*/  @!P0 NANOSLEEP.SYNCS 0x989680 ;  /* 0x009896800000895d */ /* 0x004fea0003900000 */
[----:B------:R-:W2:Y:S02]  /*fe90*/  @!P0 SYNCS.PHASECHK.TRANS64 P0, [R6+URZ], R5 ;  /* 0x00000005060085a7 */ /* 0x000ea4000800007f */
[----:B--2---:R-:W-:Y:S05]  /*fea0*/  @!P0 BRA `(.L_x_171) ;  /* 0xfffffffc00f08947 */ /* 0x004fea000383ffff */
[----:B------:R-:W-:Y:S05]  /*feb0*/  BRA `(.L_x_201) ;  /* 0xfffffff400647947 */ /* 0x000fea000383ffff */
.L_x_172:
[----:B-1----:R1:W2:Y:S02]  /*fec0*/  SYNCS.PHASECHK.TRANS64.TRYWAIT P0, [R9+URZ], R4 ;  /* 0x00000004090075a7 */ /* 0x0022a4000800017f */
[----:B--2---:R-:W-:Y:S05]  /*fed0*/  @!P0 NANOSLEEP.SYNCS 0x989680 ;  /* 0x009896800000895d */ /* 0x004fea0003900000 */
[----:B------:R-:W2:Y:S02]  /*fee0*/  @!P0 SYNCS.PHASECHK.TRANS64 P0, [R9+URZ], R4 ;  /* 0x00000004090085a7 */ /* 0x000ea4000800007f */
[----:B--2---:R-:W-:Y:S05]  /*fef0*/  @!P0 BRA `(.L_x_172) ;  /* 0xfffffffc00f08947 */ /* 0x004fea000383ffff */
[----:B------:R-:W-:Y:S05]  /*ff00*/  BRA `(.L_x_202) ;  /* 0xfffffff400747947 */ /* 0x000fea000383ffff */
.L_x_173:
[----:B--2---:R2:W3:Y:S02]  /*ff10*/  SYNCS.PHASECHK.TRANS64.TRYWAIT P0, [R6+URZ], R5 ;  /* 0x00000005060075a7 */ /* 0x0044e4000800017f */
[----:B---3--:R-:W-:Y:S05]  /*ff20*/  @!P0 NANOSLEEP.SYNCS 0x989680 ;  /* 0x009896800000895d */ /* 0x008fea0003900000 */
[----:B------:R-:W3:Y:S02]  /*ff30*/  @!P0 SYNCS.PHASECHK.TRANS64 P0, [R6+URZ], R5 ;  /* 0x00000005060085a7 */ /* 0x000ee4000800007f */
[----:B---3--:R-:W-:Y:S05]  /*ff40*/  @!P0 BRA `(.L_x_173) ;  /* 0xfffffffc00f08947 */ /* 0x008fea000383ffff */
[----:B------:R-:W-:Y:S05]  /*ff50*/  BRA `(.L_x_203) ;  /* 0xfffffff4007c7947 */ /* 0x000fea000383ffff */
.L_x_204:
[----:B------:R-:W-:-:S00]  /*ff60*/  BRA `(.L_x_204) ;  /* 0xfffffffc00fc7947 */ /* 0x000fc0000383ffff */
[----:B------:R-:W-:-:S00]  /*ff70*/  NOP ;  /* 0x0000000000007918 */ /* 0x000fc00000000000 */
        /* <DEDUP_REMOVED lines=8> */
.L_x_205:


//--------------------- .nv.global.init           --------------------------
	.section	.nv.global.init,"aw",@progbits
.nv.global.init:
	.type		$str$24,@object
	.size		$str$24,($str$25 - $str$24)
$str$24:
        /*0000*/ 	.byte	0x28, 0x61, 0x64, 0x64, 0x72, 0x65, 0x73, 0x73, 0x20, 0x26, 0x20, 0x6d, 0x61, 0x73, 0x6b, 0x29
        /*0010*/ 	.byte	0x20, 0x3d, 0x3d, 0x20, 0x30, 0x00
	.type		$str$25,@object
	.size		$str$25,(__unnamed_1 - $str$25)
$str$25:
        /*0016*/ 	.byte	0x2f, 0x74, 0x6d, 0x70, 0x2f, 0x63, 0x75, 0x74, 0x6c, 0x61, 0x73, 0x73, 0x5f, 0x73, 0x77, 0x65
        /*0026*/ 	.byte	0x65, 0x70, 0x5f, 0x73, 0x72, 0x63, 0x2f, 0x69, 0x6e, 0x63, 0x6c, 0x75, 0x64, 0x65, 0x2f, 0x63
        /*0036*/ 	.byte	0x75, 0x74, 0x65, 0x2f, 0x70, 0x6f, 0x69, 0x6e, 0x74, 0x65, 0x72, 0x5f, 0x66, 0x6c, 0x61, 0x67
        /*0046*/ 	.byte	0x67, 0x65, 0x64, 0x2e, 0x68, 0x70, 0x70, 0x00
	.type		__unnamed_1,@object
	.size		__unnamed_1,(__unnamed_2 - __unnamed_1)
__unnamed_1:
        /*004e*/ 	.byte	0x61, 0x75, 0x74, 0x6f, 0x20, 0x63, 0x75, 0x74, 0x65, 0x3a, 0x3a, 0x61, 0x73, 0x5f, 0x70, 0x6f
        /* <DEDUP_REMOVED lines=27> */
        /*020e*/ 	.byte	0x3a, 0x43, 0x3c, 0x34, 0x30, 0x39, 0x36, 0x3e, 0x3e, 0x3e, 0x3e, 0x3e, 0x5d, 0x00
	.type		__unnamed_2,@object
	.size		__unnamed_2,(.L_1 - __unnamed_2)
__unnamed_2:
        /* <DEDUP_REMOVED lines=29> */
.L_1:


//--------------------- .nv.shared._ZN7cutlass13device_kernelINS_4gemm6kernel13GemmUniversalIN4cute5tupleIJiiiiEEENS1_10collective13CollectiveMmaINS1_37MainloopSm90TmaGmmaWarpSpecializedFP8ILi12ENS5_IJNS4_1CILi1EEESB_SB_EEENS1_35KernelTmaWarpSpecializedCooperativeEEENS5_IJNSA_ILi128EEESF_NSA_ILi64EEEEEENS_12float_e4m3_tENS5_IJlSB_lEEESI_SJ_NS4_8TiledMMAINS4_8MMA_AtomIJNS4_4SM904GMMA31MMA_64x128x32_F32E4M3E4M3_SS_TNILNSN_7ScaleInE1ELSP_1EEEEEENS4_6LayoutINS5_IJNSA_ILi2EEESB_SB_EEENS5_IJSB_NSA_ILi0EEESV_EEEEENS5_IJNS4_10UnderscoreESY_SY_EEEEENS4_13SM90_TMA_LOADENS4_14ComposedLayoutINS4_7SwizzleILi2ELi4ELi3EEENS4_18smem_ptr_flag_bitsILi8EEENSS_INS5_IJNSA_ILi8EEESG_EEENS5_IJSG_SB_EEEEEEEvNS4_8identityES11_S1B_vS1C_EENS_8epilogue10collective18CollectiveEpilogueINS1E_22Sm90TmaWarpSpecializedILi4ELi2ELi16ELb0ELb0EEEJSH_NS5_IJSF_NSA_ILi32EEEEEESI_SJ_SI_SJ_NS1E_6fusion15FusionCallbacksIS1I_NS1L_13LinCombEltActINS1E_6thread4GELUESI_fSI_fLNS_15FloatRoundStyleE2EEESH_S1K_JEEES11_NS12_INS13_ILi1ELi4ELi3EEES16_NSS_INS5_IJS17_S1J_EEENS5_IJS1J_SB_EEEEEEENS4_39AutoVectorizingCopyWithAssumedAlignmentILi128EEENS4_14SM90_TMA_STOREES1X_S1Z_NS4_9Copy_AtomIJNS4_17SM90_U32x4_STSM_NENS_6half_tEEEEvEEEvvEEEEvNT_6ParamsE --------------------------
	.section	.nv.shared._ZN7cutlass13device_kernelINS_4gemm6kernel13GemmUniversalIN4cute5tupleIJiiiiEEENS1_10collective13CollectiveMmaINS1_37MainloopSm90TmaGmmaWarpSpecializedFP8ILi12ENS5_IJNS4_1CILi1EEESB_SB_EEENS1_35KernelTmaWarpSpecializedCooperativeEEENS5_IJNSA_ILi128EEESF_NSA_ILi64EEEEEENS_12float_e4m3_tENS5_IJlSB_lEEESI_SJ_NS4_8TiledMMAINS4_8MMA_AtomIJNS4_4SM904GMMA31MMA_64x128x32_F32E4M3E4M3_SS_TNILNSN_7ScaleInE1ELSP_1EEEEEENS4_6LayoutINS5_IJNSA_ILi2EEESB_SB_EEENS5_IJSB_NSA_ILi0EEESV_EEEEENS5_IJNS4_10UnderscoreESY_SY_EEEEENS4_13SM90_TMA_LOADENS4_14ComposedLayoutINS4_7SwizzleILi2ELi4ELi3EEENS4_18smem_ptr_flag_bitsILi8EEENSS_INS5_IJNSA_ILi8EEESG_EEENS5_IJSG_SB_EEEEEEEvNS4_8identityES11_S1B_vS1C_EENS_8epilogue10collective18CollectiveEpilogueINS1E_22Sm90TmaWarpSpecializedILi4ELi2ELi16ELb0ELb0EEEJSH_NS5_IJSF_NSA_ILi32EEEEEESI_SJ_SI_SJ_NS1E_6fusion15FusionCallbacksIS1I_NS1L_13LinCombEltActINS1E_6thread4GELUESI_fSI_fLNS_15FloatRoundStyleE2EEESH_S1K_JEEES11_NS12_INS13_ILi1ELi4ELi3EEES16_NSS_INS5_IJS17_S1J_EEENS5_IJS1J_SB_EEEEEEENS4_39AutoVectorizingCopyWithAssumedAlignmentILi128EEENS4_14SM90_TMA_STOREES1X_S1Z_NS4_9Copy_AtomIJNS4_17SM90_U32x4_STSM_NENS_6half_tEEEEvEEEvvEEEEvNT_6ParamsE,"aw",@nobits
	.sectionflags	@""
	.align	16
	.zero		1024


//--------------------- .nv.shared.reserved.0     --------------------------
	.section	.nv.shared.reserved.0,"aw",@nobits
	.weak		__nv_reservedSMEM_offset_0_alias
	.size		__nv_reservedSMEM_offset_0_alias, 0, 0
	.other		__nv_reservedSMEM_offset_0_alias,@"STO_CUDA_RESERVED_SHARED STV_DEFAULT"
__nv_reservedSMEM_offset_0_alias:
	.zero		0


//--------------------- .nv.global                --------------------------
	.section	.nv.global,"aw",@nobits
.nv.global:
	.type		_ZN39_INTERNAL_5f5f3225_4_k_cu_1db9962b_29264cute1_E,@object
	.size		_ZN39_INTERNAL_5f5f3225_4_k_cu_1db9962b_29264cute1_E,(_ZN39_INTERNAL_5f5f3225_4_k_cu_1db9962b_29264cuda3std3__45__cpo6cbeginE - _ZN39_INTERNAL_5f5f3225_4_k_cu_1db9962b_29264cute1_E)
_ZN39_INTERNAL_5f5f3225_4_k_cu_1db9962b_29264cute1_E:
	.zero		1
	.type		_ZN39_INTERNAL_5f5f3225_4_k_cu_1db9962b_29264cuda3std3__45__cpo6cbeginE,@object
	.size		_ZN39_INTERNAL_5f5f3225_4_k_cu_1db9962b_29264cuda3std3__45__cpo6cbeginE,(_ZN39_INTERNAL_5f5f3225_4_k_cu_1db9962b_29264cuda3std3__48in_placeE - _ZN39_INTERNAL_5f5f3225_4_k_cu_1db9962b_29264cuda3std3__45__cpo6cbeginE)
_ZN39_INTERNAL_5f5f3225_4_k_cu_1db9962b_29264cuda3std3__45__cpo6cbeginE:
	.zero		1
	.type		_ZN39_INTERNAL_5f5f3225_4_k_cu_1db9962b_29264cuda3std3__48in_placeE,@object
	.size		_ZN39_INTERNAL_5f5f3225_4_k_cu_1db9962b_29264cuda3std3__48in_placeE,(_ZN39_INTERNAL_5f5f3225_4_k_cu_1db9962b_29264cuda3std6ranges3__45__cpo9iter_moveE - _ZN39_INTERNAL_5f5f3225_4_k_cu_1db9962b_29264cuda3std3__48in_placeE)
_ZN39_INTERNAL_5f5f3225_4_k_cu_1db9962b_29264cuda3std3__48in_placeE:
	.zero		1
	.type		_ZN39_INTERNAL_5f5f3225_4_k_cu_1db9962b_29264cuda3std6ranges3__45__cpo9iter_moveE,@object
	.size		_ZN39_INTERNAL_5f5f3225_4_k_cu_1db9962b_29264cuda3std6ranges3__45__cpo9iter_moveE,(_ZN39_INTERNAL_5f5f3225_4_k_cu_1db9962b_29264cuda3std3__45__cpo5beginE - _ZN39_INTERNAL_5f5f3225_4_k_cu_1db9962b_29264cuda3std6ranges3__45__cpo9iter_moveE)
_ZN39_INTERNAL_5f5f3225_4_k_cu_1db9962b_29264cuda3std6ranges3__45__cpo9iter_moveE:
	.zero		1
	.type		_ZN39_INTERNAL_5f5f3225_4_k_cu_1db9962b_29264cuda3std3__45__cpo5beginE,@object
	.size		_ZN39_INTERNAL_5f5f3225_4_k_cu_1db9962b_29264cuda3std3__45__cpo5beginE,(_ZN39_INTERNAL_5f5f3225_4_k_cu_1db9962b_29264cuda3std3__441_GLOBAL__N__5f5f3225_4_k_cu_1db9962b_29266ignoreE - _ZN39_INTERNAL_5f5f3225_4_k_cu_1db9962b_29264cuda3std3__45__cpo5beginE)
_ZN39_INTERNAL_5f5f3225_4_k_cu_1db9962b_29264cuda3std3__45__cpo5beginE:
	.zero		1
	.type		_ZN39_INTERNAL_5f5f3225_4_k_cu_1db9962b_29264cuda3std3__441_GLOBAL__N__5f5f3225_4_k_cu_1db9962b_29266ignoreE,@object
	.size		_ZN39_INTERNAL_5f5f3225_4_k_cu_1db9962b_29264cuda3std3__441_GLOBAL__N__5f5f3225_4_k_cu_1db9962b_29266ignoreE,(_ZN39_INTERNAL_5f5f3225_4_k_cu_1db9962b_29264cute7productE - _ZN39_INTERNAL_5f5f3225_4_k_cu_1db9962b_29264cuda3std3__441_GLOBAL__N__5f5f3225_4_k_cu_1db9962b_29266ignoreE)
_ZN39_INTERNAL_5f5f3225_4_k_cu_1db9962b_29264cuda3std3__441_GLOBAL__N__5f5f3225_4_k_cu_1db9962b_29266ignoreE:
	.zero		1
	.type		_ZN39_INTERNAL_5f5f3225_4_k_cu_1db9962b_29264cute7productE,@object
	.size		_ZN39_INTERNAL_5f5f3225_4_k_cu_1db9962b_29264cute7productE,(_ZN39_INTERNAL_5f5f3225_4_k_cu_1db9962b_29264cuda3std3__45__cpo3endE - _ZN39_INTERNAL_5f5f3225_4_k_cu_1db9962b_29264cute7productE)
_ZN39_INTERNAL_5f5f3225_4_k_cu_1db9962b_29264cute7productE:
	.zero		1
	.type		_ZN39_INTERNAL_5f5f3225_4_k_cu_1db9962b_29264cuda3std3__45__cpo3endE,@object
	.size		_ZN39_INTERNAL_5f5f3225_4_k_cu_1db9962b_29264cuda3std3__45__cpo3endE,(_ZN39_INTERNAL_5f5f3225_4_k_cu_1db9962b_29264cuda3std3__419piecewise_constructE - _ZN39_INTERNAL_5f5f3225_4_k_cu_1db9962b_29264cuda3std3__45__cpo3endE)
_ZN39_INTERNAL_5f5f3225_4_k_cu_1db9962b_29264cuda3std3__45__cpo3endE:
	.zero		1
	.type		_ZN39_INTERNAL_5f5f3225_4_k_cu_1db9962b_29264cuda3std3__419piecewise_constructE,@object
	.size		_ZN39_INTERNAL_5f5f3225_4_k_cu_1db9962b_29264cuda3std3__419piecewise_constructE,(_ZN39_INTERNAL_5f5f3225_4_k_cu_1db9962b_29264cuda3std3__45__cpo4cendE - _ZN39_INTERNAL_5f5f3225_4_k_cu_1db9962b_29264cuda3std3__419piecewise_constructE)
_ZN39_INTERNAL_5f5f3225_4_k_cu_1db9962b_29264cuda3std3__419piecewise_constructE:
	.zero		1
	.type		_ZN39_INTERNAL_5f5f3225_4_k_cu_1db9962b_29264cuda3std3__45__cpo4cendE,@object
	.size		_ZN39_INTERNAL_5f5f3225_4_k_cu_1db9962b_29264cuda3std3__45__cpo4cendE,(_ZN39_INTERNAL_5f5f3225_4_k_cu_1db9962b_29264cuda3std6ranges3__45__cpo4swapE - _ZN39_INTERNAL_5f5f3225_4_k_cu_1db9962b_29264cuda3std3__45__cpo4cendE)
_ZN39_INTERNAL_5f5f3225_4_k_cu_1db9962b_29264cuda3std3__45__cpo4cendE:
	.zero		1
	.type		_ZN39_INTERNAL_5f5f3225_4_k_cu_1db9962b_29264cuda3std6ranges3__45__cpo4swapE,@object
	.size		_ZN39_INTERNAL_5f5f3225_4_k_cu_1db9962b_29264cuda3std6ranges3__45__cpo4swapE,(.L_9 - _ZN39_INTERNAL_5f5f3225_4_k_cu_1db9962b_29264cuda3std6ranges3__45__cpo4swapE)
_ZN39_INTERNAL_5f5f3225_4_k_cu_1db9962b_29264cuda3std6ranges3__45__cpo4swapE:
	.zero		1
.L_9:


//--------------------- .nv.constant0._ZN7cutlass13device_kernelINS_4gemm6kernel13GemmUniversalIN4cute5tupleIJiiiiEEENS1_10collective13CollectiveMmaINS1_37MainloopSm90TmaGmmaWarpSpecializedFP8ILi12ENS5_IJNS4_1CILi1EEESB_SB_EEENS1_35KernelTmaWarpSpecializedCooperativeEEENS5_IJNSA_ILi128EEESF_NSA_ILi64EEEEEENS_12float_e4m3_tENS5_IJlSB_lEEESI_SJ_NS4_8TiledMMAINS4_8MMA_AtomIJNS4_4SM904GMMA31MMA_64x128x32_F32E4M3E4M3_SS_TNILNSN_7ScaleInE1ELSP_1EEEEEENS4_6LayoutINS5_IJNSA_ILi2EEESB_SB_EEENS5_IJSB_NSA_ILi0EEESV_EEEEENS5_IJNS4_10UnderscoreESY_SY_EEEEENS4_13SM90_TMA_LOADENS4_14ComposedLayoutINS4_7SwizzleILi2ELi4ELi3EEENS4_18smem_ptr_flag_bitsILi8EEENSS_INS5_IJNSA_ILi8EEESG_EEENS5_IJSG_SB_EEEEEEEvNS4_8identityES11_S1B_vS1C_EENS_8epilogue10collective18CollectiveEpilogueINS1E_22Sm90TmaWarpSpecializedILi4ELi2ELi16ELb0ELb0EEEJSH_NS5_IJSF_NSA_ILi32EEEEEESI_SJ_SI_SJ_NS1E_6fusion15FusionCallbacksIS1I_NS1L_13LinCombEltActINS1E_6thread4GELUESI_fSI_fLNS_15FloatRoundStyleE2EEESH_S1K_JEEES11_NS12_INS13_ILi1ELi4ELi3EEES16_NSS_INS5_IJS17_S1J_EEENS5_IJS1J_SB_EEEEEEENS4_39AutoVectorizingCopyWithAssumedAlignmentILi128EEENS4_14SM90_TMA_STOREES1X_S1Z_NS4_9Copy_AtomIJNS4_17SM90_U32x4_STSM_NENS_6half_tEEEEvEEEvvEEEEvNT_6ParamsE --------------------------
	.section	.nv.constant0._ZN7cutlass13device_kernelINS_4gemm6kernel13GemmUniversalIN4cute5tupleIJiiiiEEENS1_10collective13CollectiveMmaINS1_37MainloopSm90TmaGmmaWarpSpecializedFP8ILi12ENS5_IJNS4_1CILi1EEESB_SB_EEENS1_35KernelTmaWarpSpecializedCooperativeEEENS5_IJNSA_ILi128EEESF_NSA_ILi64EEEEEENS_12float_e4m3_tENS5_IJlSB_lEEESI_SJ_NS4_8TiledMMAINS4_8MMA_AtomIJNS4_4SM904GMMA31MMA_64x128x32_F32E4M3E4M3_SS_TNILNSN_7ScaleInE1ELSP_1EEEEEENS4_6LayoutINS5_IJNSA_ILi2EEESB_SB_EEENS5_IJSB_NSA_ILi0EEESV_EEEEENS5_IJNS4_10UnderscoreESY_SY_EEEEENS4_13SM90_TMA_LOADENS4_14ComposedLayoutINS4_7SwizzleILi2ELi4ELi3EEENS4_18smem_ptr_flag_bitsILi8EEENSS_INS5_IJNSA_ILi8EEESG_EEENS5_IJSG_SB_EEEEEEEvNS4_8identityES11_S1B_vS1C_EENS_8epilogue10collective18CollectiveEpilogueINS1E_22Sm90TmaWarpSpecializedILi4ELi2ELi16ELb0ELb0EEEJSH_NS5_IJSF_NSA_ILi32EEEEEESI_SJ_SI_SJ_NS1E_6fusion15FusionCallbacksIS1I_NS1L_13LinCombEltActINS1E_6thread4GELUESI_fSI_fLNS_15FloatRoundStyleE2EEESH_S1K_JEEES11_NS12_INS13_ILi1ELi4ELi3EEES16_NSS_INS5_IJS17_S1J_EEENS5_IJS1J_SB_EEEEEEENS4_39AutoVectorizingCopyWithAssumedAlignmentILi128EEENS4_14SM90_TMA_STOREES1X_S1Z_NS4_9Copy_AtomIJNS4_17SM90_U32x4_STSM_NENS_6half_tEEEEvEEEvvEEEEvNT_6ParamsE,"a",@progbits
	.sectionflags	@""
	.align	4
.nv.constant0._ZN7cutlass13device_kernelINS_4gemm6kernel13GemmUniversalIN4cute5tupleIJiiiiEEENS1_10collective13CollectiveMmaINS1_37MainloopSm90TmaGmmaWarpSpecializedFP8ILi12ENS5_IJNS4_1CILi1EEESB_SB_EEENS1_35KernelTmaWarpSpecializedCooperativeEEENS5_IJNSA_ILi128EEESF_NSA_ILi64EEEEEENS_12float_e4m3_tENS5_IJlSB_lEEESI_SJ_NS4_8TiledMMAINS4_8MMA_AtomIJNS4_4SM904GMMA31MMA_64x128x32_F32E4M3E4M3_SS_TNILNSN_7ScaleInE1ELSP_1EEEEEENS4_6LayoutINS5_IJNSA_ILi2EEESB_SB_EEENS5_IJSB_NSA_ILi0EEESV_EEEEENS5_IJNS4_10UnderscoreESY_SY_EEEEENS4_13SM90_TMA_LOADENS4_14ComposedLayoutINS4_7SwizzleILi2ELi4ELi3EEENS4_18smem_ptr_flag_bitsILi8EEENSS_INS5_IJNSA_ILi8EEESG_EEENS5_IJSG_SB_EEEEEEEvNS4_8identityES11_S1B_vS1C_EENS_8epilogue10collective18CollectiveEpilogueINS1E_22Sm90TmaWarpSpecializedILi4ELi2ELi16ELb0ELb0EEEJSH_NS5_IJSF_NSA_ILi32EEEEEESI_SJ_SI_SJ_NS1E_6fusion15FusionCallbacksIS1I_NS1L_13LinCombEltActINS1E_6thread4GELUESI_fSI_fLNS_15FloatRoundStyleE2EEESH_S1K_JEEES11_NS12_INS13_ILi1ELi4ELi3EEES16_NSS_INS5_IJS17_S1J_EEENS5_IJS1J_SB_EEEEEEENS4_39AutoVectorizingCopyWithAssumedAlignmentILi128EEENS4_14SM90_TMA_STOREES1X_S1Z_NS4_9Copy_AtomIJNS4_17SM90_U32x4_STSM_NENS_6half_tEEEEvEEEvvEEEEvNT_6ParamsE:
	.zero		2432


//--------------------- SYMBOLS --------------------------

	.type		.nv.reservedSmem.offset0,@object
	.size		.nv.reservedSmem.offset0,0x4
	.type		__assertfail,@function
